	.target	sm_90a

	.elftype	@"ET_EXEC"


//--------------------- .note.nv.tkinfo           --------------------------
	.section	.note.nv.tkinfo,"",@"SHT_NOTE"
	.sectionflags	@"SHF_NOTE_NV_TKINFO"
	.tkinfo
        /*0018*/ 	.word	0x00000002
        /*0030*/ 	.string	""
        /*0030*/ 	.string	"ptxas"
        /*0030*/ 	.string	"Cuda compilation tools, release 13.0, V13.0.88"
        /*0030*/ 	.string	"Build cuda_13.0.r13.0/compiler.36424714_0"
        /*0030*/ 	.string	"-arch sm_90a -m 64 "



//--------------------- .note.nv.cuinfo           --------------------------
	.section	.note.nv.cuinfo,"",@"SHT_NOTE"
	.sectionflags	@"SHF_NOTE_NV_CUINFO"
        /*0018*/ 	.short	0x0002
        /*001a*/ 	.short	0x005a
        /*001c*/ 	.short	0x0082
	.zero		2


//--------------------- .nv.info                  --------------------------
	.section	.nv.info,"",@"SHT_CUDA_INFO"
	.align	4


	//----- nvinfo : EIATTR_REGCOUNT
	.align		4
        /*0000*/ 	.byte	0x04, 0x2f
        /*0002*/ 	.short	(.L_12 - .L_11)
	.align		4
.L_11:
        /*0004*/ 	.word	index@(_ZN7cutlass13device_kernelINS_4gemm6kernel13GemmUniversalIN4cute5tupleIJiiiiEEENS1_10collective13CollectiveMmaINS1_43MainloopSm90TmaGmmaWarpSpecializedSparseFP8ILi8ENS5_IJNS4_1CILi1EEESB_SB_EEENS1_35KernelTmaWarpSpecializedCooperativeEEENS5_IJNSA_ILi256EEESF_NSA_ILi64EEEEEENS_12float_e4m3_tENS5_IJNS4_6LayoutINS5_IJiNS5_IJNSA_ILi2EEEiEEEiEEENS5_IJlNS5_IJSB_SK_EEElEEEEENSJ_INS5_IJNS5_IJSG_iEEESQ_iEEENS5_IJNS5_IJSG_NSA_ILi4096EEEEEENS5_IJSB_lEEElEEEEEEEESI_NS5_IJlSB_lEEENS4_8TiledMMAINS4_8MMA_AtomIJNS4_4SM904GMMA6SPARSE32GMMA_64x256x64_F32E4M3E4M3_SS_TNILNS12_7ScaleInE1ELS15_1ELNS12_9SparseSelE0EEEEEENSJ_INS5_IJSK_SB_SB_EEENS5_IJSB_NSA_ILi0EEES1A_EEEEENS5_IJNS4_10UnderscoreES1D_S1D_EEEEENS4_13SM90_TMA_LOADENS4_14ComposedLayoutINS4_7SwizzleILi1ELi4ELi3EEENS4_25smem_sparse_ptr_flag_bitsILi2ELi8EEENSJ_INS5_IJNS5_IJSB_NSA_ILi8EEEEEENS5_IJSK_NSA_ILi32EEEEEEEEENS5_IJNS5_IJS1A_SG_EEESN_EEEEEEEvNS4_8identityES1G_NS1H_INS1I_ILi2ELi4ELi3EEENS4_18smem_ptr_flag_bitsILi8EEENSJ_INS5_IJS1M_SG_EEENS5_IJSG_SB_EEEEEEEvS1V_EENS_8epilogue10collective6detail29Sm90TmaWarpSpecializedAdapterINS25_15DefaultEpilogueIfNS5_IJSB_llEEES29_NS24_6thread17LinearCombinationIfLi1EffLNS2A_9ScaleType4KindE0ELNS_15FloatRoundStyleE2EfEENS1_15EpilogueDefaultEEEEEvvEEEEvNT_6ParamsE)
        /*0008*/ 	.word	0x000000a8


	//----- nvinfo : EIATTR_FRAME_SIZE
	.align		4
.L_12:
        /*000c*/ 	.byte	0x04, 0x11
        /*000e*/ 	.short	(.L_14 - .L_13)
	.align		4
.L_13:
        /*0010*/ 	.word	index@(_ZN7cutlass13device_kernelINS_4gemm6kernel13GemmUniversalIN4cute5tupleIJiiiiEEENS1_10collective13CollectiveMmaINS1_43MainloopSm90TmaGmmaWarpSpecializedSparseFP8ILi8ENS5_IJNS4_1CILi1EEESB_SB_EEENS1_35KernelTmaWarpSpecializedCooperativeEEENS5_IJNSA_ILi256EEESF_NSA_ILi64EEEEEENS_12float_e4m3_tENS5_IJNS4_6LayoutINS5_IJiNS5_IJNSA_ILi2EEEiEEEiEEENS5_IJlNS5_IJSB_SK_EEElEEEEENSJ_INS5_IJNS5_IJSG_iEEESQ_iEEENS5_IJNS5_IJSG_NSA_ILi4096EEEEEENS5_IJSB_lEEElEEEEEEEESI_NS5_IJlSB_lEEENS4_8TiledMMAINS4_8MMA_AtomIJNS4_4SM904GMMA6SPARSE32GMMA_64x256x64_F32E4M3E4M3_SS_TNILNS12_7ScaleInE1ELS15_1ELNS12_9SparseSelE0EEEEEENSJ_INS5_IJSK_SB_SB_EEENS5_IJSB_NSA_ILi0EEES1A_EEEEENS5_IJNS4_10UnderscoreES1D_S1D_EEEEENS4_13SM90_TMA_LOADENS4_14ComposedLayoutINS4_7SwizzleILi1ELi4ELi3EEENS4_25smem_sparse_ptr_flag_bitsILi2ELi8EEENSJ_INS5_IJNS5_IJSB_NSA_ILi8EEEEEENS5_IJSK_NSA_ILi32EEEEEEEEENS5_IJNS5_IJS1A_SG_EEESN_EEEEEEEvNS4_8identityES1G_NS1H_INS1I_ILi2ELi4ELi3EEENS4_18smem_ptr_flag_bitsILi8EEENSJ_INS5_IJS1M_SG_EEENS5_IJSG_SB_EEEEEEEvS1V_EENS_8epilogue10collective6detail29Sm90TmaWarpSpecializedAdapterINS25_15DefaultEpilogueIfNS5_IJSB_llEEES29_NS24_6thread17LinearCombinationIfLi1EffLNS2A_9ScaleType4KindE0ELNS_15FloatRoundStyleE2EfEENS1_15EpilogueDefaultEEEEEvvEEEEvNT_6ParamsE)
        /*0014*/ 	.word	0x00000680


	//----- nvinfo : EIATTR_MIN_STACK_SIZE
	.align		4
.L_14:
        /*0018*/ 	.byte	0x04, 0x12
        /*001a*/ 	.short	(.L_16 - .L_15)
	.align		4
.L_15:
        /*001c*/ 	.word	index@(_ZN7cutlass13device_kernelINS_4gemm6kernel13GemmUniversalIN4cute5tupleIJiiiiEEENS1_10collective13CollectiveMmaINS1_43MainloopSm90TmaGmmaWarpSpecializedSparseFP8ILi8ENS5_IJNS4_1CILi1EEESB_SB_EEENS1_35KernelTmaWarpSpecializedCooperativeEEENS5_IJNSA_ILi256EEESF_NSA_ILi64EEEEEENS_12float_e4m3_tENS5_IJNS4_6LayoutINS5_IJiNS5_IJNSA_ILi2EEEiEEEiEEENS5_IJlNS5_IJSB_SK_EEElEEEEENSJ_INS5_IJNS5_IJSG_iEEESQ_iEEENS5_IJNS5_IJSG_NSA_ILi4096EEEEEENS5_IJSB_lEEElEEEEEEEESI_NS5_IJlSB_lEEENS4_8TiledMMAINS4_8MMA_AtomIJNS4_4SM904GMMA6SPARSE32GMMA_64x256x64_F32E4M3E4M3_SS_TNILNS12_7ScaleInE1ELS15_1ELNS12_9SparseSelE0EEEEEENSJ_INS5_IJSK_SB_SB_EEENS5_IJSB_NSA_ILi0EEES1A_EEEEENS5_IJNS4_10UnderscoreES1D_S1D_EEEEENS4_13SM90_TMA_LOADENS4_14ComposedLayoutINS4_7SwizzleILi1ELi4ELi3EEENS4_25smem_sparse_ptr_flag_bitsILi2ELi8EEENSJ_INS5_IJNS5_IJSB_NSA_ILi8EEEEEENS5_IJSK_NSA_ILi32EEEEEEEEENS5_IJNS5_IJS1A_SG_EEESN_EEEEEEEvNS4_8identityES1G_NS1H_INS1I_ILi2ELi4ELi3EEENS4_18smem_ptr_flag_bitsILi8EEENSJ_INS5_IJS1M_SG_EEENS5_IJSG_SB_EEEEEEEvS1V_EENS_8epilogue10collective6detail29Sm90TmaWarpSpecializedAdapterINS25_15DefaultEpilogueIfNS5_IJSB_llEEES29_NS24_6thread17LinearCombinationIfLi1EffLNS2A_9ScaleType4KindE0ELNS_15FloatRoundStyleE2EfEENS1_15EpilogueDefaultEEEEEvvEEEEvNT_6ParamsE)
        /*0020*/ 	.word	0x00000680
.L_16:


//--------------------- .nv.compat                --------------------------
	.section	.nv.compat,"",@"SHT_CUDA_COMPAT_INFO"
	.align	4
        /*0000*/ 	.byte	0x02, 0x09, 0x01, 0x00, 0x02, 0x02, 0x04, 0x00, 0x02, 0x05, 0x05, 0x00, 0x03, 0x07, 0x01, 0x01
        /*0010*/ 	.byte	0x02, 0x03, 0x01, 0x00, 0x02, 0x06, 0x01, 0x00, 0x04, 0x0b, 0x08, 0x00, 0x00, 0x00, 0x00, 0x00
        /*0020*/ 	.byte	0x00, 0x00, 0x00, 0x00


//--------------------- .nv.info._ZN7cutlass13device_kernelINS_4gemm6kernel13GemmUniversalIN4cute5tupleIJiiiiEEENS1_10collective13CollectiveMmaINS1_43MainloopSm90TmaGmmaWarpSpecializedSparseFP8ILi8ENS5_IJNS4_1CILi1EEESB_SB_EEENS1_35KernelTmaWarpSpecializedCooperativeEEENS5_IJNSA_ILi256EEESF_NSA_ILi64EEEEEENS_12float_e4m3_tENS5_IJNS4_6LayoutINS5_IJiNS5_IJNSA_ILi2EEEiEEEiEEENS5_IJlNS5_IJSB_SK_EEElEEEEENSJ_INS5_IJNS5_IJSG_iEEESQ_iEEENS5_IJNS5_IJSG_NSA_ILi4096EEEEEENS5_IJSB_lEEElEEEEEEEESI_NS5_IJlSB_lEEENS4_8TiledMMAINS4_8MMA_AtomIJNS4_4SM904GMMA6SPARSE32GMMA_64x256x64_F32E4M3E4M3_SS_TNILNS12_7ScaleInE1ELS15_1ELNS12_9SparseSelE0EEEEEENSJ_INS5_IJSK_SB_SB_EEENS5_IJSB_NSA_ILi0EEES1A_EEEEENS5_IJNS4_10UnderscoreES1D_S1D_EEEEENS4_13SM90_TMA_LOADENS4_14ComposedLayoutINS4_7SwizzleILi1ELi4ELi3EEENS4_25smem_sparse_ptr_flag_bitsILi2ELi8EEENSJ_INS5_IJNS5_IJSB_NSA_ILi8EEEEEENS5_IJSK_NSA_ILi32EEEEEEEEENS5_IJNS5_IJS1A_SG_EEESN_EEEEEEEvNS4_8identityES1G_NS1H_INS1I_ILi2ELi4ELi3EEENS4_18smem_ptr_flag_bitsILi8EEENSJ_INS5_IJS1M_SG_EEENS5_IJSG_SB_EEEEEEEvS1V_EENS_8epilogue10collective6detail29Sm90TmaWarpSpecializedAdapterINS25_15DefaultEpilogueIfNS5_IJSB_llEEES29_NS24_6thread17LinearCombinationIfLi1EffLNS2A_9ScaleType4KindE0ELNS_15FloatRoundStyleE2EfEENS1_15EpilogueDefaultEEEEEvvEEEEvNT_6ParamsE --------------------------
	.section	.nv.info._ZN7cutlass13device_kernelINS_4gemm6kernel13GemmUniversalIN4cute5tupleIJiiiiEEENS1_10collective13CollectiveMmaINS1_43MainloopSm90TmaGmmaWarpSpecializedSparseFP8ILi8ENS5_IJNS4_1CILi1EEESB_SB_EEENS1_35KernelTmaWarpSpecializedCooperativeEEENS5_IJNSA_ILi256EEESF_NSA_ILi64EEEEEENS_12float_e4m3_tENS5_IJNS4_6LayoutINS5_IJiNS5_IJNSA_ILi2EEEiEEEiEEENS5_IJlNS5_IJSB_SK_EEElEEEEENSJ_INS5_IJNS5_IJSG_iEEESQ_iEEENS5_IJNS5_IJSG_NSA_ILi4096EEEEEENS5_IJSB_lEEElEEEEEEEESI_NS5_IJlSB_lEEENS4_8TiledMMAINS4_8MMA_AtomIJNS4_4SM904GMMA6SPARSE32GMMA_64x256x64_F32E4M3E4M3_SS_TNILNS12_7ScaleInE1ELS15_1ELNS12_9SparseSelE0EEEEEENSJ_INS5_IJSK_SB_SB_EEENS5_IJSB_NSA_ILi0EEES1A_EEEEENS5_IJNS4_10UnderscoreES1D_S1D_EEEEENS4_13SM90_TMA_LOADENS4_14ComposedLayoutINS4_7SwizzleILi1ELi4ELi3EEENS4_25smem_sparse_ptr_flag_bitsILi2ELi8EEENSJ_INS5_IJNS5_IJSB_NSA_ILi8EEEEEENS5_IJSK_NSA_ILi32EEEEEEEEENS5_IJNS5_IJS1A_SG_EEESN_EEEEEEEvNS4_8identityES1G_NS1H_INS1I_ILi2ELi4ELi3EEENS4_18smem_ptr_flag_bitsILi8EEENSJ_INS5_IJS1M_SG_EEENS5_IJSG_SB_EEEEEEEvS1V_EENS_8epilogue10collective6detail29Sm90TmaWarpSpecializedAdapterINS25_15DefaultEpilogueIfNS5_IJSB_llEEES29_NS24_6thread17LinearCombinationIfLi1EffLNS2A_9ScaleType4KindE0ELNS_15FloatRoundStyleE2EfEENS1_15EpilogueDefaultEEEEEvvEEEEvNT_6ParamsE,"",@"SHT_CUDA_INFO"
	.sectionflags	@""
	.align	4


	//----- nvinfo : EIATTR_CUDA_API_VERSION
	.align		4
        /*0000*/ 	.byte	0x04, 0x37
        /*0002*/ 	.short	(.L_18 - .L_17)
.L_17:
        /*0004*/ 	.word	0x00000082


	//----- nvinfo : EIATTR_KPARAM_INFO
	.align		4
.L_18:
        /*0008*/ 	.byte	0x04, 0x17
        /*000a*/ 	.short	(.L_20 - .L_19)
.L_19:
        /*000c*/ 	.word	0x00000000
        /*0010*/ 	.short	0x0000
        /*0012*/ 	.short	0x0070
        /*0014*/ 	.byte	0x00, 0xf0, 0x01, 0x14


	//----- nvinfo : EIATTR_SPARSE_MMA_MASK
	.align		4
.L_20:
        /*0018*/ 	.byte	0x03, 0x50
        /*001a*/ 	.short	0x0001


	//----- nvinfo : EIATTR_MAXREG_COUNT
	.align		4
        /*001c*/ 	.byte	0x03, 0x1b
        /*001e*/ 	.short	0x00a8


	//----- nvinfo : EIATTR_NUM_BARRIERS
	.align		4
        /*0020*/ 	.byte	0x02, 0x4c
        /*0022*/ 	.byte	0x01
	.zero		1


	//----- nvinfo : EIATTR_ANNOTATIONS
	.align		4
        /*0024*/ 	.byte	0x04, 0x55
        /*0026*/ 	.short	(.L_22 - .L_21)


	//   ....[0]....
.L_21:
        /*0028*/ 	.word	0x00000001
        /*002c*/ 	.byte	0x70, 0x06, 0x00, 0x00, 0x01, 0x00, 0x00, 0x00, 0x90, 0x06, 0x00, 0x00, 0x01, 0x00, 0x00, 0x00
        /* <DEDUP_REMOVED lines=1240> */
        /*4dbc*/ 	.byte	0x70, 0x08, 0x02, 0x00


	//----- nvinfo : EIATTR_MERCURY_ISA_VERSION
	.align		4
.L_22:
        /*4dc0*/ 	.byte	0x03, 0x5f
        /*4dc2*/ 	.short	0x0101


	//----- nvinfo : EIATTR_INT_WARP_WIDE_INSTR_OFFSETS
	.align		4
        /*4dc4*/ 	.byte	0x04, 0x31
        /*4dc6*/ 	.short	(.L_24 - .L_23)


	//   ....[0]....
.L_23:
        /*4dc8*/ 	.word	0x00000570


	//   ....[1]....
        /*4dcc*/ 	.word	0x00000590


	//   ....[2]....
        /*4dd0*/ 	.word	0x00000680


	//----- nvinfo : EIATTR_COOP_GROUP_MASK_REGIDS
	.align		4
.L_24:
        /*4dd4*/ 	.byte	0x04, 0x29
        /*4dd6*/ 	.short	(.L_26 - .L_25)


	//   ....[0]....
.L_25:
        /*4dd8*/ 	.word	0xffffffff


	//   ....[1]....
        /*4ddc*/ 	.word	0xffffffff


	//   ....[2]....
        /*4de0*/ 	.word	0xffffffff


	//   ....[3]....
        /*4de4*/ 	.word	0xffffffff


	//   ....[4]....
        /*4de8*/ 	.word	0xffffffff


	//----- nvinfo : EIATTR_COOP_GROUP_INSTR_OFFSETS
	.align		4
.L_26:
        /*4dec*/ 	.byte	0x04, 0x28
        /*4dee*/ 	.short	(.L_28 - .L_27)


	//   ....[0]....
.L_27:
        /*4df0*/ 	.word	0x00000070


	//   ....[1]....
        /*4df4*/ 	.word	0x00000080


	//   ....[2]....
        /*4df8*/ 	.word	0x000001d0


	//   ....[3]....
        /*4dfc*/ 	.word	0x000004a0


	//   ....[4]....
        /*4e00*/ 	.word	0x000029d0


	//----- nvinfo : EIATTR_REG_RECONFIG
	.align		4
.L_28:
        /*4e04*/ 	.byte	0x01, 0x54
	.zero		2


	//----- nvinfo : EIATTR_MBARRIER_INSTR_OFFSETS
	.align		4
        /*4e08*/ 	.byte	0x04, 0x39
        /*4e0a*/ 	.short	(.L_30 - .L_29)


	//   ....[0]....
.L_29:
        /*4e0c*/ 	.word	0x00000370
        /*4e10*/ 	.word	0x000000ff
        /*4e14*/ 	.word	0x00000000
        /*4e18*/ 	.short	0x0100
        /*4e1a*/ 	.byte	0x09
	.zero		1


	//   ....[1]....
        /*4e1c*/ 	.word	0x00000380
        /*4e20*/ 	.word	0x000000ff
        /*4e24*/ 	.word	0x00000040
        /*4e28*/ 	.short	0x0100
        /*4e2a*/ 	.byte	0x09
	.zero		1


	//   ....[2]....
        /*4e2c*/ 	.word	0x00000390
        /*4e30*/ 	.word	0x000000ff
        /*4e34*/ 	.word	0x00000008
        /*4e38*/ 	.short	0x0100
        /*4e3a*/ 	.byte	0x09
	.zero		1


	//   ....[3]....
        /*4e3c*/ 	.word	0x000003a0
        /*4e40*/ 	.word	0x000000ff
        /*4e44*/ 	.word	0x00000048
        /*4e48*/ 	.short	0x0100
        /*4e4a*/ 	.byte	0x09
	.zero		1


	//   ....[4]....
        /*4e4c*/ 	.word	0x000003b0
        /*4e50*/ 	.word	0x000000ff
        /*4e54*/ 	.word	0x00000010
        /*4e58*/ 	.short	0x0100
        /*4e5a*/ 	.byte	0x09
	.zero		1


	//   ....[5]....
        /*4e5c*/ 	.word	0x000003c0
        /*4e60*/ 	.word	0x000000ff
        /*4e64*/ 	.word	0x00000050
        /*4e68*/ 	.short	0x0100
        /*4e6a*/ 	.byte	0x09
	.zero		1


	//   ....[6]....
        /*4e6c*/ 	.word	0x000003d0
        /*4e70*/ 	.word	0x000000ff
        /*4e74*/ 	.word	0x00000018
        /*4e78*/ 	.short	0x0100
        /*4e7a*/ 	.byte	0x09
	.zero		1


	//   ....[7]....
        /*4e7c*/ 	.word	0x000003e0
        /*4e80*/ 	.word	0x000000ff
        /*4e84*/ 	.word	0x00000058
        /*4e88*/ 	.short	0x0100
        /*4e8a*/ 	.byte	0x09
	.zero		1


	//   ....[8]....
        /*4e8c*/ 	.word	0x000003f0
        /*4e90*/ 	.word	0x000000ff
        /*4e94*/ 	.word	0x00000020
        /*4e98*/ 	.short	0x0100
        /*4e9a*/ 	.byte	0x09
	.zero		1


	//   ....[9]....
        /*4e9c*/ 	.word	0x00000400
        /*4ea0*/ 	.word	0x000000ff
        /*4ea4*/ 	.word	0x00000060
        /*4ea8*/ 	.short	0x0100
        /*4eaa*/ 	.byte	0x09
	.zero		1


	//   ....[10]....
        /*4eac*/ 	.word	0x00000410
        /*4eb0*/ 	.word	0x000000ff
        /*4eb4*/ 	.word	0x00000028
        /*4eb8*/ 	.short	0x0100
        /*4eba*/ 	.byte	0x09
	.zero		1


	//   ....[11]....
        /*4ebc*/ 	.word	0x00000420
        /*4ec0*/ 	.word	0x000000ff
        /*4ec4*/ 	.word	0x00000068
        /*4ec8*/ 	.short	0x0100
        /*4eca*/ 	.byte	0x09
	.zero		1


	//   ....[12]....
        /*4ecc*/ 	.word	0x00000430
        /*4ed0*/ 	.word	0x000000ff
        /*4ed4*/ 	.word	0x00000030
        /*4ed8*/ 	.short	0x0100
        /*4eda*/ 	.byte	0x09
	.zero		1


	//   ....[13]....
        /*4edc*/ 	.word	0x00000440
        /*4ee0*/ 	.word	0x000000ff
        /*4ee4*/ 	.word	0x00000070
        /*4ee8*/ 	.short	0x0100
        /*4eea*/ 	.byte	0x09
	.zero		1


	//   ....[14]....
        /*4eec*/ 	.word	0x00000450
        /*4ef0*/ 	.word	0x000000ff
        /*4ef4*/ 	.word	0x00000038
        /*4ef8*/ 	.short	0x0100
        /*4efa*/ 	.byte	0x09
	.zero		1


	//   ....[15]....
        /*4efc*/ 	.word	0x00000460
        /*4f00*/ 	.word	0x000000ff
        /*4f04*/ 	.word	0x00000078
        /*4f08*/ 	.short	0x0100
        /*4f0a*/ 	.byte	0x09
	.zero		1


	//   ....[16]....
        /*4f0c*/ 	.word	0x000006b0
        /*4f10*/ 	.word	0x000000ff
        /*4f14*/ 	.word	0x00000090
        /*4f18*/ 	.short	0x0100
        /*4f1a*/ 	.byte	0x06
	.zero		1


	//   ....[17]....
        /*4f1c*/ 	.word	0x000006c0
        /*4f20*/ 	.word	0x000000ff
        /*4f24*/ 	.word	0x00000098
        /*4f28*/ 	.short	0x0100
        /*4f2a*/ 	.byte	0x06
	.zero		1


	//   ....[18]....
        /*4f2c*/ 	.word	0x00002c40
        /*4f30*/ 	.word	0x000000ff
        /*4f34*/ 	.word	0x00000000
        /*4f38*/ 	.short	0x010a
        /*4f3a*/ 	.byte	0x08
	.zero		1


	//   ....[19]....
        /*4f3c*/ 	.word	0x00002d70
        /*4f40*/ 	.word	0x000000ff
        /*4f44*/ 	.word	0x00000000
        /*4f48*/ 	.short	0x010a
        /*4f4a*/ 	.byte	0x08
	.zero		1


	//   ....[20]....
        /*4f4c*/ 	.word	0x000079f0
        /*4f50*/ 	.word	0x000000ff
        /*4f54*/ 	.word	0x00000000
        /*4f58*/ 	.short	0x0101
        /*4f5a*/ 	.byte	0x07
	.zero		1


	//   ....[21]....
        /*4f5c*/ 	.word	0x0001f7e0
        /*4f60*/ 	.word	0x00000011
        /*4f64*/ 	.word	0x00000040
        /*4f68*/ 	.short	0x010a
        /*4f6a*/ 	.byte	0x3f
	.zero		1


	//   ....[22]....
        /*4f6c*/ 	.word	0x0001fca0
        /*4f70*/ 	.word	0x00000002
        /*4f74*/ 	.word	0x00000098
        /*4f78*/ 	.short	0x0101
        /*4f7a*/ 	.byte	0x3f
	.zero		1


	//   ....[23]....
        /*4f7c*/ 	.word	0x000203d0
        /*4f80*/ 	.word	0x00000005
        /*4f84*/ 	.word	0x00000000
        /*4f88*/ 	.short	0x010a
        /*4f8a*/ 	.byte	0x3f
	.zero		1


	//   ....[24]....
        /*4f8c*/ 	.word	0x00020460
        /*4f90*/ 	.word	0x00000007
        /*4f94*/ 	.word	0x00000000
        /*4f98*/ 	.short	0x010a
        /*4f9a*/ 	.byte	0x3f
	.zero		1


	//   ....[25]....
        /*4f9c*/ 	.word	0x000204f0
        /*4fa0*/ 	.word	0x00000007
        /*4fa4*/ 	.word	0x00000000
        /*4fa8*/ 	.short	0x010a
        /*4faa*/ 	.byte	0x3f
	.zero		1


	//   ....[26]....
        /*4fac*/ 	.word	0x00020580
        /*4fb0*/ 	.word	0x00000007
        /*4fb4*/ 	.word	0x00000000
        /*4fb8*/ 	.short	0x010a
        /*4fba*/ 	.byte	0x3f
	.zero		1


	//   ....[27]....
        /*4fbc*/ 	.word	0x00020610
        /*4fc0*/ 	.word	0x00000007
        /*4fc4*/ 	.word	0x00000000
        /*4fc8*/ 	.short	0x010a
        /*4fca*/ 	.byte	0x3f
	.zero		1


	//   ....[28]....
        /*4fcc*/ 	.word	0x000206a0
        /*4fd0*/ 	.word	0x00000007
        /*4fd4*/ 	.word	0x00000000
        /*4fd8*/ 	.short	0x010a
        /*4fda*/ 	.byte	0x3f
	.zero		1


	//   ....[29]....
        /*4fdc*/ 	.word	0x00020730
        /*4fe0*/ 	.word	0x00000007
        /*4fe4*/ 	.word	0x00000000
        /*4fe8*/ 	.short	0x010a
        /*4fea*/ 	.byte	0x3f
	.zero		1


	//   ....[30]....
        /*4fec*/ 	.word	0x000207c0
        /*4ff0*/ 	.word	0x00000003
        /*4ff4*/ 	.word	0x00000000
        /*4ff8*/ 	.short	0x010a
        /*4ffa*/ 	.byte	0x3f
	.zero		1


	//   ....[31]....
        /*4ffc*/ 	.word	0x00020840
        /*5000*/ 	.word	0x00000000
        /*5004*/ 	.word	0x00000000
        /*5008*/ 	.short	0x010a
        /*500a*/ 	.byte	0x3f
	.zero		1


	//   ....[32]....
        /*500c*/ 	.word	0x00020920
        /*5010*/ 	.word	0x00000011
        /*5014*/ 	.word	0x00000040
        /*5018*/ 	.short	0x010a
        /*501a*/ 	.byte	0x3f
	.zero		1


	//   ....[33]....
        /*501c*/ 	.word	0x00020a00
        /*5020*/ 	.word	0x00000005
        /*5024*/ 	.word	0x00000000
        /*5028*/ 	.short	0x010a
        /*502a*/ 	.byte	0x3f
	.zero		1


	//   ....[34]....
        /*502c*/ 	.word	0x00020a50
        /*5030*/ 	.word	0x00000007
        /*5034*/ 	.word	0x00000000
        /*5038*/ 	.short	0x010a
        /*503a*/ 	.byte	0x3f
	.zero		1


	//   ....[35]....
        /*503c*/ 	.word	0x00020aa0
        /*5040*/ 	.word	0x00000007
        /*5044*/ 	.word	0x00000000
        /*5048*/ 	.short	0x010a
        /*504a*/ 	.byte	0x3f
	.zero		1


	//   ....[36]....
        /*504c*/ 	.word	0x00020af0
        /*5050*/ 	.word	0x00000007
        /*5054*/ 	.word	0x00000000
        /*5058*/ 	.short	0x010a
        /*505a*/ 	.byte	0x3f
	.zero		1


	//   ....[37]....
        /*505c*/ 	.word	0x00020b40
        /*5060*/ 	.word	0x00000007
        /*5064*/ 	.word	0x00000000
        /*5068*/ 	.short	0x010a
        /*506a*/ 	.byte	0x3f
	.zero		1


	//   ....[38]....
        /*506c*/ 	.word	0x00020b90
        /*5070*/ 	.word	0x00000007
        /*5074*/ 	.word	0x00000000
        /*5078*/ 	.short	0x010a
        /*507a*/ 	.byte	0x3f
	.zero		1


	//   ....[39]....
        /*507c*/ 	.word	0x00020be0
        /*5080*/ 	.word	0x00000007
        /*5084*/ 	.word	0x00000000
        /*5088*/ 	.short	0x010a
        /*508a*/ 	.byte	0x3f
	.zero		1


	//----- nvinfo : EIATTR_NUM_MBARRIERS
	.align		4
.L_30:
        /*508c*/ 	.byte	0x03, 0x38
        /*508e*/ 	.short	0x0012


	//----- nvinfo : EIATTR_EXIT_INSTR_OFFSETS
	.align		4
        /*5090*/ 	.byte	0x04, 0x1c
        /*5092*/ 	.short	(.L_32 - .L_31)


	//   ....[0]....
.L_31:
        /*5094*/ 	.word	0x00000720


	//   ....[1]....
        /*5098*/ 	.word	0x00001080


	//   ....[2]....
        /*509c*/ 	.word	0x0001ee00


	//   ....[3]....
        /*50a0*/ 	.word	0x0001f460


	//   ....[4]....
        /*50a4*/ 	.word	0x00020810


	//----- nvinfo : EIATTR_MAX_THREADS
	.align		4
.L_32:
        /*50a8*/ 	.byte	0x04, 0x05
        /*50aa*/ 	.short	(.L_34 - .L_33)
.L_33:
        /*50ac*/ 	.word	0x00000180
        /*50b0*/ 	.word	0x00000001
        /*50b4*/ 	.word	0x00000001


	//----- nvinfo : EIATTR_CRS_STACK_SIZE
	.align		4
.L_34:
        /*50b8*/ 	.byte	0x04, 0x1e
        /*50ba*/ 	.short	(.L_36 - .L_35)
.L_35:
        /*50bc*/ 	.word	0x00000000


	//----- nvinfo : EIATTR_CBANK_PARAM_SIZE
	.align		4
.L_36:
        /*50c0*/ 	.byte	0x03, 0x19
        /*50c2*/ 	.short	0x0570


	//----- nvinfo : EIATTR_PARAM_CBANK
	.align		4
        /*50c4*/ 	.byte	0x04, 0x0a
        /*50c6*/ 	.short	(.L_38 - .L_37)
	.align		4
.L_37:
        /*50c8*/ 	.word	index@(.nv.constant0._ZN7cutlass13device_kernelINS_4gemm6kernel13GemmUniversalIN4cute5tupleIJiiiiEEENS1_10collective13CollectiveMmaINS1_43MainloopSm90TmaGmmaWarpSpecializedSparseFP8ILi8ENS5_IJNS4_1CILi1EEESB_SB_EEENS1_35KernelTmaWarpSpecializedCooperativeEEENS5_IJNSA_ILi256EEESF_NSA_ILi64EEEEEENS_12float_e4m3_tENS5_IJNS4_6LayoutINS5_IJiNS5_IJNSA_ILi2EEEiEEEiEEENS5_IJlNS5_IJSB_SK_EEElEEEEENSJ_INS5_IJNS5_IJSG_iEEESQ_iEEENS5_IJNS5_IJSG_NSA_ILi4096EEEEEENS5_IJSB_lEEElEEEEEEEESI_NS5_IJlSB_lEEENS4_8TiledMMAINS4_8MMA_AtomIJNS4_4SM904GMMA6SPARSE32GMMA_64x256x64_F32E4M3E4M3_SS_TNILNS12_7ScaleInE1ELS15_1ELNS12_9SparseSelE0EEEEEENSJ_INS5_IJSK_SB_SB_EEENS5_IJSB_NSA_ILi0EEES1A_EEEEENS5_IJNS4_10UnderscoreES1D_S1D_EEEEENS4_13SM90_TMA_LOADENS4_14ComposedLayoutINS4_7SwizzleILi1ELi4ELi3EEENS4_25smem_sparse_ptr_flag_bitsILi2ELi8EEENSJ_INS5_IJNS5_IJSB_NSA_ILi8EEEEEENS5_IJSK_NSA_ILi32EEEEEEEEENS5_IJNS5_IJS1A_SG_EEESN_EEEEEEEvNS4_8identityES1G_NS1H_INS1I_ILi2ELi4ELi3EEENS4_18smem_ptr_flag_bitsILi8EEENSJ_INS5_IJS1M_SG_EEENS5_IJSG_SB_EEEEEEEvS1V_EENS_8epilogue10collective6detail29Sm90TmaWarpSpecializedAdapterINS25_15DefaultEpilogueIfNS5_IJSB_llEEES29_NS24_6thread17LinearCombinationIfLi1EffLNS2A_9ScaleType4KindE0ELNS_15FloatRoundStyleE2EfEENS1_15EpilogueDefaultEEEEEvvEEEEvNT_6ParamsE)
        /*50cc*/ 	.short	0x0210
        /*50ce*/ 	.short	0x0570


	//----- nvinfo : EIATTR_SW_WAR
	.align		4
.L_38:
        /*50d0*/ 	.byte	0x04, 0x36
        /*50d2*/ 	.short	(.L_40 - .L_39)
.L_39:
        /*50d4*/ 	.word	0x00000008
.L_40:


//--------------------- .nv.callgraph             --------------------------
	.section	.nv.callgraph,"",@"SHT_CUDA_CALLGRAPH"
	.align	4
	.sectionentsize	8
	.align		4
        /*0000*/ 	.word	0x00000000
	.align		4
        /*0004*/ 	.word	0xffffffff
	.align		4
        /*0008*/ 	.word	0x00000000
	.align		4
        /*000c*/ 	.word	0xfffffffe
	.align		4
        /*0010*/ 	.word	0x00000000
	.align		4
        /*0014*/ 	.word	0xfffffffd
	.align		4
        /*0018*/ 	.word	0x00000000
	.align		4
        /*001c*/ 	.word	0xfffffffc


//--------------------- .nv.constant4             --------------------------
	.section	.nv.constant4,"a",@progbits
	.align	8
	.align		8
.nv.constant4:
        /*0000*/ 	.dword	_ZN39_INTERNAL_5694b626_4_k_cu_87c0d1bb_27884cuda3std3__45__cpo5beginE
	.align		8
        /*0008*/ 	.dword	_ZN39_INTERNAL_5694b626_4_k_cu_87c0d1bb_27884cuda3std3__45__cpo3endE
	.align		8
        /*0010*/ 	.dword	_ZN39_INTERNAL_5694b626_4_k_cu_87c0d1bb_27884cuda3std3__45__cpo6cbeginE
	.align		8
        /*0018*/ 	.dword	_ZN39_INTERNAL_5694b626_4_k_cu_87c0d1bb_27884cuda3std3__45__cpo4cendE
	.align		8
        /*0020*/ 	.dword	_ZN39_INTERNAL_5694b626_4_k_cu_87c0d1bb_27884cuda3std3__441_GLOBAL__N__5694b626_4_k_cu_87c0d1bb_27886ignoreE
	.align		8
        /*0028*/ 	.dword	_ZN39_INTERNAL_5694b626_4_k_cu_87c0d1bb_27884cuda3std3__419piecewise_constructE
	.align		8
        /*0030*/ 	.dword	_ZN39_INTERNAL_5694b626_4_k_cu_87c0d1bb_27884cuda3std3__48in_placeE
	.align		8
        /*0038*/ 	.dword	_ZN39_INTERNAL_5694b626_4_k_cu_87c0d1bb_27884cuda3std6ranges3__45__cpo4swapE
	.align		8
        /*0040*/ 	.dword	_ZN39_INTERNAL_5694b626_4_k_cu_87c0d1bb_27884cuda3std6ranges3__45__cpo9iter_moveE
	.align		8
        /*0048*/ 	.dword	_ZN39_INTERNAL_5694b626_4_k_cu_87c0d1bb_27884cute7productE
	.align		8
        /*0050*/ 	.dword	_ZN39_INTERNAL_5694b626_4_k_cu_87c0d1bb_27884cute1_E


//--------------------- .text._ZN7cutlass13device_kernelINS_4gemm6kernel13GemmUniversalIN4cute5tupleIJiiiiEEENS1_10collective13CollectiveMmaINS1_43MainloopSm90TmaGmmaWarpSpecializedSparseFP8ILi8ENS5_IJNS4_1CILi1EEESB_SB_EEENS1_35KernelTmaWarpSpecializedCooperativeEEENS5_IJNSA_ILi256EEESF_NSA_ILi64EEEEEENS_12float_e4m3_tENS5_IJNS4_6LayoutINS5_IJiNS5_IJNSA_ILi2EEEiEEEiEEENS5_IJlNS5_IJSB_SK_EEElEEEEENSJ_INS5_IJNS5_IJSG_iEEESQ_iEEENS5_IJNS5_IJSG_NSA_ILi4096EEEEEENS5_IJSB_lEEElEEEEEEEESI_NS5_IJlSB_lEEENS4_8TiledMMAINS4_8MMA_AtomIJNS4_4SM904GMMA6SPARSE32GMMA_64x256x64_F32E4M3E4M3_SS_TNILNS12_7ScaleInE1ELS15_1ELNS12_9SparseSelE0EEEEEENSJ_INS5_IJSK_SB_SB_EEENS5_IJSB_NSA_ILi0EEES1A_EEEEENS5_IJNS4_10UnderscoreES1D_S1D_EEEEENS4_13SM90_TMA_LOADENS4_14ComposedLayoutINS4_7SwizzleILi1ELi4ELi3EEENS4_25smem_sparse_ptr_flag_bitsILi2ELi8EEENSJ_INS5_IJNS5_IJSB_NSA_ILi8EEEEEENS5_IJSK_NSA_ILi32EEEEEEEEENS5_IJNS5_IJS1A_SG_EEESN_EEEEEEEvNS4_8identityES1G_NS1H_INS1I_ILi2ELi4ELi3EEENS4_18smem_ptr_flag_bitsILi8EEENSJ_INS5_IJS1M_SG_EEENS5_IJSG_SB_EEEEEEEvS1V_EENS_8epilogue10collective6detail29Sm90TmaWarpSpecializedAdapterINS25_15DefaultEpilogueIfNS5_IJSB_llEEES29_NS24_6thread17LinearCombinationIfLi1EffLNS2A_9ScaleType4KindE0ELNS_15FloatRoundStyleE2EfEENS1_15EpilogueDefaultEEEEEvvEEEEvNT_6ParamsE --------------------------
	.section	.text._ZN7cutlass13device_kernelINS_4gemm6kernel13GemmUniversalIN4cute5tupleIJiiiiEEENS1_10collective13CollectiveMmaINS1_43MainloopSm90TmaGmmaWarpSpecializedSparseFP8ILi8ENS5_IJNS4_1CILi1EEESB_SB_EEENS1_35KernelTmaWarpSpecializedCooperativeEEENS5_IJNSA_ILi256EEESF_NSA_ILi64EEEEEENS_12float_e4m3_tENS5_IJNS4_6LayoutINS5_IJiNS5_IJNSA_ILi2EEEiEEEiEEENS5_IJlNS5_IJSB_SK_EEElEEEEENSJ_INS5_IJNS5_IJSG_iEEESQ_iEEENS5_IJNS5_IJSG_NSA_ILi4096EEEEEENS5_IJSB_lEEElEEEEEEEESI_NS5_IJlSB_lEEENS4_8TiledMMAINS4_8MMA_AtomIJNS4_4SM904GMMA6SPARSE32GMMA_64x256x64_F32E4M3E4M3_SS_TNILNS12_7ScaleInE1ELS15_1ELNS12_9SparseSelE0EEEEEENSJ_INS5_IJSK_SB_SB_EEENS5_IJSB_NSA_ILi0EEES1A_EEEEENS5_IJNS4_10UnderscoreES1D_S1D_EEEEENS4_13SM90_TMA_LOADENS4_14ComposedLayoutINS4_7SwizzleILi1ELi4ELi3EEENS4_25smem_sparse_ptr_flag_bitsILi2ELi8EEENSJ_INS5_IJNS5_IJSB_NSA_ILi8EEEEEENS5_IJSK_NSA_ILi32EEEEEEEEENS5_IJNS5_IJS1A_SG_EEESN_EEEEEEEvNS4_8identityES1G_NS1H_INS1I_ILi2ELi4ELi3EEENS4_18smem_ptr_flag_bitsILi8EEENSJ_INS5_IJS1M_SG_EEENS5_IJSG_SB_EEEEEEEvS1V_EENS_8epilogue10collective6detail29Sm90TmaWarpSpecializedAdapterINS25_15DefaultEpilogueIfNS5_IJSB_llEEES29_NS24_6thread17LinearCombinationIfLi1EffLNS2A_9ScaleType4KindE0ELNS_15FloatRoundStyleE2EfEENS1_15EpilogueDefaultEEEEEvvEEEEvNT_6ParamsE,"ax",@progbits
	.align	128
.text._ZN7cutlass13device_kernelINS_4gemm6kernel13GemmUniversalIN4cute5tupleIJiiiiEEENS1_10collective13CollectiveMmaINS1_43MainloopSm90TmaGmmaWarpSpecializedSparseFP8ILi8ENS5_IJNS4_1CILi1EEESB_SB_EEENS1_35KernelTmaWarpSpecializedCooperativeEEENS5_IJNSA_ILi256EEESF_NSA_ILi64EEEEEENS_12float_e4m3_tENS5_IJNS4_6LayoutINS5_IJiNS5_IJNSA_ILi2EEEiEEEiEEENS5_IJlNS5_IJSB_SK_EEElEEEEENSJ_INS5_IJNS5_IJSG_iEEESQ_iEEENS5_IJNS5_IJSG_NSA_ILi4096EEEEEENS5_IJSB_lEEElEEEEEEEESI_NS5_IJlSB_lEEENS4_8TiledMMAINS4_8MMA_AtomIJNS4_4SM904GMMA6SPARSE32GMMA_64x256x64_F32E4M3E4M3_SS_TNILNS12_7ScaleInE1ELS15_1ELNS12_9SparseSelE0EEEEEENSJ_INS5_IJSK_SB_SB_EEENS5_IJSB_NSA_ILi0EEES1A_EEEEENS5_IJNS4_10UnderscoreES1D_S1D_EEEEENS4_13SM90_TMA_LOADENS4_14ComposedLayoutINS4_7SwizzleILi1ELi4ELi3EEENS4_25smem_sparse_ptr_flag_bitsILi2ELi8EEENSJ_INS5_IJNS5_IJSB_NSA_ILi8EEEEEENS5_IJSK_NSA_ILi32EEEEEEEEENS5_IJNS5_IJS1A_SG_EEESN_EEEEEEEvNS4_8identityES1G_NS1H_INS1I_ILi2ELi4ELi3EEENS4_18smem_ptr_flag_bitsILi8EEENSJ_INS5_IJS1M_SG_EEENS5_IJSG_SB_EEEEEEEvS1V_EENS_8epilogue10collective6detail29Sm90TmaWarpSpecializedAdapterINS25_15DefaultEpilogueIfNS5_IJSB_llEEES29_NS24_6thread17LinearCombinationIfLi1EffLNS2A_9ScaleType4KindE0ELNS_15FloatRoundStyleE2EfEENS1_15EpilogueDefaultEEEEEvvEEEEvNT_6ParamsE:
        .type           _ZN7cutlass13device_kernelINS_4gemm6kernel13GemmUniversalIN4cute5tupleIJiiiiEEENS1_10collective13CollectiveMmaINS1_43MainloopSm90TmaGmmaWarpSpecializedSparseFP8ILi8ENS5_IJNS4_1CILi1EEESB_SB_EEENS1_35KernelTmaWarpSpecializedCooperativeEEENS5_IJNSA_ILi256EEESF_NSA_ILi64EEEEEENS_12float_e4m3_tENS5_IJNS4_6LayoutINS5_IJiNS5_IJNSA_ILi2EEEiEEEiEEENS5_IJlNS5_IJSB_SK_EEElEEEEENSJ_INS5_IJNS5_IJSG_iEEESQ_iEEENS5_IJNS5_IJSG_NSA_ILi4096EEEEEENS5_IJSB_lEEElEEEEEEEESI_NS5_IJlSB_lEEENS4_8TiledMMAINS4_8MMA_AtomIJNS4_4SM904GMMA6SPARSE32GMMA_64x256x64_F32E4M3E4M3_SS_TNILNS12_7ScaleInE1ELS15_1ELNS12_9SparseSelE0EEEEEENSJ_INS5_IJSK_SB_SB_EEENS5_IJSB_NSA_ILi0EEES1A_EEEEENS5_IJNS4_10UnderscoreES1D_S1D_EEEEENS4_13SM90_TMA_LOADENS4_14ComposedLayoutINS4_7SwizzleILi1ELi4ELi3EEENS4_25smem_sparse_ptr_flag_bitsILi2ELi8EEENSJ_INS5_IJNS5_IJSB_NSA_ILi8EEEEEENS5_IJSK_NSA_ILi32EEEEEEEEENS5_IJNS5_IJS1A_SG_EEESN_EEEEEEEvNS4_8identityES1G_NS1H_INS1I_ILi2ELi4ELi3EEENS4_18smem_ptr_flag_bitsILi8EEENSJ_INS5_IJS1M_SG_EEENS5_IJSG_SB_EEEEEEEvS1V_EENS_8epilogue10collective6detail29Sm90TmaWarpSpecializedAdapterINS25_15DefaultEpilogueIfNS5_IJSB_llEEES29_NS24_6thread17LinearCombinationIfLi1EffLNS2A_9ScaleType4KindE0ELNS_15FloatRoundStyleE2EfEENS1_15EpilogueDefaultEEEEEvvEEEEvNT_6ParamsE,@function
        .size           _ZN7cutlass13device_kernelINS_4gemm6kernel13GemmUniversalIN4cute5tupleIJiiiiEEENS1_10collective13CollectiveMmaINS1_43MainloopSm90TmaGmmaWarpSpecializedSparseFP8ILi8ENS5_IJNS4_1CILi1EEESB_SB_EEENS1_35KernelTmaWarpSpecializedCooperativeEEENS5_IJNSA_ILi256EEESF_NSA_ILi64EEEEEENS_12float_e4m3_tENS5_IJNS4_6LayoutINS5_IJiNS5_IJNSA_ILi2EEEiEEEiEEENS5_IJlNS5_IJSB_SK_EEElEEEEENSJ_INS5_IJNS5_IJSG_iEEESQ_iEEENS5_IJNS5_IJSG_NSA_ILi4096EEEEEENS5_IJSB_lEEElEEEEEEEESI_NS5_IJlSB_lEEENS4_8TiledMMAINS4_8MMA_AtomIJNS4_4SM904GMMA6SPARSE32GMMA_64x256x64_F32E4M3E4M3_SS_TNILNS12_7ScaleInE1ELS15_1ELNS12_9SparseSelE0EEEEEENSJ_INS5_IJSK_SB_SB_EEENS5_IJSB_NSA_ILi0EEES1A_EEEEENS5_IJNS4_10UnderscoreES1D_S1D_EEEEENS4_13SM90_TMA_LOADENS4_14ComposedLayoutINS4_7SwizzleILi1ELi4ELi3EEENS4_25smem_sparse_ptr_flag_bitsILi2ELi8EEENSJ_INS5_IJNS5_IJSB_NSA_ILi8EEEEEENS5_IJSK_NSA_ILi32EEEEEEEEENS5_IJNS5_IJS1A_SG_EEESN_EEEEEEEvNS4_8identityES1G_NS1H_INS1I_ILi2ELi4ELi3EEENS4_18smem_ptr_flag_bitsILi8EEENSJ_INS5_IJS1M_SG_EEENS5_IJSG_SB_EEEEEEEvS1V_EENS_8epilogue10collective6detail29Sm90TmaWarpSpecializedAdapterINS25_15DefaultEpilogueIfNS5_IJSB_llEEES29_NS24_6thread17LinearCombinationIfLi1EffLNS2A_9ScaleType4KindE0ELNS_15FloatRoundStyleE2EfEENS1_15EpilogueDefaultEEEEEvvEEEEvNT_6ParamsE,(.L_x_456 - _ZN7cutlass13device_kernelINS_4gemm6kernel13GemmUniversalIN4cute5tupleIJiiiiEEENS1_10collective13CollectiveMmaINS1_43MainloopSm90TmaGmmaWarpSpecializedSparseFP8ILi8ENS5_IJNS4_1CILi1EEESB_SB_EEENS1_35KernelTmaWarpSpecializedCooperativeEEENS5_IJNSA_ILi256EEESF_NSA_ILi64EEEEEENS_12float_e4m3_tENS5_IJNS4_6LayoutINS5_IJiNS5_IJNSA_ILi2EEEiEEEiEEENS5_IJlNS5_IJSB_SK_EEElEEEEENSJ_INS5_IJNS5_IJSG_iEEESQ_iEEENS5_IJNS5_IJSG_NSA_ILi4096EEEEEENS5_IJSB_lEEElEEEEEEEESI_NS5_IJlSB_lEEENS4_8TiledMMAINS4_8MMA_AtomIJNS4_4SM904GMMA6SPARSE32GMMA_64x256x64_F32E4M3E4M3_SS_TNILNS12_7ScaleInE1ELS15_1ELNS12_9SparseSelE0EEEEEENSJ_INS5_IJSK_SB_SB_EEENS5_IJSB_NSA_ILi0EEES1A_EEEEENS5_IJNS4_10UnderscoreES1D_S1D_EEEEENS4_13SM90_TMA_LOADENS4_14ComposedLayoutINS4_7SwizzleILi1ELi4ELi3EEENS4_25smem_sparse_ptr_flag_bitsILi2ELi8EEENSJ_INS5_IJNS5_IJSB_NSA_ILi8EEEEEENS5_IJSK_NSA_ILi32EEEEEEEEENS5_IJNS5_IJS1A_SG_EEESN_EEEEEEEvNS4_8identityES1G_NS1H_INS1I_ILi2ELi4ELi3EEENS4_18smem_ptr_flag_bitsILi8EEENSJ_INS5_IJS1M_SG_EEENS5_IJSG_SB_EEEEEEEvS1V_EENS_8epilogue10collective6detail29Sm90TmaWarpSpecializedAdapterINS25_15DefaultEpilogueIfNS5_IJSB_llEEES29_NS24_6thread17LinearCombinationIfLi1EffLNS2A_9ScaleType4KindE0ELNS_15FloatRoundStyleE2EfEENS1_15EpilogueDefaultEEEEEvvEEEEvNT_6ParamsE)
        .other          _ZN7cutlass13device_kernelINS_4gemm6kernel13GemmUniversalIN4cute5tupleIJiiiiEEENS1_10collective13CollectiveMmaINS1_43MainloopSm90TmaGmmaWarpSpecializedSparseFP8ILi8ENS5_IJNS4_1CILi1EEESB_SB_EEENS1_35KernelTmaWarpSpecializedCooperativeEEENS5_IJNSA_ILi256EEESF_NSA_ILi64EEEEEENS_12float_e4m3_tENS5_IJNS4_6LayoutINS5_IJiNS5_IJNSA_ILi2EEEiEEEiEEENS5_IJlNS5_IJSB_SK_EEElEEEEENSJ_INS5_IJNS5_IJSG_iEEESQ_iEEENS5_IJNS5_IJSG_NSA_ILi4096EEEEEENS5_IJSB_lEEElEEEEEEEESI_NS5_IJlSB_lEEENS4_8TiledMMAINS4_8MMA_AtomIJNS4_4SM904GMMA6SPARSE32GMMA_64x256x64_F32E4M3E4M3_SS_TNILNS12_7ScaleInE1ELS15_1ELNS12_9SparseSelE0EEEEEENSJ_INS5_IJSK_SB_SB_EEENS5_IJSB_NSA_ILi0EEES1A_EEEEENS5_IJNS4_10UnderscoreES1D_S1D_EEEEENS4_13SM90_TMA_LOADENS4_14ComposedLayoutINS4_7SwizzleILi1ELi4ELi3EEENS4_25smem_sparse_ptr_flag_bitsILi2ELi8EEENSJ_INS5_IJNS5_IJSB_NSA_ILi8EEEEEENS5_IJSK_NSA_ILi32EEEEEEEEENS5_IJNS5_IJS1A_SG_EEESN_EEEEEEEvNS4_8identityES1G_NS1H_INS1I_ILi2ELi4ELi3EEENS4_18smem_ptr_flag_bitsILi8EEENSJ_INS5_IJS1M_SG_EEENS5_IJSG_SB_EEEEEEEvS1V_EENS_8epilogue10collective6detail29Sm90TmaWarpSpecializedAdapterINS25_15DefaultEpilogueIfNS5_IJSB_llEEES29_NS24_6thread17LinearCombinationIfLi1EffLNS2A_9ScaleType4KindE0ELNS_15FloatRoundStyleE2EfEENS1_15EpilogueDefaultEEEEEvvEEEEvNT_6ParamsE,@"STO_CUDA_ENTRY STV_DEFAULT"
_ZN7cutlass13device_kernelINS_4gemm6kernel13GemmUniversalIN4cute5tupleIJiiiiEEENS1_10collective13CollectiveMmaINS1_43MainloopSm90TmaGmmaWarpSpecializedSparseFP8ILi8ENS5_IJNS4_1CILi1EEESB_SB_EEENS1_35KernelTmaWarpSpecializedCooperativeEEENS5_IJNSA_ILi256EEESF_NSA_ILi64EEEEEENS_12float_e4m3_tENS5_IJNS4_6LayoutINS5_IJiNS5_IJNSA_ILi2EEEiEEEiEEENS5_IJlNS5_IJSB_SK_EEElEEEEENSJ_INS5_IJNS5_IJSG_iEEESQ_iEEENS5_IJNS5_IJSG_NSA_ILi4096EEEEEENS5_IJSB_lEEElEEEEEEEESI_NS5_IJlSB_lEEENS4_8TiledMMAINS4_8MMA_AtomIJNS4_4SM904GMMA6SPARSE32GMMA_64x256x64_F32E4M3E4M3_SS_TNILNS12_7ScaleInE1ELS15_1ELNS12_9SparseSelE0EEEEEENSJ_INS5_IJSK_SB_SB_EEENS5_IJSB_NSA_ILi0EEES1A_EEEEENS5_IJNS4_10UnderscoreES1D_S1D_EEEEENS4_13SM90_TMA_LOADENS4_14ComposedLayoutINS4_7SwizzleILi1ELi4ELi3EEENS4_25smem_sparse_ptr_flag_bitsILi2ELi8EEENSJ_INS5_IJNS5_IJSB_NSA_ILi8EEEEEENS5_IJSK_NSA_ILi32EEEEEEEEENS5_IJNS5_IJS1A_SG_EEESN_EEEEEEEvNS4_8identityES1G_NS1H_INS1I_ILi2ELi4ELi3EEENS4_18smem_ptr_flag_bitsILi8EEENSJ_INS5_IJS1M_SG_EEENS5_IJSG_SB_EEEEEEEvS1V_EENS_8epilogue10collective6detail29Sm90TmaWarpSpecializedAdapterINS25_15DefaultEpilogueIfNS5_IJSB_llEEES29_NS24_6thread17LinearCombinationIfLi1EffLNS2A_9ScaleType4KindE0ELNS_15FloatRoundStyleE2EfEENS1_15EpilogueDefaultEEEEEvvEEEEvNT_6ParamsE:
[----:B------:R-:W0:Y:S02]  /*0000*/  LDC R1, c[0x0][0x28] ;  /* 0x00000a00ff017b82 */ /* 0x000e240000000800 */
[----:B0-----:R-:W-:Y:S01]  /*0010*/  IADD3 R1, R1, -0x680, RZ ;  /* 0xfffff98001017810 */ /* 0x001fe20007ffe0ff */
[----:B------:R-:W0:Y:S01]  /*0020*/  S2R R2, SR_TID.X ;  /* 0x0000000000027919 */ /* 0x000e220000002100 */
[----:B------:R-:W-:Y:S01]  /*0030*/  ELECT P0, URZ, PT ;  /* 0x00000000003f782f */ /* 0x000fe20003800000 */
[----:B------:R-:W-:Y:S01]  /*0040*/  BSSY B0, `(.L_x_0) ;  /* 0x0000018000007945 */ /* 0x000fe20003800000 */
[--C-:B0-----:R-:W-:Y:S02]  /*0050*/  SHF.R.U32.HI R0, RZ, 0x5, R2.reuse ;  /* 0x00000005ff007819 */ /* 0x101fe40000011602 */
[----:B------:R-:W-:-:S03]  /*0060*/  SHF.R.U32.HI R2, RZ, 0x7, R2 ;  /* 0x00000007ff027819 */ /* 0x000fc60000011602 */
[----:B------:R-:W0:Y:S04]  /*0070*/  SHFL.IDX PT, R3, R0, RZ, 0x1f ;  /* 0x00001fff00037589 */ /* 0x000e2800000e0000 */
[----:B------:R-:W1:Y:S01]  /*0080*/  SHFL.IDX PT, R2, R2, RZ, 0x1f ;  /* 0x00001fff02027589 */ /* 0x000e6200000e0000 */
[----:B0-----:R-:W-:Y:S02]  /*0090*/  R2UR UR4, R3 ;  /* 0x00000000030472ca */ /* 0x001fe400000e0000 */
[----:B-1----:R-:W-:-:S11]  /*00a0*/  R2UR UR6, R2 ;  /* 0x00000000020672ca */ /* 0x002fd600000e0000 */
[----:B------:R-:W-:Y:S02]  /*00b0*/  USHF.R.S32.HI UR5, URZ, 0x1f, UR4 ;  /* 0x0000001f3f057899 */ /* 0x000fe40008011404 */
[----:B------:R-:W-:Y:S02]  /*00c0*/  ISETP.NE.OR P0, PT, RZ, UR4, !P0 ;  /* 0x00000004ff007c0c */ /* 0x000fe4000c705670 */
[----:B------:R-:W-:-:S04]  /*00d0*/  ULEA.HI UR5, UR5, UR4, URZ, 0x2 ;  /* 0x0000000405057291 */ /* 0x000fc8000f8f103f */
[----:B------:R-:W-:-:S04]  /*00e0*/  ULOP3.LUT UR5, UR5, 0xfffffffc, URZ, 0xc0, !UPT ;  /* 0xfffffffc05057892 */ /* 0x000fc8000f8ec03f */
[----:B------:R-:W-:-:S03]  /*00f0*/  UIADD3 UR8, UR4, -UR5, URZ ;  /* 0x8000000504087290 */ /* 0x000fc6000fffe03f */
[----:B------:R-:W-:Y:S09]  /*0100*/  @P0 BRA `(.L_x_1) ;  /* 0x00000000002c0947 */ /* 0x000ff20003800000 */
[----:B------:R-:W-:Y:S02]  /*0110*/  ULDC.64 UR4, c[0x0][0x198] ;  /* 0x0000660000047ab9 */ /* 0x000fe40000000a00 */
[----:B------:R-:W-:Y:S02]  /*0120*/  UIADD3 UR10, UP0, UR4, 0xf0, URZ ;  /* 0x000000f0040a7890 */ /* 0x000fe4000ff1e03f */
[----:B------:R-:W-:Y:S02]  /*0130*/  UIADD3 UR12, UP1, UR4, 0x1f0, URZ ;  /* 0x000001f0040c7890 */ /* 0x000fe4000ff3e03f */
[----:B------:R-:W-:Y:S02]  /*0140*/  UIADD3 UR4, UP2, UR4, 0x2f0, URZ ;  /* 0x000002f004047890 */ /* 0x000fe4000ff5e03f */
[----:B------:R-:W-:Y:S02]  /*0150*/  UIADD3.X UR11, URZ, UR5, URZ, UP0, !UPT ;  /* 0x000000053f0b7290 */ /* 0x000fe400087fe43f */
[----:B------:R-:W-:-:S02]  /*0160*/  UIADD3.X UR13, URZ, UR5, URZ, UP1, !UPT ;  /* 0x000000053f0d7290 */ /* 0x000fc40008ffe43f */
[----:B------:R-:W-:-:S05]  /*0170*/  UIADD3.X UR5, URZ, UR5, URZ, UP2, !UPT ;  /* 0x000000053f057290 */ /* 0x000fca00097fe43f */
[----:B------:R0:W-:Y:S02]  /*0180*/  UTMACCTL.PF [UR10] ;  /* 0x000000000a0079b9 */ /* 0x0001e40008040000 */
[----:B------:R0:W-:Y:S02]  /*0190*/  UTMACCTL.PF [UR12] ;  /* 0x000000000c0079b9 */ /* 0x0001e40008040000 */
[----:B------:R0:W-:Y:S02]  /*01a0*/  UTMACCTL.PF [UR4] ;  /* 0x00000000040079b9 */ /* 0x0001e40008040000 */
[----:B0-----:R-:W-:Y:S01]  /*01b0*/  NOP ;  /* 0x0000000000007918 */ /* 0x001fe20000000000 */
.L_x_1:
[----:B------:R-:W-:Y:S05]  /*01c0*/  BSYNC B0 ;  /* 0x0000000000007941 */ /* 0x000fea0003800000 */
.L_x_0:
[----:B------:R-:W0:Y:S01]  /*01d0*/  SHFL.IDX PT, R2, R0, RZ, 0x1f ;  /* 0x00001fff00027589 */ /* 0x000e2200000e0000 */
[----:B------:R-:W-:Y:S01]  /*01e0*/  UISETP.NE.AND UP0, UPT, UR8, 0x3, UPT ;  /* 0x000000030800788c */ /* 0x000fe2000bf05270 */
[----:B------:R-:W-:Y:S01]  /*01f0*/  ISETP.NE.AND P1, PT, RZ, UR6, PT ;  /* 0x00000006ff007c0c */ /* 0x000fe2000bf25270 */
[----:B------:R-:W-:Y:S02]  /*0200*/  UIADD3 UR10, UR6, -0x1, URZ ;  /* 0xffffffff060a7890 */ /* 0x000fe4000fffe03f */
[----:B------:R-:W-:Y:S02]  /*0210*/  UISETP.EQ.OR UP0, UPT, UR8, URZ, !UP0 ;  /* 0x0000003f0800728c */ /* 0x000fe4000c702670 */
[----:B------:R-:W-:Y:S02]  /*0220*/  UISETP.GE.U32.AND UP1, UPT, UR10, 0x2, UPT ;  /* 0x000000020a00788c */ /* 0x000fe4000bf26070 */
[----:B------:R-:W-:-:S04]  /*0230*/  UISETP.EQ.AND UP0, UPT, UR6, URZ, UP0 ;  /* 0x0000003f0600728c */ /* 0x000fc80008702270 */
[----:B------:R-:W-:-:S04]  /*0240*/  USEL UR13, URZ, 0x1, !UP0 ;  /* 0x000000013f0d7887 */ /* 0x000fc8000c000000 */
[----:B------:R-:W-:Y:S01]  /*0250*/  USEL UR13, UR13, 0x2, UP1 ;  /* 0x000000020d0d7887 */ /* 0x000fe20008800000 */
[----:B0-----:R-:W-:-:S13]  /*0260*/  ISETP.NE.AND P0, PT, R2, RZ, PT ;  /* 0x000000ff0200720c */ /* 0x001fda0003f05270 */
[----:B------:R-:W-:Y:S05]  /*0270*/  @P0 BRA `(.L_x_2) ;  /* 0x0000000000840947 */ /* 0x000fea0003800000 */
[----:B------:R-:W-:Y:S01]  /*0280*/  ELECT P0, URZ, PT ;  /* 0x00000000003f782f */ /* 0x000fe20003800000 */
[----:B------:R-:W-:-:S12]  /*0290*/  BSSY B0, `(.L_x_2) ;  /* 0x000001f000007945 */ /* 0x000fd80003800000 */
[----:B------:R-:W-:Y:S05]  /*02a0*/  @!P0 BRA `(.L_x_3) ;  /* 0x0000000000748947 */ /* 0x000fea0003800000 */
[----:B------:R-:W0:Y:S01]  /*02b0*/  S2UR UR9, SR_CgaCtaId ;  /* 0x00000000000979c3 */ /* 0x000e220000008800 */
[----:B------:R-:W-:Y:S01]  /*02c0*/  UMOV UR4, 0x400 ;  /* 0x0000040000047882 */ /* 0x000fe20000000000 */
[----:B------:R-:W-:Y:S01]  /*02d0*/  UMOV UR5, 0x1 ;  /* 0x0000000100057882 */ /* 0x000fe20000000000 */
[----:B------:R-:W-:Y:S02]  /*02e0*/  UMOV UR6, 0x100 ;  /* 0x0000010000067882 */ /* 0x000fe40000000000 */
[----:B------:R-:W-:-:S04]  /*02f0*/  UIADD3 UR6, -UR6, 0x100000, URZ ;  /* 0x0010000006067890 */ /* 0x000fc8000fffe13f */
[----:B------:R-:W-:Y:S02]  /*0300*/  USHF.L.U32 UR7, UR6, 0xb, URZ ;  /* 0x0000000b06077899 */ /* 0x000fe4000800063f */
[----:B------:R-:W-:Y:S02]  /*0310*/  USHF.L.U32 UR6, UR6, 0x1, URZ ;  /* 0x0000000106067899 */ /* 0x000fe4000800063f */
[----:B0-----:R-:W-:Y:S02]  /*0320*/  ULEA UR9, UR9, UR4, 0x18 ;  /* 0x0000000409097291 */ /* 0x001fe4000f8ec03f */
[----:B------:R-:W-:-:S04]  /*0330*/  UIADD3 UR4, -UR5, 0x100000, URZ ;  /* 0x0010000005047890 */ /* 0x000fc8000fffe13f */
[----:B------:R-:W-:Y:S02]  /*0340*/  USHF.L.U32 UR5, UR4, 0xb, URZ ;  /* 0x0000000b04057899 */ /* 0x000fe4000800063f */
[----:B------:R-:W-:Y:S01]  /*0350*/  USHF.L.U32 UR4, UR4, 0x1, URZ ;  /* 0x0000000104047899 */ /* 0x000fe2000800063f */
[----:B------:R-:W0:Y:S11]  /*0360*/  FENCE.VIEW.ASYNC.S ;  /* 0x00000000000073c6 */ /* 0x000e360000000000 */
[----:B0-----:R0:W1:Y:S01]  /*0370*/  SYNCS.EXCH.64 URZ, [UR9], UR4 ;  /* 0x00000004093f75b2 */ /* 0x0010620008000100 */
[----:B------:R0:W2:Y:S01]  /*0380*/  SYNCS.EXCH.64 URZ, [UR9+0x40], UR6 ;  /* 0x00004006093f75b2 */ /* 0x0000a20008000100 */
[----:B------:R0:W3:Y:S01]  /*0390*/  SYNCS.EXCH.64 URZ, [UR9+0x8], UR4 ;  /* 0x00000804093f75b2 */ /* 0x0000e20008000100 */
[----:B------:R0:W4:Y:S01]  /*03a0*/  SYNCS.EXCH.64 URZ, [UR9+0x48], UR6 ;  /* 0x00004806093f75b2 */ /* 0x0001220008000100 */
[----:B------:R0:W0:Y:S01]  /*03b0*/  SYNCS.EXCH.64 URZ, [UR9+0x10], UR4 ;  /* 0x00001004093f75b2 */ /* 0x0000220008000100 */
        /* <DEDUP_REMOVED lines=11> */
[----:B------:R-:W-:Y:S01]  /*0470*/  NOP ;  /* 0x0000000000007918 */ /* 0x000fe20000000000 */
.L_x_3:
[----:B0-----:R-:W-:Y:S05]  /*0480*/  BSYNC B0 ;  /* 0x0000000000007941 */ /* 0x001fea0003800000 */
.L_x_2:
[----:B------:R-:W0:Y:S01]  /*0490*/  LDC R2, c[0x0][0x75c] ;  /* 0x0001d700ff027b82 */ /* 0x000e220000000800 */
[----:B------:R-:W5:Y:S01]  /*04a0*/  SHFL.IDX PT, R0, R0, RZ, 0x1f ;  /* 0x00001fff00007589 */ /* 0x000f6200000e0000 */
[----:B------:R-:W-:Y:S02]  /*04b0*/  ELECT P0, URZ, PT ;  /* 0x00000000003f782f */ /* 0x000fe40003800000 */
[----:B------:R-:W-:Y:S01]  /*04c0*/  MOV R3, RZ ;  /* 0x000000ff00037202 */ /* 0x000fe20000000f00 */
[----:B------:R-:W-:Y:S01]  /*04d0*/  UMOV UR4, 0x20 ;  /* 0x0000002000047882 */ /* 0x000fe20000000000 */
[----:B------:R-:W1:Y:S01]  /*04e0*/  S2R R11, SR_CTAID.Y ;  /* 0x00000000000b7919 */ /* 0x000e620000002600 */
[----:B------:R-:W-:Y:S01]  /*04f0*/  NOP ;  /* 0x0000000000007918 */ /* 0x000fe20000000000 */
[----:B------:R-:W-:Y:S01]  /*0500*/  NOP ;  /* 0x0000000000007918 */ /* 0x000fe20000000000 */
[----:B0-----:R-:W-:Y:S02]  /*0510*/  ISETP.NE.AND P4, PT, R2, 0x1, PT ;  /* 0x000000010200780c */ /* 0x001fe40003f85270 */
[----:B------:R-:W0:Y:S01]  /*0520*/  S2R R2, SR_CTAID.X ;  /* 0x0000000000027919 */ /* 0x000e220000002500 */
[----:B-----5:R-:W-:-:S10]  /*0530*/  ISETP.NE.OR P0, PT, R0, RZ, !P0 ;  /* 0x000000ff0000720c */ /* 0x020fd40004705670 */
[----:B------:R-:W0:Y:S01]  /*0540*/  @P4 LDC R7, c[0x0][0x10] ;  /* 0x00000400ff074b82 */ /* 0x000e220000000800 */
[----:B------:R-:W-:Y:S01]  /*0550*/  @P4 MOV R5, RZ ;  /* 0x000000ff00054202 */ /* 0x000fe20000000f00 */
[----:B-1----:R-:W-:Y:S01]  /*0560*/  @P4 IMAD.MOV.U32 R4, RZ, RZ, R11 ;  /* 0x000000ffff044224 */ /* 0x002fe200078e000b */
[----:B------:R-:W-:Y:S01]  /*0570*/  VOTEU.ALL UP0, P0 ;  /* 0x00000000003f7886 */ /* 0x000fe20000000000 */
[----:B------:R-:W-:Y:S01]  /*0580*/  @P4 IMAD.MOV.U32 R13, RZ, RZ, RZ ;  /* 0x000000ffff0d4224 */ /* 0x000fe200078e00ff */
[----:B------:R-:W-:-:S03]  /*0590*/  VOTEU.ALL UP1, P0 ;  /* 0x00000000003f7886 */ /* 0x000fc60000020000 */
[----:B------:R-:W1:Y:S01]  /*05a0*/  @!P4 LDC R9, c[0x0][0xc] ;  /* 0x00000300ff09cb82 */ /* 0x000e620000000800 */
[----:B------:R-:W-:Y:S01]  /*05b0*/  @!UP0 UMOV UR6, 0x400 ;  /* 0x0000040000068882 */ /* 0x000fe20000000000 */
[----:B------:R-:W-:-:S04]  /*05c0*/  @!UP0 UIADD3 UR4, -UR4, 0x100000, URZ ;  /* 0x0010000004048890 */ /* 0x000fc8000fffe13f */
[----:B------:R-:W-:Y:S02]  /*05d0*/  @!UP0 USHF.L.U32 UR5, UR4, 0xb, URZ ;  /* 0x0000000b04058899 */ /* 0x000fe4000800063f */
[----:B------:R-:W-:Y:S01]  /*05e0*/  @!UP0 USHF.L.U32 UR4, UR4, 0x1, URZ ;  /* 0x0000000104048899 */ /* 0x000fe2000800063f */
[----:B------:R-:W5:Y:S01]  /*05f0*/  @!UP0 S2UR UR7, SR_CgaCtaId ;  /* 0x00000000000789c3 */ /* 0x000f620000008800 */
[----:B0-----:R-:W-:-:S04]  /*0600*/  @P4 IMAD.WIDE.U32 R6, R2, R7, R4 ;  /* 0x0000000702064225 */ /* 0x001fc800078e0004 */
[----:B------:R-:W-:Y:S01]  /*0610*/  @P4 IMAD.MOV.U32 R10, RZ, RZ, R6 ;  /* 0x000000ffff0a4224 */ /* 0x000fe200078e0006 */
[----:B------:R-:W-:Y:S01]  /*0620*/  @P4 IADD3 R14, R7, R13, RZ ;  /* 0x0000000d070e4210 */ /* 0x000fe20007ffe0ff */
[----:B-1----:R-:W-:-:S04]  /*0630*/  @!P4 IMAD.WIDE.U32 R4, R9, R11, R2 ;  /* 0x0000000b0904c225 */ /* 0x002fc800078e0002 */
[----:B------:R-:W-:Y:S01]  /*0640*/  @!P4 IMAD.MOV.U32 R10, RZ, RZ, R4 ;  /* 0x000000ffff0ac224 */ /* 0x000fe200078e0004 */
[----:B------:R-:W-:Y:S01]  /*0650*/  @!P4 MOV R14, R5 ;  /* 0x00000005000ec202 */ /* 0x000fe20000000f00 */
[----:B-----5:R-:W-:-:S03]  /*0660*/  @!UP0 ULEA UR6, UR7, UR6, 0x18 ;  /* 0x0000000607068291 */ /* 0x020fc6000f8ec03f */
[----:B------:R0:W-:Y:S01]  /*0670*/  STL [R1+0x464], R10 ;  /* 0x0004640a01007387 */ /* 0x0001e20000100800 */
[----:B------:R-:W-:-:S03]  /*0680*/  VOTEU.ALL UP0, P0 ;  /* 0x00000000003f7886 */ /* 0x000fc60000000000 */
[----:B------:R0:W-:Y:S04]  /*0690*/  STL [R1+0x460], R14 ;  /* 0x0004600e01007387 */ /* 0x0001e80000100800 */
[----:B------:R-:W1:Y:S02]  /*06a0*/  FENCE.VIEW.ASYNC.S ;  /* 0x00000000000073c6 */ /* 0x000e640000000000 */
[----:B-1----:R0:W2:Y:S01]  /*06b0*/  @!UP0 SYNCS.EXCH.64 URZ, [UR6+0x90], UR4 ;  /* 0x00009004063f85b2 */ /* 0x0020a20008000100 */
[----:B------:R0:W2:Y:S01]  /*06c0*/  @!UP1 SYNCS.EXCH.64 URZ, [UR6+0x98], UR4 ;  /* 0x00009804063f95b2 */ /* 0x0000a20008000100 */
[----:B------:R-:W-:Y:S01]  /*06d0*/  NOP ;  /* 0x0000000000007918 */ /* 0x000fe20000000000 */
[----:B--234-:R-:W-:Y:S06]  /*06e0*/  BAR.SYNC.DEFER_BLOCKING 0x0 ;  /* 0x0000000000007b1d */ /* 0x01cfec0000010000 */
[----:B0-----:R-:W-:Y:S05]  /*06f0*/  @!P1 BRA `(.L_x_4) ;  /* 0x000001e400c49947 */ /* 0x001fea0003800000 */
[----:B------:R-:W-:-:S06]  /*0700*/  UISETP.GT.U32.AND UP0, UPT, UR10, 0x1, UPT ;  /* 0x000000010a00788c */ /* 0x000fcc000bf04070 */
[----:B------:R-:W-:-:S13]  /*0710*/  PLOP3.LUT P0, PT, PT, PT, UP0, 0x80, 0x0 ;  /* 0x000000000000781c */ /* 0x000fda0003f0f008 */
[----:B------:R-:W-:Y:S05]  /*0720*/  @P0 EXIT ;  /* 0x000000000000094d */ /* 0x000fea0003800000 */
[----:B------:R-:W-:Y:S01]  /*0730*/  IMAD.MOV.U32 R5, RZ, RZ, -0x1 ;  /* 0xffffffffff057424 */ /* 0x000fe200078e00ff */
[----:B------:R-:W-:Y:S01]  /*0740*/  MOV R4, 0xffffffff ;  /* 0xffffffff00047802 */ /* 0x000fe20000000f00 */
[----:B------:R-:W-:Y:S01]  /*0750*/  ULDC.64 UR4, c[0x0][0x750] ;  /* 0x0001d40000047ab9 */ /* 0x000fe20000000a00 */
[----:B------:R-:W-:Y:S01]  /*0760*/  UMOV UR14, 0xffffffff ;  /* 0xffffffff000e7882 */ /* 0x000fe20000000000 */
[----:B------:R-:W-:Y:S01]  /*0770*/  ISETP.GE.U32.AND P0, PT, R10, UR4, PT ;  /* 0x000000040a007c0c */ /* 0x000fe2000bf06070 */
[----:B------:R0:W-:Y:S01]  /*0780*/  STL [R1+0x46c], R5 ;  /* 0x00046c0501007387 */ /* 0x0001e20000100800 */
[----:B------:R-:W-:Y:S02]  /*0790*/  PRMT R0, RZ, 0x7610, R0 ;  /* 0x00007610ff007816 */ /* 0x000fe40000000000 */
[----:B------:R-:W-:Y:S01]  /*07a0*/  ISETP.GE.U32.AND.EX P0, PT, R14, UR5, PT, P0 ;  /* 0x000000050e007c0c */ /* 0x000fe2000bf06100 */
[----:B------:R0:W-:-:S12]  /*07b0*/  STL [R1+0x468], R4 ;  /* 0x0004680401007387 */ /* 0x0001d80000100800 */
[----:B0-----:R-:W-:Y:S05]  /*07c0*/  @P0 BRA `(.L_x_5) ;  /* 0x00000004006c0947 */ /* 0x001fea0003800000 */
[----:B------:R-:W-:Y:S01]  /*07d0*/  ULDC.64 UR14, c[0x0][0x728] ;  /* 0x0001ca00000e7ab9 */ /* 0x000fe20000000a00 */
[----:B------:R-:W0:Y:S01]  /*07e0*/  LDC.64 R12, c[0x0][0x720] ;  /* 0x0001c800ff0c7b82 */ /* 0x000e220000000a00 */
[----:B------:R-:W-:Y:S01]  /*07f0*/  ISETP.NE.U32.AND P0, PT, RZ, UR14, PT ;  /* 0x0000000eff007c0c */ /* 0x000fe2000bf05070 */
[----:B------:R-:W-:Y:S01]  /*0800*/  ULDC UR11, c[0x0][0x730] ;  /* 0x0001cc00000b7ab9 */ /* 0x000fe20000000800 */
[----:B------:R-:W-:Y:S02]  /*0810*/  R2UR UR4, R10 ;  /* 0x000000000a0472ca */ /* 0x000fe400000e0000 */
[----:B------:R-:W-:Y:S02]  /*0820*/  ISETP.NE.AND.EX P0, PT, RZ, UR15, PT, P0 ;  /* 0x0000000fff007c0c */ /* 0x000fe4000bf05300 */
[----:B------:R-:W-:-:S11]  /*0830*/  R2UR UR5, R14 ;  /* 0x000000000e0572ca */ /* 0x000fd600000e0000 */
[----:B------:R-:W-:Y:S05]  /*0840*/  @!P0 BRA `(.L_x_6) ;  /* 0x0000000000308947 */ /* 0x000fea0003800000 */
[----:B------:R-:W-:Y:S01]  /*0850*/  R2UR UR4, R10 ;  /* 0x000000000a0472ca */ /* 0x000fe200000e0000 */
[----:B------:R-:W-:Y:S01]  /*0860*/  ULDC UR8, c[0x0][0x734] ;  /* 0x0001cd0000087ab9 */ /* 0x000fe20000000800 */
[----:B------:R-:W-:-:S11]  /*0870*/  R2UR UR10, R14 ;  /* 0x000000000e0a72ca */ /* 0x000fd600000e0000 */
[----:B------:R-:W-:-:S04]  /*0880*/  UIADD3 UR8, UP0, UR4, UR8, URZ ;  /* 0x0000000804087290 */ /* 0x000fc8000ff1e03f */
[----:B------:R-:W-:-:S04]  /*0890*/  UIADD3.X UR10, URZ, UR10, URZ, UP0, !UPT ;  /* 0x0000000a3f0a7290 */ /* 0x000fc800087fe43f */
[----:B------:R-:W-:-:S04]  /*08a0*/  UIMAD.WIDE.U32 UR4, UR10, UR14, URZ ;  /* 0x0000000e0a0472a5 */ /* 0x000fc8000f8e003f */
[----:B------:R-:W-:Y:S02]  /*08b0*/  UIMAD.WIDE.U32 UR6, UP0, UR8, UR15, UR4 ;  /* 0x0000000f080672a5 */ /* 0x000fe4000f800004 */
[----:B------:R-:W-:Y:S02]  /*08c0*/  UIMAD.WIDE.U32 UR4, UR8, UR14, URZ ;  /* 0x0000000e080472a5 */ /* 0x000fe4000f8e003f */
[----:B------:R-:W-:Y:S02]  /*08d0*/  UIADD3.X UR9, URZ, URZ, URZ, UP0, !UPT ;  /* 0x0000003f3f097290 */ /* 0x000fe400087fe43f */
[----:B------:R-:W-:Y:S01]  /*08e0*/  UIADD3 URZ, UP0, UR5, UR6, URZ ;  /* 0x00000006053f7290 */ /* 0x000fe2000ff1e03f */
[----:B------:R-:W-:-:S03]  /*08f0*/  UMOV UR8, UR7 ;  /* 0x0000000700087c82 */ /* 0x000fc60008000000 */
[----:B------:R-:W-:-:S12]  /*0900*/  UIMAD.WIDE.U32.X UR4, UR10, UR15, UR8, UP0 ;  /* 0x0000000f0a0472a5 */ /* 0x000fd800080e0408 */
.L_x_6:
[----:B------:R-:W-:Y:S01]  /*0910*/  USHF.R.U64 UR14, UR4, UR11, UR5 ;  /* 0x0000000b040e7299 */ /* 0x000fe20008001205 */
[----:B------:R-:W1:Y:S01]  /*0920*/  LDC R8, c[0x0][0x718] ;  /* 0x0001c600ff087b82 */ /* 0x000e620000000800 */
[----:B------:R-:W-:Y:S01]  /*0930*/  USHF.R.U32.HI UR4, URZ, UR11, UR5 ;  /* 0x0000000b3f047299 */ /* 0x000fe20008011605 */
[----:B------:R-:W-:Y:S01]  /*0940*/  I2FP.F32.U32 R0, R2 ;  /* 0x0000000200007245 */ /* 0x000fe20000201000 */
[----:B------:R-:W-:Y:S01]  /*0950*/  IMAD.MOV.U32 R5, RZ, RZ, R14 ;  /* 0x000000ffff057224 */ /* 0x000fe200078e000e */
[----:B------:R-:W-:Y:S01]  /*0960*/  ULDC UR5, c[0x0][0x150] ;  /* 0x0000540000057ab9 */ /* 0x000fe20000000800 */
[----:B------:R-:W-:Y:S02]  /*0970*/  IADD3 R7, P0, RZ, -UR14, RZ ;  /* 0x8000000eff077c10 */ /* 0x000fe4000ff1e0ff */
[----:B------:R-:W-:Y:S01]  /*0980*/  FMUL R0, R0, UR5 ;  /* 0x0000000500007c20 */ /* 0x000fe20008400000 */
[----:B------:R-:W2:Y:S01]  /*0990*/  LDC.64 R20, c[0x0][0x740] ;  /* 0x0001d000ff147b82 */ /* 0x000ea20000000a00 */
[----:B------:R-:W-:Y:S01]  /*09a0*/  MOV R4, R10 ;  /* 0x0000000a00047202 */ /* 0x000fe20000000f00 */
[----:B------:R-:W-:Y:S01]  /*09b0*/  IMAD.X R9, RZ, RZ, ~UR4, P0 ;  /* 0x80000004ff097e24 */ /* 0x000fe200080e06ff */
[----:B------:R-:W-:-:S02]  /*09c0*/  ULDC UR4, c[0x0][0x154] ;  /* 0x0000550000047ab9 */ /* 0x000fc40000000800 */
[----:B------:R-:W3:Y:S01]  /*09d0*/  F2I.U32.TRUNC.NTZ R0, R0 ;  /* 0x0000000000007305 */ /* 0x000ee2000020f000 */
[-C--:B0-----:R-:W-:Y:S02]  /*09e0*/  IMAD R6, R9, R12.reuse, RZ ;  /* 0x0000000c09067224 */ /* 0x081fe400078e02ff */
[----:B------:R-:W0:Y:S01]  /*09f0*/  LDC R3, c[0x0][0x144] ;  /* 0x00005100ff037b82 */ /* 0x000e220000000800 */
[----:B------:R-:W-:-:S04]  /*0a00*/  IMAD.WIDE.U32 R4, R7, R12, R4 ;  /* 0x0000000c07047225 */ /* 0x000fc800078e0004 */
[----:B------:R-:W-:-:S03]  /*0a10*/  IMAD R7, R7, R13, R6 ;  /* 0x0000000d07077224 */ /* 0x000fc600078e0206 */
[----:B------:R-:W4:Y:S02]  /*0a20*/  LDC R10, c[0x0][0x708] ;  /* 0x0001c200ff0a7b82 */ /* 0x000f240000000800 */
[----:B------:R-:W-:Y:S01]  /*0a30*/  IADD3 R5, R5, R7, RZ ;  /* 0x0000000705057210 */ /* 0x000fe20007ffe0ff */
[----:B---3--:R-:W-:Y:S01]  /*0a40*/  IMAD.MOV R6, RZ, RZ, -R0 ;  /* 0x000000ffff067224 */ /* 0x008fe200078e0a00 */
[----:B------:R-:W-:Y:S02]  /*0a50*/  MOV R7, 0xffffffff ;  /* 0xffffffff00077802 */ /* 0x000fe40000000f00 */
[----:B-1----:R-:W-:Y:S02]  /*0a60*/  SHF.R.U64 R14, R4, R8, R5 ;  /* 0x00000008040e7219 */ /* 0x002fe40000001205 */
[----:B------:R-:W1:Y:S01]  /*0a70*/  LDC R18, c[0x0][0x758] ;  /* 0x0001d600ff127b82 */ /* 0x000e620000000800 */
[----:B------:R-:W-:Y:S02]  /*0a80*/  I2FP.F32.U32 R4, R11 ;  /* 0x0000000b00047245 */ /* 0x000fe40000201000 */
[----:B--2---:R-:W-:-:S02]  /*0a90*/  ISETP.NE.U32.AND P0, PT, R20, RZ, PT ;  /* 0x000000ff1400720c */ /* 0x004fc40003f05070 */
[----:B------:R-:W-:Y:S01]  /*0aa0*/  SHF.R.U32.HI R5, RZ, R8, R5 ;  /* 0x00000008ff057219 */ /* 0x000fe20000011605 */
[----:B------:R-:W-:Y:S01]  /*0ab0*/  FMUL R4, R4, UR4 ;  /* 0x0000000404047c20 */ /* 0x000fe20008400000 */
[----:B------:R-:W-:Y:S01]  /*0ac0*/  ISETP.NE.AND.EX P0, PT, R21, RZ, PT, P0 ;  /* 0x000000ff1500720c */ /* 0x000fe20003f05300 */
[----:B------:R-:W2:Y:S01]  /*0ad0*/  LDC R12, c[0x0][0x148] ;  /* 0x00005200ff0c7b82 */ /* 0x000ea20000000800 */
[----:B0-----:R-:W-:-:S07]  /*0ae0*/  IMAD R0, R3, R6, R2 ;  /* 0x0000000603007224 */ /* 0x001fce00078e0202 */
[----:B------:R-:W0:Y:S01]  /*0af0*/  LDC R16, c[0x0][0x700] ;  /* 0x0001c000ff107b82 */ /* 0x000e220000000800 */
[-CC-:B----4-:R-:W-:Y:S02]  /*0b00*/  SHF.R.U64 R22, R14, R10.reuse, R5.reuse ;  /* 0x0000000a0e167219 */ /* 0x190fe40000001205 */
[----:B------:R-:W-:Y:S01]  /*0b10*/  SHF.R.U32.HI R3, RZ, R10, R5 ;  /* 0x0000000aff037219 */ /* 0x000fe20000011605 */
[----:B------:R-:W-:Y:S01]  /*0b20*/  IMAD.MOV.U32 R5, RZ, RZ, 0x1 ;  /* 0x00000001ff057424 */ /* 0x000fe200078e00ff */
[----:B------:R3:W4:Y:S03]  /*0b30*/  F2I.U32.TRUNC.NTZ R10, R4 ;  /* 0x00000004000a7305 */ /* 0x000726000020f000 */
[----:B------:R-:W0:Y:S01]  /*0b40*/  LDC R15, c[0x0][0x748] ;  /* 0x0001d200ff0f7b82 */ /* 0x000e220000000800 */
[-C--:B-1----:R-:W-:Y:S02]  /*0b50*/  SHF.L.U32 R2, R7, R18.reuse, RZ ;  /* 0x0000001207027219 */ /* 0x082fe400000006ff */
[----:B------:R-:W-:-:S02]  /*0b60*/  SHF.R.U64 R24, R22, R18, R3 ;  /* 0x0000001216187219 */ /* 0x000fc40000001203 */
[----:B------:R-:W-:Y:S02]  /*0b70*/  LOP3.LUT R9, RZ, R2, RZ, 0x33, !PT ;  /* 0x00000002ff097212 */ /* 0x000fe400078e33ff */
[-C--:B------:R-:W-:Y:S01]  /*0b80*/  SHF.R.U32.HI R3, RZ, R18.reuse, R3 ;  /* 0x00000012ff037219 */ /* 0x080fe20000011603 */
[----:B------:R-:W1:Y:S01]  /*0b90*/  LDC R17, c[0x0][0x738] ;  /* 0x0001ce00ff117b82 */ /* 0x000e620000000800 */
[----:B------:R-:W-:Y:S02]  /*0ba0*/  SHF.L.U32 R8, R5, R18, RZ ;  /* 0x0000001205087219 */ /* 0x000fe400000006ff */
[----:B------:R-:W-:-:S05]  /*0bb0*/  MOV R2, R24 ;  /* 0x0000001800027202 */ /* 0x000fca0000000f00 */
[----:B------:R-:W0:Y:S01]  /*0bc0*/  LDC R19, c[0x0][0x710] ;  /* 0x0001c400ff137b82 */ /* 0x000e220000000800 */
[----:B--234-:R-:W-:Y:S05]  /*0bd0*/  @!P0 BRA `(.L_x_7) ;  /* 0x0000000000288947 */ /* 0x01cfea0003800000 */
[----:B------:R-:W2:Y:S02]  /*0be0*/  LDC R7, c[0x0][0x74c] ;  /* 0x0001d300ff077b82 */ /* 0x000ea40000000800 */
[----:B--2---:R-:W-:-:S05]  /*0bf0*/  IADD3 R7, P0, R24, R7, RZ ;  /* 0x0000000718077210 */ /* 0x004fca0007f1e0ff */
[----:B------:R-:W-:-:S04]  /*0c00*/  IMAD.X R13, RZ, RZ, R3, P0 ;  /* 0x000000ffff0d7224 */ /* 0x000fc800000e0603 */
[----:B------:R-:W-:-:S04]  /*0c10*/  IMAD.WIDE.U32 R2, R13, R20, RZ ;  /* 0x000000140d027225 */ /* 0x000fc800078e00ff */
[----:B------:R-:W-:-:S04]  /*0c20*/  IMAD.WIDE.U32 R4, P0, R7, R21, R2 ;  /* 0x0000001507047225 */ /* 0x000fc80007800002 */
[----:B------:R-:W-:Y:S01]  /*0c30*/  IMAD.WIDE.U32 R2, R7, R20, RZ ;  /* 0x0000001407027225 */ /* 0x000fe200078e00ff */
[----:B------:R-:W-:-:S03]  /*0c40*/  IADD3.X R7, RZ, RZ, RZ, P0, !PT ;  /* 0x000000ffff077210 */ /* 0x000fc600007fe4ff */
[----:B------:R-:W-:Y:S01]  /*0c50*/  IMAD.MOV.U32 R6, RZ, RZ, R5 ;  /* 0x000000ffff067224 */ /* 0x000fe200078e0005 */
[----:B------:R-:W-:-:S05]  /*0c60*/  IADD3 RZ, P0, R3, R4, RZ ;  /* 0x0000000403ff7210 */ /* 0x000fca0007f1e0ff */
[----:B------:R-:W-:-:S08]  /*0c70*/  IMAD.WIDE.U32.X R2, R13, R21, R6, P0 ;  /* 0x000000150d027225 */ /* 0x000fd000000e0406 */
.L_x_7:
[----:B0-----:R-:W-:Y:S01]  /*0c80*/  SHF.R.U64 R2, R2, R15, R3 ;  /* 0x0000000f02027219 */ /* 0x001fe20000001203 */
[----:B------:R-:W-:Y:S01]  /*0c90*/  VIADD R3, R16, 0xffffffff ;  /* 0xffffffff10037836 */ /* 0x000fe20000000000 */
[----:B------:R-:W-:Y:S02]  /*0ca0*/  IADD3 R10, -R10, RZ, RZ ;  /* 0x000000ff0a0a7210 */ /* 0x000fe40007ffe1ff */
[----:B------:R-:W-:Y:S02]  /*0cb0*/  LOP3.LUT R9, R22, R9, RZ, 0xc0, !PT ;  /* 0x0000000916097212 */ /* 0x000fe400078ec0ff */
[----:B------:R-:W-:Y:S01]  /*0cc0*/  IADD3 R4, -R2, RZ, RZ ;  /* 0x000000ff02047210 */ /* 0x000fe20007ffe1ff */
[----:B------:R-:W-:Y:S01]  /*0cd0*/  @P4 IMAD R0, R12, R10, R11 ;  /* 0x0000000a0c004224 */ /* 0x000fe200078e020b */
[----:B------:R-:W-:Y:S01]  /*0ce0*/  LOP3.LUT R14, R14, R3, RZ, 0xc0, !PT ;  /* 0x000000030e0e7212 */ /* 0x000fe200078ec0ff */
[----:B------:R-:W-:Y:S02]  /*0cf0*/  IMAD R9, R8, R2, R9 ;  /* 0x0000000208097224 */ /* 0x000fe400078e0209 */
[----:B-1----:R-:W-:-:S02]  /*0d00*/  IMAD R3, R4, R17, R24 ;  /* 0x0000001104037224 */ /* 0x002fc400078e0218 */
[----:B------:R-:W-:Y:S02]  /*0d10*/  IMAD R2, R9, R19, R0 ;  /* 0x0000001309027224 */ /* 0x000fe400078e0200 */
[----:B------:R-:W-:Y:S02]  /*0d20*/  IMAD R3, R3, R16, R14 ;  /* 0x0000001003037224 */ /* 0x000fe400078e020e */
[----:B------:R-:W-:-:S03]  /*0d30*/  IMAD.MOV.U32 R0, RZ, RZ, 0x1 ;  /* 0x00000001ff007424 */ /* 0x000fc600078e00ff */
[----:B------:R-:W-:Y:S02]  /*0d40*/  SEL R4, R3, R2, !P4 ;  /* 0x0000000203047207 */ /* 0x000fe40006000000 */
[----:B------:R-:W-:-:S03]  /*0d50*/  SEL R2, R2, R3, !P4 ;  /* 0x0000000302027207 */ /* 0x000fc60006000000 */
[----:B------:R0:W-:Y:S04]  /*0d60*/  STL [R1+0x468], R4 ;  /* 0x0004680401007387 */ /* 0x0001e80000100800 */
[----:B------:R0:W-:Y:S02]  /*0d70*/  STL [R1+0x46c], R2 ;  /* 0x00046c0201007387 */ /* 0x0001e40000100800 */
.L_x_5:
[----:B------:R-:W-:-:S08]  /*0d80*/  NOP ;  /* 0x0000000000007918 */ /* 0x000fd00000000000 */
[----:B------:R-:W1:Y:S02]  /*0d90*/  USETMAXREG.TRY_ALLOC.CTAPOOL UP0, 0xf0 ;  /* 0x000000f0000079c8 */ /* 0x000e640008000600 */
[----:B-1----:R-:W-:-:S13]  /*0da0*/  PLOP3.LUT P0, PT, PT, PT, UP0, 0x80, 0x0 ;  /* 0x000000000000781c */ /* 0x002fda0003f0f008 */
[----:B------:R-:W-:Y:S05]  /*0db0*/  @!P0 BRA `(.L_x_5) ;  /* 0xfffffffc00f08947 */ /* 0x000fea000383ffff */
[----:B------:R-:W-:Y:S01]  /*0dc0*/  ULDC.64 UR4, c[0x0][0x698] ;  /* 0x0001a60000047ab9 */ /* 0x000fe20000000a00 */
[----:B------:R-:W-:Y:S01]  /*0dd0*/  ULDC.64 UR16, c[0x0][0x208] ;  /* 0x0000820000107ab9 */ /* 0x000fe20000000a00 */
[----:B------:R-:W-:-:S04]  /*0de0*/  ISETP.NE.U32.AND P0, PT, RZ, UR4, PT ;  /* 0x00000004ff007c0c */ /* 0x000fc8000bf05070 */
[----:B------:R-:W-:-:S13]  /*0df0*/  ISETP.NE.AND.EX P0, PT, RZ, UR5, PT, P0 ;  /* 0x00000005ff007c0c */ /* 0x000fda000bf05300 */
[----:B------:R-:W-:Y:S05]  /*0e00*/  @!P0 BRA `(.L_x_8) ;  /* 0x0000000000208947 */ /* 0x000fea0003800000 */
[----:B0-----:R-:W0:Y:S02]  /*0e10*/  LDC.64 R2, c[0x0][0x698] ;  /* 0x0001a600ff027b82 */ /* 0x001e240000000a00 */
[----:B0-----:R-:W2:Y:S02]  /*0e20*/  LDG.E.64 R2, desc[UR16][R2.64] ;  /* 0x0000001002027981 */ /* 0x001ea4000c1e1b00 */
[----:B--2---:R-:W-:-:S04]  /*0e30*/  ISETP.NE.U32.AND P0, PT, R2, RZ, PT ;  /* 0x000000ff0200720c */ /* 0x004fc80003f05070 */
[----:B------:R-:W-:-:S13]  /*0e40*/  ISETP.NE.AND.EX P0, PT, R3, RZ, PT, P0 ;  /* 0x000000ff0300720c */ /* 0x000fda0003f05300 */
[----:B------:R-:W-:Y:S05]  /*0e50*/  @!P0 BRA `(.L_x_8) ;  /* 0x00000000000c8947 */ /* 0x000fea0003800000 */
[----:B------:R-:W2:Y:S02]  /*0e60*/  LD.E R2, desc[UR16][R2.64] ;  /* 0x0000001002027980 */ /* 0x000ea4000c101900 */
[----:B--2---:R-:W-:Y:S01]  /*0e70*/  R2UR UR21, R2 ;  /* 0x00000000021572ca */ /* 0x004fe200000e0000 */
[----:B------:R-:W-:-:S14]  /*0e80*/  BRA `(.L_x_9) ;  /* 0x0000000000247947 */ /* 0x000fdc0003800000 */
.L_x_8:
[----:B------:R-:W-:Y:S02]  /*0e90*/  ULDC.64 UR4, c[0x0][0x688] ;  /* 0x0001a20000047ab9 */ /* 0x000fe40000000a00 */
[----:B------:R-:W-:-:S04]  /*0ea0*/  ISETP.NE.U32.AND P0, PT, RZ, UR4, PT ;  /* 0x00000004ff007c0c */ /* 0x000fc8000bf05070 */
[----:B------:R-:W-:-:S13]  /*0eb0*/  ISETP.NE.AND.EX P0, PT, RZ, UR5, PT, P0 ;  /* 0x00000005ff007c0c */ /* 0x000fda000bf05300 */
[----:B------:R-:W-:Y:S05]  /*0ec0*/  @!P0 BRA `(.L_x_10) ;  /* 0x0000000000108947 */ /* 0x000fea0003800000 */
[----:B0-----:R-:W0:Y:S02]  /*0ed0*/  LDC.64 R2, c[0x0][0x688] ;  /* 0x0001a200ff027b82 */ /* 0x001e240000000a00 */
[----:B0-----:R-:W2:Y:S02]  /*0ee0*/  LDG.E R2, desc[UR16][R2.64] ;  /* 0x0000001002027981 */ /* 0x001ea4000c1e1900 */
[----:B--2---:R-:W-:Y:S01]  /*0ef0*/  R2UR UR21, R2 ;  /* 0x00000000021572ca */ /* 0x004fe200000e0000 */
[----:B------:R-:W-:-:S14]  /*0f00*/  BRA `(.L_x_9) ;  /* 0x0000000000047947 */ /* 0x000fdc0003800000 */
.L_x_10:
[----:B------:R-:W-:-:S05]  /*0f10*/  ULDC UR21, c[0x0][0x680] ;  /* 0x0001a00000157ab9 */ /* 0x000fca0000000800 */
.L_x_9:
[----:B------:R-:W-:Y:S02]  /*0f20*/  ULDC.64 UR4, c[0x0][0x6a0] ;  /* 0x0001a80000047ab9 */ /* 0x000fe40000000a00 */
        /* <DEDUP_REMOVED lines=11> */
.L_x_11:
        /* <DEDUP_REMOVED lines=8> */
.L_x_13:
[----:B------:R-:W-:-:S05]  /*1060*/  ULDC UR22, c[0x0][0x684] ;  /* 0x0001a10000167ab9 */ /* 0x000fca0000000800 */
.L_x_12:
[----:B------:R-:W-:-:S13]  /*1070*/  LOP3.LUT P0, RZ, R0, 0xff, RZ, 0xc0, !PT ;  /* 0x000000ff00ff7812 */ /* 0x000fda000780c0ff */
[----:B------:R-:W-:Y:S05]  /*1080*/  @!P0 EXIT ;  /* 0x000000000000894d */ /* 0x000fea0003800000 */
[----:B------:R-:W-:Y:S01]  /*1090*/  ULDC UR4, c[0x0][0x28c] ;  /* 0x0000a30000047ab9 */ /* 0x000fe20000000800 */
[----:B------:R-:W-:Y:S02]  /*10a0*/  ULOP3.LUT UR23, UR13, 0x1, URZ, 0xfc, !UPT ;  /* 0x000000010d177892 */ /* 0x000fe4000f8efc3f */
[----:B------:R-:W-:-:S04]  /*10b0*/  UIADD3 UR4, UR4, 0x3f, URZ ;  /* 0x0000003f04047890 */ /* 0x000fc8000fffe03f */
[----:B------:R-:W-:-:S04]  /*10c0*/  USHF.R.S32.HI UR5, URZ, 0x1f, UR4 ;  /* 0x0000001f3f057899 */ /* 0x000fc80008011404 */
[----:B------:R-:W-:-:S03]  /*10d0*/  ULEA.HI UR5, UR5, UR4, URZ, 0x6 ;  /* 0x0000000405057291 */ /* 0x000fc6000f8f303f */
[----:B------:R-:W-:Y:S01]  /*10e0*/  UMOV UR4, URZ ;  /* 0x0000003f00047c82 */ /* 0x000fe20008000000 */
[----:B------:R-:W-:-:S03]  /*10f0*/  USHF.R.S32.HI UR12, URZ, 0x6, UR5 ;  /* 0x000000063f0c7899 */ /* 0x000fc60008011405 */
[----:B------:R-:W-:-:S09]  /*1100*/  UMOV UR5, URZ ;  /* 0x0000003f00057c82 */ /* 0x000fd20008000000 */
.L_x_412:
[----:B------:R-:W-:Y:S01]  /*1110*/  STL [R1+0x454], RZ ;  /* 0x000454ff01007387 */ /* 0x000fe20000100800 */
[----:B------:R-:W-:Y:S01]  /*1120*/  UISETP.LT.AND UP0, UPT, URZ, UR12, UPT ;  /* 0x0000000c3f00728c */ /* 0x000fe2000bf01270 */
[----:B01----:R-:W-:Y:S02]  /*1130*/  CS2R R4, SRZ ;  /* 0x0000000000047805 */ /* 0x003fe4000001ff00 */
[----:B------:R-:W-:Y:S01]  /*1140*/  CS2R R236, SRZ ;  /* 0x0000000000ec7805 */ /* 0x000fe2000001ff00 */
[----:B------:R-:W-:Y:S01]  /*1150*/  STL [R1+0x450], RZ ;  /* 0x000450ff01007387 */ /* 0x000fe20000100800 */
[----:B------:R-:W-:Y:S01]  /*1160*/  USEL UR6, URZ, UR12, UP0 ;  /* 0x0000000c3f067287 */ /* 0x000fe20008000000 */
[----:B------:R-:W-:Y:S02]  /*1170*/  CS2R R234, SRZ ;  /* 0x0000000000ea7805 */ /* 0x000fe4000001ff00 */
[----:B------:R-:W-:Y:S01]  /*1180*/  CS2R R232, SRZ ;  /* 0x0000000000e87805 */ /* 0x000fe2000001ff00 */
[----:B------:R-:W-:Y:S01]  /*1190*/  STL [R1+0x44c], RZ ;  /* 0x00044cff01007387 */ /* 0x000fe20000100800 */
[----:B------:R-:W-:Y:S01]  /*11a0*/  UIADD3 UR7, UR12, -UR6, URZ ;  /* 0x800000060c077290 */ /* 0x000fe2000fffe03f */
[----:B------:R-:W-:-:S02]  /*11b0*/  CS2R R230, SRZ ;  /* 0x0000000000e67805 */ /* 0x000fc4000001ff00 */
[----:B------:R-:W-:Y:S01]  /*11c0*/  CS2R R228, SRZ ;  /* 0x0000000000e47805 */ /* 0x000fe2000001ff00 */
[----:B------:R-:W-:Y:S01]  /*11d0*/  STL [R1+0x448], RZ ;  /* 0x000448ff01007387 */ /* 0x000fe20000100800 */
[----:B------:R-:W-:Y:S01]  /*11e0*/  UISETP.GE.AND UP0, UPT, UR7, 0x1, UPT ;  /* 0x000000010700788c */ /* 0x000fe2000bf06270 */
[----:B------:R-:W-:Y:S01]  /*11f0*/  CS2R R226, SRZ ;  /* 0x0000000000e27805 */ /* 0x000fe2000001ff00 */
[----:B------:R-:W-:Y:S01]  /*1200*/  UMOV UR6, URZ ;  /* 0x0000003f00067c82 */ /* 0x000fe20008000000 */
[----:B------:R-:W-:Y:S01]  /*1210*/  STL [R1+0x444], RZ ;  /* 0x000444ff01007387 */ /* 0x000fe20000100800 */
[----:B------:R-:W-:Y:S02]  /*1220*/  CS2R R224, SRZ ;  /* 0x0000000000e07805 */ /* 0x000fe4000001ff00 */
[----:B------:R-:W-:Y:S02]  /*1230*/  CS2R R222, SRZ ;  /* 0x0000000000de7805 */ /* 0x000fe4000001ff00 */
[----:B------:R-:W-:Y:S01]  /*1240*/  PLOP3.LUT P0, PT, PT, PT, UP0, 0x80, 0x0 ;  /* 0x000000000000781c */ /* 0x000fe20003f0f008 */
[----:B------:R-:W-:Y:S01]  /*1250*/  STL [R1+0x440], RZ ;  /* 0x000440ff01007387 */ /* 0x000fe20000100800 */
[----:B------:R-:W-:-:S02]  /*1260*/  CS2R R220, SRZ ;  /* 0x0000000000dc7805 */ /* 0x000fc4000001ff00 */
[----:B------:R-:W-:Y:S02]  /*1270*/  CS2R R218, SRZ ;  /* 0x0000000000da7805 */ /* 0x000fe4000001ff00 */
[----:B------:R-:W-:Y:S01]  /*1280*/  CS2R R216, SRZ ;  /* 0x0000000000d87805 */ /* 0x000fe2000001ff00 */
[----:B------:R-:W-:Y:S01]  /*1290*/  STL [R1+0x43c], RZ ;  /* 0x00043cff01007387 */ /* 0x000fe20000100800 */
[----:B------:R-:W-:Y:S02]  /*12a0*/  CS2R R214, SRZ ;  /* 0x0000000000d67805 */ /* 0x000fe4000001ff00 */
[----:B------:R-:W-:Y:S02]  /*12b0*/  CS2R R212, SRZ ;  /* 0x0000000000d47805 */ /* 0x000fe4000001ff00 */
[----:B------:R-:W-:Y:S01]  /*12c0*/  CS2R R210, SRZ ;  /* 0x0000000000d27805 */ /* 0x000fe2000001ff00 */
        /* <DEDUP_REMOVED lines=53> */
[----:B----4-:R-:W-:Y:S02]  /*1620*/  CS2R R26, SRZ ;  /* 0x00000000001a7805 */ /* 0x010fe4000001ff00 */
        /* <DEDUP_REMOVED lines=82> */
[----:B------:R-:W-:Y:S04]  /*1b50*/  STL [R1+0x3b0], RZ ;  /* 0x0003b0ff01007387 */ /* 0x000fe80000100800 */
        /* <DEDUP_REMOVED lines=108> */
[----:B------:R-:W-:Y:S04]  /*2220*/  STL [R1], RZ ;  /* 0x000000ff01007387 */ /* 0x000fe80000100800 */
        /* <DEDUP_REMOVED lines=76> */
[----:B------:R-:W-:Y:S01]  /*26f0*/  STL [R1+0x134], RZ ;  /* 0x000134ff01007387 */ /* 0x000fe20000100800 */
[----:B--2---:R-:W0:Y:S03]  /*2700*/  S2R R0, SR_TID.X ;  /* 0x0000000000007919 */ /* 0x004e260000002100 */
        /* <DEDUP_REMOVED lines=8> */
[----:B0-----:R-:W-:-:S03]  /*2790*/  LOP3.LUT R0, R0, 0x80, RZ, 0xc0, !PT ;  /* 0x0000008000007812 */ /* 0x001fc600078ec0ff */
[----:B------:R-:W-:Y:S01]  /*27a0*/  STL [R1+0x158], RZ ;  /* 0x000158ff01007387 */ /* 0x000fe20000100800 */
[----:B------:R-:W-:-:S03]  /*27b0*/  SHF.R.U32.HI R0, RZ, 0x7, R0 ;  /* 0x00000007ff007819 */ /* 0x000fc60000011600 */
        /* <DEDUP_REMOVED lines=33> */
[----:B------:R-:W0:Y:S04]  /*29d0*/  SHFL.IDX PT, R0, R0, RZ, 0x1f ;  /* 0x00001fff00007589 */ /* 0x000e2800000e0000 */
[----:B------:R1:W-:Y:S04]  /*29e0*/  STL [R1+0x1e0], RZ ;  /* 0x0001e0ff01007387 */ /* 0x0003e80000100800 */
[----:B------:R1:W-:Y:S04]  /*29f0*/  STL [R1+0x1e4], RZ ;  /* 0x0001e4ff01007387 */ /* 0x0003e80000100800 */
[----:B------:R1:W-:Y:S04]  /*2a00*/  STL [R1+0x1e8], RZ ;  /* 0x0001e8ff01007387 */ /* 0x0003e80000100800 */
[----:B------:R1:W-:Y:S04]  /*2a10*/  STL [R1+0x1ec], RZ ;  /* 0x0001ecff01007387 */ /* 0x0003e80000100800 */
[----:B------:R1:W-:Y:S04]  /*2a20*/  STL [R1+0x1f0], RZ ;  /* 0x0001f0ff01007387 */ /* 0x0003e80000100800 */
[----:B------:R1:W-:Y:S01]  /*2a30*/  STL [R1+0x1f4], RZ ;  /* 0x0001f4ff01007387 */ /* 0x0003e20000100800 */
[----:B0-----:R-:W-:-:S03]  /*2a40*/  R2UR UR8, R0 ;  /* 0x00000000000872ca */ /* 0x001fc600000e0000 */
[----:B------:R1:W-:Y:S04]  /*2a50*/  STL [R1+0x1f8], RZ ;  /* 0x0001f8ff01007387 */ /* 0x0003e80000100800 */
[----:B------:R1:W-:Y:S01]  /*2a60*/  STL [R1+0x1fc], RZ ;  /* 0x0001fcff01007387 */ /* 0x0003e20000100800 */
[----:B------:R-:W-:Y:S07]  /*2a70*/  @!P0 BRA `(.L_x_14) ;  /* 0x00000050001c8947 */ /* 0x000fee0003800000 */
[----:B------:R-:W0:Y:S01]  /*2a80*/  S2UR UR10, SR_CgaCtaId ;  /* 0x00000000000a79c3 */ /* 0x000e220000008800 */
[----:B------:R-:W-:Y:S01]  /*2a90*/  ULEA.HI UR6, UR8, UR8, URZ, 0x1 ;  /* 0x0000000808067291 */ /* 0x000fe2000f8f083f */
[----:B------:R-:W-:Y:S01]  /*2aa0*/  MOV R4, RZ ;  /* 0x000000ff00047202 */ /* 0x000fe20000000f00 */
[----:B------:R-:W-:Y:S01]  /*2ab0*/  UMOV UR9, 0x400 ;  /* 0x0000040000097882 */ /* 0x000fe20000000000 */
[----:B------:R-:W-:Y:S01]  /*2ac0*/  IMAD.U32 R0, RZ, RZ, UR4 ;  /* 0x00000004ff007e24 */ /* 0x000fe2000f8e00ff */
[----:B------:R-:W-:Y:S01]  /*2ad0*/  ULOP3.LUT UR6, UR6, 0x1ffffe, URZ, 0xc0, !UPT ;  /* 0x001ffffe06067892 */ /* 0x000fe2000f8ec03f */
[----:B------:R-:W-:Y:S01]  /*2ae0*/  UMOV UR15, UR7 ;  /* 0x00000007000f7c82 */ /* 0x000fe20008000000 */
[----:B------:R-:W-:Y:S02]  /*2af0*/  UPLOP3.LUT UP0, UPT, UPT, UPT, UPT, 0x40, 0x0 ;  /* 0x000000000000789c */ /* 0x000fe40003f0e870 */
[----:B------:R-:W-:Y:S01]  /*2b00*/  UIADD3 UR6, UR8, -UR6, URZ ;  /* 0x8000000608067290 */ /* 0x000fe2000fffe03f */
[----:B------:R-:W-:Y:S01]  /*2b10*/  UMOV UR19, UR5 ;  /* 0x0000000500137c82 */ /* 0x000fe20008000000 */
[----:B------:R-:W-:Y:S01]  /*2b20*/  UMOV UR20, UR5 ;  /* 0x0000000500147c82 */ /* 0x000fe20008000000 */
[----:B------:R-:W-:Y:S01]  /*2b30*/  UMOV UR7, URZ ;  /* 0x0000003f00077c82 */ /* 0x000fe20008000000 */
[----:B------:R-:W-:Y:S01]  /*2b40*/  ULDC UR25, c[0x0][0x644] ;  /* 0x0001910000197ab9 */ /* 0x000fe20000000800 */
[----:B0-----:R-:W-:-:S04]  /*2b50*/  ULEA UR9, UR10, UR9, 0x18 ;  /* 0x000000090a097291 */ /* 0x001fc8000f8ec03f */
[----:B------:R-:W-:-:S04]  /*2b60*/  ULEA UR6, UR6, UR9, 0xb ;  /* 0x0000000906067291 */ /* 0x000fc8000f8e583f */
[----:B------:R-:W-:-:S04]  /*2b70*/  UIADD3 UR6, UR6, 0x180, URZ ;  /* 0x0000018006067890 */ /* 0x000fc8000fffe03f */
[----:B------:R-:W-:-:S03]  /*2b80*/  USHF.R.U32.HI UR8, URZ, 0x4, UR6 ;  /* 0x000000043f087899 */ /* 0x000fc60008011606 */
[----:B------:R-:W-:Y:S01]  /*2b90*/  UMOV UR6, URZ ;  /* 0x0000003f00067c82 */ /* 0x000fe20008000000 */
[----:B------:R-:W-:-:S12]  /*2ba0*/  ULOP3.LUT UR18, UR8, 0x3fff, URZ, 0xc0, !UPT ;  /* 0x00003fff08127892 */ /* 0x000fd8000f8ec03f */
.L_x_22:
[----:B------:R-:W-:-:S06]  /*2bb0*/  UISETP.NE.AND UP1, UPT, UR23, 0x3, UPT ;  /* 0x000000031700788c */ /* 0x000fcc000bf25270 */
[----:B------:R-:W-:-:S13]  /*2bc0*/  PLOP3.LUT P1, PT, PT, PT, UP1, 0x80, 0x0 ;  /* 0x000000000000781c */ /* 0x000fda0003f2f018 */
[----:B0-----:R-:W-:Y:S05]  /*2bd0*/  @!P1 BRA `(.L_x_15) ;  /* 0x0000000000049947 */ /* 0x001fea0003800000 */
[----:B------:R-:W-:Y:S01]  /*2be0*/  BPT.TRAP 0x1 ;  /* 0x000000040000795c */ /* 0x000fe20000300000 */
.L_x_15:
[----:B------:R-:W0:Y:S01]  /*2bf0*/  S2UR UR9, SR_CgaCtaId ;  /* 0x00000000000979c3 */ /* 0x000e220000008800 */
[----:B------:R-:W-:Y:S01]  /*2c00*/  UMOV UR8, 0x400 ;  /* 0x0000040000087882 */ /* 0x000fe20000000000 */
[----:B------:R-:W-:Y:S01]  /*2c10*/  SHF.L.U32 R2, R0, 0x1f, RZ ;  /* 0x0000001f00027819 */ /* 0x000fe200000006ff */
[----:B0-----:R-:W-:-:S04]  /*2c20*/  ULEA UR24, UR9, UR8, 0x18 ;  /* 0x0000000809187291 */ /* 0x001fc8000f8ec03f */
[----:B------:R-:W-:-:S09]  /*2c30*/  ULEA UR8, UR19, UR24, 0x3 ;  /* 0x0000001813087291 */ /* 0x000fd2000f8e183f */
[----:B------:R0:W2:Y:S01]  /*2c40*/  SYNCS.PHASECHK.TRANS64.TRYWAIT P0, [UR8], R2 ;  /* 0x00000002ff0075a7 */ /* 0x0000a20008000148 */
[----:B------:R-:W-:Y:S05]  /*2c50*/  @!P1 BRA `(.L_x_16) ;  /* 0x0000000000049947 */ /* 0x000fea0003800000 */
[----:B------:R-:W-:Y:S01]  /*2c60*/  BPT.TRAP 0x1 ;  /* 0x000000040000795c */ /* 0x000fe20000300000 */
.L_x_16:
[----:B------:R-:W-:Y:S04]  /*2c70*/  STL [R1+0x474], R2 ;  /* 0x0004740201007387 */ /* 0x000fe80000100800 */
[----:B------:R3:W-:Y:S02]  /*2c80*/  STL [R1+0x470], R0 ;  /* 0x0004700001007387 */ /* 0x0007e40000100800 */
[----:B---3--:R-:W3:Y:S02]  /*2c90*/  S2R R0, SR_TID.X ;  /* 0x0000000000007919 */ /* 0x008ee40000002100 */
[C---:B---3--:R-:W-:Y:S01]  /*2ca0*/  SHF.L.U32 R3, R0.reuse, 0x5, RZ ;  /* 0x0000000500037819 */ /* 0x048fe200000006ff */
[----:B0-----:R-:W-:-:S03]  /*2cb0*/  IMAD.SHL.U32 R2, R0, 0x200, RZ ;  /* 0x0000020000027824 */ /* 0x001fc600078e00ff */
[----:B------:R-:W-:Y:S02]  /*2cc0*/  LOP3.LUT R3, R3, 0x1c00, RZ, 0xc0, !PT ;  /* 0x00001c0003037812 */ /* 0x000fe400078ec0ff */
[----:B------:R-:W-:Y:S02]  /*2cd0*/  SHF.L.U32 R0, R0, 0x4, RZ ;  /* 0x0000000400007819 */ /* 0x000fe400000006ff */
[----:B------:R-:W-:Y:S02]  /*2ce0*/  LOP3.LUT R3, R3, 0x200, R2, 0xf8, !PT ;  /* 0x0000020003037812 */ /* 0x000fe400078ef802 */
[----:B------:R0:W5:Y:S02]  /*2cf0*/  LDL.LU R2, [R1+0x474] ;  /* 0x0004740001027983 */ /* 0x0001640000300800 */
[----:B------:R-:W-:-:S04]  /*2d00*/  LOP3.LUT R3, R3, 0x1c0, R0, 0xf8, !PT ;  /* 0x000001c003037812 */ /* 0x000fc800078ef800 */
[----:B------:R-:W-:-:S04]  /*2d10*/  LOP3.LUT R3, R3, 0x20, R0, 0xf8, !PT ;  /* 0x0000002003037812 */ /* 0x000fc800078ef800 */
[----:B------:R-:W-:Y:S01]  /*2d20*/  SHF.R.U32.HI R0, RZ, 0x3, R3 ;  /* 0x00000003ff007819 */ /* 0x000fe20000011603 */
[----:B------:R-:W-:-:S05]  /*2d30*/  IMAD.U32 R3, RZ, RZ, UR19 ;  /* 0x00000013ff037e24 */ /* 0x000fca000f8e00ff */
[----:B------:R-:W-:Y:S02]  /*2d40*/  LEA R3, R3, R0, 0xb ;  /* 0x0000000003037211 */ /* 0x000fe400078e58ff */
[----:B------:R0:W5:Y:S01]  /*2d50*/  LDL.LU R0, [R1+0x470] ;  /* 0x0004700001007983 */ /* 0x0001620000300800 */
[----:B--2---:R-:W-:Y:S05]  /*2d60*/  @P0 BRA `(.L_x_17) ;  /* 0x0000000000080947 */ /* 0x004fea0003800000 */
[----:B-----5:R-:W2:Y:S02]  /*2d70*/  SYNCS.PHASECHK.TRANS64.TRYWAIT P0, [UR8], R2 ;  /* 0x00000002ff0075a7 */ /* 0x020ea40008000148 */
[----:B--2---:R-:W-:Y:S05]  /*2d80*/  @!P0 BRA `(.L_x_18) ;  /* 0x000001d800a48947 */ /* 0x004fea0003800000 */
.L_x_17:
[----:B------:R-:W-:Y:S04]  /*2d90*/  STL [R1+0x678], R153 ;  /* 0x0006789901007387 */ /* 0x000fe80000100800 */
[----:B------:R-:W-:Y:S04]  /*2da0*/  STL.64 [R1+0x670], R130 ;  /* 0x0006708201007387 */ /* 0x000fe80000100a00 */
        /* <DEDUP_REMOVED lines=62> */
[----:B------:R2:W-:Y:S04]  /*3190*/  STL.64 [R1+0x478], R4 ;  /* 0x0004780401007387 */ /* 0x0005e80000100a00 */
[----:B------:R-:W3:Y:S04]  /*31a0*/  LDS R153, [R3+UR24+0x30180] ;  /* 0x0301801803997984 */ /* 0x000ee80008000800 */
[----:B--2---:R-:W3:Y:S04]  /*31b0*/  LDL.LU.64 R4, [R1] ;  /* 0x0000000001047983 */ /* 0x004ee80000300a00 */
[----:B------:R-:W3:Y:S04]  /*31c0*/  LDL.LU.64 R6, [R1+0x8] ;  /* 0x0000080001067983 */ /* 0x000ee80000300a00 */
        /* <DEDUP_REMOVED lines=61> */
[----:B------:R-:W3:Y:S01]  /*35a0*/  LDL.LU.64 R130, [R1+0x1f8] ;  /* 0x0001f80001827983 */ /* 0x000ee20000300a00 */
[----:B------:R-:W-:-:S02]  /*35b0*/  UIADD3 UR8, UR24, 0x10180, URZ ;  /* 0x0001018018087890 */ /* 0x000fc4000fffe03f */
[----:B------:R-:W-:Y:S01]  /*35c0*/  USEL UR7, UR7, URZ, !UP0 ;  /* 0x0000003f07077287 */ /* 0x000fe2000c000000 */
[----:B------:R-:W-:Y:S01]  /*35d0*/  STL [R1+0x470], R152 ;  /* 0x0004709801007387 */ /* 0x000fe20000100800 */
[----:B------:R-:W-:Y:S02]  /*35e0*/  USHF.R.U32.HI UR8, URZ, 0x4, UR8 ;  /* 0x000000043f087899 */ /* 0x000fe40008011608 */
[----:B------:R-:W-:Y:S01]  /*35f0*/  ULOP3.LUT UR9, UR18, 0x10000, URZ, 0xfc, !UPT ;  /* 0x0001000012097892 */ /* 0x000fe2000f8efc3f */
[----:B------:R2:W4:Y:S01]  /*3600*/  LDS R152, [R3+UR24+0x30580] ;  /* 0x0305801803987984 */ /* 0x0005220008000800 */
[----:B------:R-:W-:Y:S02]  /*3610*/  ULOP3.LUT UR8, UR8, 0x3fff, URZ, 0xc0, !UPT ;  /* 0x00003fff08087892 */ /* 0x000fe4000f8ec03f */
[----:B------:R-:W-:Y:S02]  /*3620*/  UISETP.NE.U32.AND UP0, UPT, UR7, URZ, UPT ;  /* 0x0000003f0700728c */ /* 0x000fe4000bf05070 */
[----:B------:R-:W-:-:S02]  /*3630*/  ULOP3.LUT UR10, UR8, 0x10000, URZ, 0xfc, !UPT ;  /* 0x00010000080a7892 */ /* 0x000fc4000f8efc3f */
[----:B------:R-:W-:Y:S02]  /*3640*/  ULEA UR8, UR19, UR9, 0x9 ;  /* 0x0000000913087291 */ /* 0x000fe4000f8e483f */
[----:B------:R-:W-:Y:S01]  /*3650*/  ULEA UR10, UR19, UR10, 0xa ;  /* 0x0000000a130a7291 */ /* 0x000fe2000f8e503f */
[----:B------:R-:W-:Y:S01]  /*3660*/  UMOV UR9, 0xc0000010 ;  /* 0xc000001000097882 */ /* 0x000fe20000000000 */
[----:B------:R-:W-:Y:S01]  /*3670*/  UMOV UR11, 0x80000020 ;  /* 0x80000020000b7882 */ /* 0x000fe20000000000 */
[----:B---3--:R-:W-:-:S06]  /*3680*/  WARPGROUP.ARRIVE ;  /* 0x00000000000079c5 */ /* 0x008fcc0000000000 */
[----:B------:R-:W-:Y:S03]  /*3690*/  QGMMA.SP.64x256x64.F32.E4M3.E4M3 R4, gdesc[UR8], R4, UP0, R153, gsb0 ;  /* 0x07e09900080479f3 */ /* 0x000fe6000b800a04 */
[----:B------:R-:W-:Y:S02]  /*36a0*/  WARPGROUP.DEPBAR.LE gsb0, 0x0 ;  /* 0x00008000000079c5 */ /* 0x000fe40000010000 */
[----:B------:R3:W5:Y:S01]  /*36b0*/  LDL.LU R153, [R1+0x678] ;  /* 0x0006780001997983 */ /* 0x0007620000300800 */
[----:B--2---:R-:W-:Y:S01]  /*36c0*/  MOV R3, R122 ;  /* 0x0000007a00037202 */ /* 0x004fe20000000f00 */
[----:B------:R-:W-:Y:S01]  /*36d0*/  UIADD3 UR8, UR8, 0x100, URZ ;  /* 0x0000010008087890 */ /* 0x000fe2000fffe03f */
[----:B-----5:R-:W-:Y:S01]  /*36e0*/  IMAD.MOV.U32 R2, RZ, RZ, R4 ;  /* 0x000000ffff027224 */ /* 0x020fe200078e0004 */
[----:B------:R-:W-:Y:S04]  /*36f0*/  STL.64 [R1], R4 ;  /* 0x0000000401007387 */ /* 0x000fe80000100a00 */
        /* <DEDUP_REMOVED lines=63> */
[----:B--2---:R-:W4:Y:S04]  /*3af0*/  LDL.LU.64 R130, [R1+0x670] ;  /* 0x0006700001827983 */ /* 0x004f280000300a00 */
[----:B------:R-:W4:Y:S04]  /*3b00*/  LDL.LU.64 R128, [R1+0x668] ;  /* 0x0006680001807983 */ /* 0x000f280000300a00 */
        /* <DEDUP_REMOVED lines=51> */
[----:B------:R-:W4:Y:S01]  /*3e40*/  LDL.LU.64 R24, [R1+0x4c8] ;  /* 0x0004c80001187983 */ /* 0x000f220000300a00 */
[----:B------:R-:W-:-:S03]  /*3e50*/  UMOV UR9, 0xc0000010 ;  /* 0xc000001000097882 */ /* 0x000fc60000000000 */
[----:B------:R3:W5:Y:S04]  /*3e60*/  LDL.LU.64 R22, [R1+0x4c0] ;  /* 0x0004c00001167983 */ /* 0x0007680000300a00 */
        /* <DEDUP_REMOVED lines=8> */
[----:B------:R3:W5:Y:S01]  /*3ef0*/  LDL.LU.64 R4, [R1+0x478] ;  /* 0x0004780001047983 */ /* 0x0007620000300a00 */
[----:B----4-:R-:W-:-:S06]  /*3f00*/  WARPGROUP.ARRIVE ;  /* 0x00000000000079c5 */ /* 0x010fcc0000000000 */
[----:B------:R-:W-:Y:S03]  /*3f10*/  QGMMA.SP.64x256x64.F32.E4M3.E4M3 R24, gdesc[UR8], R24, UP0, R152, gsb0 ;  /* 0x07e09800081879f3 */ /* 0x000fe6000b800a18 */
[----:B------:R-:W-:Y:S02]  /*3f20*/  WARPGROUP.DEPBAR.LE gsb0, 0x0 ;  /* 0x00008000000079c5 */ /* 0x000fe40000010000 */
[----:B------:R3:W5:Y:S01]  /*3f30*/  LDL.LU R152, [R1+0x470] ;  /* 0x0004700001987983 */ /* 0x0007620000300800 */
[----:B------:R-:W-:-:S04]  /*3f40*/  UIADD3 UR6, UR6, 0x1, URZ ;  /* 0x0000000106067890 */ /* 0x000fc8000fffe03f */
[----:B------:R-:W-:-:S04]  /*3f50*/  UISETP.NE.AND UP0, UPT, UR6, UR25, UPT ;  /* 0x000000190600728c */ /* 0x000fc8000bf05270 */
[----:B------:R-:W-:-:S04]  /*3f60*/  USEL UR7, URZ, 0x1, UP0 ;  /* 0x000000013f077887 */ /* 0x000fc80008000000 */
[----:B------:R-:W-:-:S06]  /*3f70*/  UISETP.NE.AND UP0, UPT, UR7, URZ, UPT ;  /* 0x0000003f0700728c */ /* 0x000fcc000bf05270 */
[----:B------:R-:W-:-:S13]  /*3f80*/  PLOP3.LUT P0, PT, PT, PT, UP0, 0x80, 0x0 ;  /* 0x000000000000781c */ /* 0x000fda0003f0f008 */
[----:B---3--:R-:W-:Y:S05]  /*3f90*/  @!P0 BRA `(.L_x_19) ;  /* 0x0000003800788947 */ /* 0x008fea0003800000 */
[----:B------:R2:W-:Y:S04]  /*3fa0*/  STL [R1+0x650], R33 ;  /* 0x0006502101007387 */ /* 0x0005e80000100800 */
[----:B------:R3:W-:Y:S01]  /*3fb0*/  STL [R1+0x64c], R34 ;  /* 0x00064c2201007387 */ /* 0x0007e20000100800 */
[----:B--2---:R-:W-:-:S03]  /*3fc0*/  IMAD.MOV.U32 R33, RZ, RZ, R2 ;  /* 0x000000ffff217224 */ /* 0x004fc600078e0002 */
[----:B---3--:R-:W2:Y:S04]  /*3fd0*/  LDL R34, [R1+0x4] ;  /* 0x0000040001227983 */ /* 0x008ea80000100800 */
[----:B------:R3:W-:Y:S04]  /*3fe0*/  STL [R1+0x648], R35 ;  /* 0x0006482301007387 */ /* 0x0007e80000100800 */
[----:B---3--:R-:W3:Y:S04]  /*3ff0*/  LDL R35, [R1+0x8] ;  /* 0x0000080001237983 */ /* 0x008ee80000100800 */
[----:B------:R4:W-:Y:S04]  /*4000*/  STL [R1+0x644], R36 ;  /* 0x0006442401007387 */ /* 0x0009e80000100800 */
[----:B----4-:R-:W4:Y:S04]  /*4010*/  LDL R36, [R1+0xc] ;  /* 0x00000c0001247983 */ /* 0x010f280000100800 */
[----:B------:R0:W-:Y:S04]  /*4020*/  STL [R1+0x640], R37 ;  /* 0x0006402501007387 */ /* 0x0001e80000100800 */
[----:B0-----:R-:W4:Y:S04]  /*4030*/  LDL R37, [R1+0x10] ;  /* 0x0000100001257983 */ /* 0x001f280000100800 */
        /* <DEDUP_REMOVED lines=169> */
[----:B0-----:R-:W4:Y:S04]  /*4ad0*/  LDL.LU R122, [R1+0x200] ;  /* 0x00020000017a7983 */ /* 0x001f280000300800 */
        /* <DEDUP_REMOVED lines=14> */
[----:B------:R-:W4:Y:S04]  /*4bc0*/  LDL.LU R2, [R1+0x234] ;  /* 0x0002340001027983 */ /* 0x000f280000300800 */
        /* <DEDUP_REMOVED lines=42> */
[----:B-----5:R0:W-:Y:S04]  /*4e70*/  STL [R1+0x478], R4 ;  /* 0x0004780401007387 */ /* 0x0201e80000100800 */
[----:B0-----:R-:W4:Y:S04]  /*4e80*/  LDL R4, [R1+0x168] ;  /* 0x0001680001047983 */ /* 0x001f280000100800 */
[----:B------:R0:W-:Y:S04]  /*4e90*/  STL [R1+0x474], R151 ;  /* 0x0004749701007387 */ /* 0x0001e80000100800 */
[----:B0-----:R-:W4:Y:S04]  /*4ea0*/  LDL R151, [R1+0x164] ;  /* 0x0001640001977983 */ /* 0x001f280000100800 */
[----:B------:R0:W-:Y:S04]  /*4eb0*/  STL [R1+0x470], R0 ;  /* 0x0004700001007387 */ /* 0x0001e80000100800 */
[----:B0-----:R-:W4:Y:S01]  /*4ec0*/  LDL R0, [R1+0x160] ;  /* 0x0001600001007983 */ /* 0x001f220000100800 */
[----:B------:R-:W-:-:S01]  /*4ed0*/  FADD R5, R33, R5 ;  /* 0x0000000521057221 */ /* 0x000fc20000000000 */
[----:B--2---:R-:W-:Y:S01]  /*4ee0*/  FADD R6, R34, R6 ;  /* 0x0000000622067221 */ /* 0x004fe20000000000 */
[----:B---3--:R-:W-:-:S01]  /*4ef0*/  FADD R7, R35, R7 ;  /* 0x0000000723077221 */ /* 0x008fc20000000000 */
[----:B------:R-:W2:Y:S01]  /*4f00*/  LDL.LU R33, [R1+0x650] ;  /* 0x0006500001217983 */ /* 0x000ea20000300800 */
[----:B----4-:R-:W-:-:S01]  /*4f10*/  FADD R8, R36, R8 ;  /* 0x0000000824087221 */ /* 0x010fc20000000000 */
[----:B------:R-:W-:-:S02]  /*4f20*/  FADD R9, R37, R9 ;  /* 0x0000000925097221 */ /* 0x000fc40000000000 */
[----:B------:R-:W3:Y:S01]  /*4f30*/  LDL.LU R34, [R1+0x64c] ;  /* 0x00064c0001227983 */ /* 0x000ee20000300800 */
[----:B------:R-:W-:-:S03]  /*4f40*/  FADD R10, R38, R10 ;  /* 0x0000000a260a7221 */ /* 0x000fc60000000000 */
[----:B------:R-:W4:Y:S01]  /*4f50*/  LDL.LU R35, [R1+0x648] ;  /* 0x0006480001237983 */ /* 0x000f220000300800 */
        /* <DEDUP_REMOVED lines=156> */
[----:B------:R-:W-:-:S01]  /*5920*/  FADD R217, R117, R217 ;  /* 0x000000d975d97221 */ /* 0x000fc20000000000 */
[----:B------:R-:W-:Y:S02]  /*5930*/  FADD R122, R124, R122 ;  /* 0x0000007a7c7a7221 */ /* 0x000fe40000000000 */
[----:B------:R-:W4:Y:S01]  /*5940*/  LDL.LU R114, [R1+0x50c] ;  /* 0x00050c0001727983 */ /* 0x000f220000300800 */
[----:B------:R-:W-:-:S03]  /*5950*/  FADD R218, R118, R218 ;  /* 0x000000da76da7221 */ /* 0x000fc60000000000 */
[----:B------:R-:W4:Y:S01]  /*5960*/  LDL.LU R115, [R1+0x508] ;  /* 0x0005080001737983 */ /* 0x000f220000300800 */
[----:B------:R-:W-:-:S03]  /*5970*/  FADD R219, R119, R219 ;  /* 0x000000db77db7221 */ /* 0x000fc60000000000 */
[----:B------:R-:W4:Y:S01]  /*5980*/  LDL.LU R116, [R1+0x504] ;  /* 0x0005040001747983 */ /* 0x000f220000300800 */
[----:B------:R-:W-:-:S03]  /*5990*/  FADD R220, R120, R220 ;  /* 0x000000dc78dc7221 */ /* 0x000fc60000000000 */
[----:B------:R-:W4:Y:S04]  /*59a0*/  LDL.LU R117, [R1+0x500] ;  /* 0x0005000001757983 */ /* 0x000f280000300800 */
[----:B------:R-:W4:Y:S04]  /*59b0*/  LDL.LU R118, [R1+0x4fc] ;  /* 0x0004fc0001767983 */ /* 0x000f280000300800 */
[----:B------:R-:W4:Y:S04]  /*59c0*/  LDL.LU R119, [R1+0x4f8] ;  /* 0x0004f80001777983 */ /* 0x000f280000300800 */
[----:B------:R-:W4:Y:S01]  /*59d0*/  LDL.LU R120, [R1+0x4f4] ;  /* 0x0004f40001787983 */ /* 0x000f220000300800 */
[----:B------:R-:W-:-:S01]  /*59e0*/  FADD R237, R126, R237 ;  /* 0x000000ed7eed7221 */ /* 0x000fc20000000000 */
[----:B------:R-:W-:Y:S01]  /*59f0*/  FADD R236, R128, R236 ;  /* 0x000000ec80ec7221 */ /* 0x000fe20000000000 */
[----:B------:R-:W-:-:S01]  /*5a00*/  FADD R222, R151, R222 ;  /* 0x000000de97de7221 */ /* 0x000fc20000000000 */
[----:B------:R0:W-:Y:S01]  /*5a10*/  STL [R1+0x200], R122 ;  /* 0x0002007a01007387 */ /* 0x0001e20000100800 */
[----:B------:R-:W-:-:S01]  /*5a20*/  FADD R226, R147, R226 ;  /* 0x000000e293e27221 */ /* 0x000fc20000000000 */
[----:B------:R-:W-:Y:S01]  /*5a30*/  FADD R229, R143, R229 ;  /* 0x000000e58fe57221 */ /* 0x000fe20000000000 */
[----:B------:R-:W-:-:S01]  /*5a40*/  FADD R230, R141, R230 ;  /* 0x000000e68de67221 */ /* 0x000fc20000000000 */
[----:B------:R-:W-:Y:S01]  /*5a50*/  FADD R223, R4, R223 ;  /* 0x000000df04df7221 */ /* 0x000fe20000000000 */
[----:B------:R-:W-:-:S01]  /*5a60*/  FADD R221, R0, R221 ;  /* 0x000000dd00dd7221 */ /* 0x000fc20000000000 */
[----:B------:R-:W-:Y:S01]  /*5a70*/  FADD R224, R150, R224 ;  /* 0x000000e096e07221 */ /* 0x000fe20000000000 */
[----:B------:R-:W-:-:S01]  /*5a80*/  FADD R225, R148, R225 ;  /* 0x000000e194e17221 */ /* 0x000fc20000000000 */
[----:B------:R-:W-:Y:S01]  /*5a90*/  FADD R227, R146, R227 ;  /* 0x000000e392e37221 */ /* 0x000fe20000000000 */
[----:B------:R-:W-:-:S01]  /*5aa0*/  FADD R228, R144, R228 ;  /* 0x000000e490e47221 */ /* 0x000fc20000000000 */
[----:B0-----:R-:W2:Y:S01]  /*5ab0*/  LDL.LU R122, [R1+0x204] ;  /* 0x00020400017a7983 */ /* 0x001ea20000300800 */
[----:B------:R-:W-:-:S01]  /*5ac0*/  FADD R231, R138, R231 ;  /* 0x000000e78ae77221 */ /* 0x000fc20000000000 */
[----:B------:R-:W-:Y:S01]  /*5ad0*/  FADD R232, R136, R232 ;  /* 0x000000e888e87221 */ /* 0x000fe20000000000 */
[----:B------:R-:W-:-:S01]  /*5ae0*/  FADD R233, R134, R233 ;  /* 0x000000e986e97221 */ /* 0x000fc20000000000 */
[----:B------:R-:W3:Y:S01]  /*5af0*/  LDL.LU R124, [R1+0x208] ;  /* 0x00020800017c7983 */ /* 0x000ee20000300800 */
[----:B------:R-:W-:-:S01]  /*5b00*/  FADD R234, R132, R234 ;  /* 0x000000ea84ea7221 */ /* 0x000fc20000000000 */
[----:B------:R-:W-:-:S02]  /*5b10*/  FADD R235, R130, R235 ;  /* 0x000000eb82eb7221 */ /* 0x000fc40000000000 */
[----:B------:R-:W4:Y:S04]  /*5b20*/  LDL.LU R126, [R1+0x20c] ;  /* 0x00020c00017e7983 */ /* 0x000f280000300800 */
[----:B------:R-:W4:Y:S04]  /*5b30*/  LDL.LU R128, [R1+0x210] ;  /* 0x0002100001807983 */ /* 0x000f280000300800 */
[----:B------:R-:W4:Y:S04]  /*5b40*/  LDL.LU R151, [R1+0x214] ;  /* 0x0002140001977983 */ /* 0x000f280000300800 */
[----:B------:R-:W4:Y:S04]  /*5b50*/  LDL.LU R147, [R1+0x218] ;  /* 0x0002180001937983 */ /* 0x000f280000300800 */
[----:B------:R-:W4:Y:S04]  /*5b60*/  LDL.LU R143, [R1+0x21c] ;  /* 0x00021c00018f7983 */ /* 0x000f280000300800 */
[----:B------:R-:W4:Y:S04]  /*5b70*/  LDL.LU R141, [R1+0x220] ;  /* 0x00022000018d7983 */ /* 0x000f280000300800 */
[----:B------:R-:W4:Y:S04]  /*5b80*/  LDL.LU R4, [R1+0x224] ;  /* 0x0002240001047983 */ /* 0x000f280000300800 */
[----:B------:R-:W4:Y:S04]  /*5b90*/  LDL.LU R0, [R1+0x228] ;  /* 0x0002280001007983 */ /* 0x000f280000300800 */
[----:B------:R-:W4:Y:S04]  /*5ba0*/  LDL R130, [R1+0x1dc] ;  /* 0x0001dc0001827983 */ /* 0x000f280000100800 */
[----:B------:R-:W4:Y:S04]  /*5bb0*/  LDL R132, [R1+0x1e0] ;  /* 0x0001e00001847983 */ /* 0x000f280000100800 */
[----:B------:R-:W4:Y:S04]  /*5bc0*/  LDL R134, [R1+0x1e4] ;  /* 0x0001e40001867983 */ /* 0x000f280000100800 */
[----:B------:R-:W4:Y:S04]  /*5bd0*/  LDL R136, [R1+0x1e8] ;  /* 0x0001e80001887983 */ /* 0x000f280000100800 */
[----:B------:R-:W4:Y:S04]  /*5be0*/  LDL R138, [R1+0x1ec] ;  /* 0x0001ec00018a7983 */ /* 0x000f280000100800 */
[----:B------:R-:W4:Y:S04]  /*5bf0*/  LDL R150, [R1+0x1f0] ;  /* 0x0001f00001967983 */ /* 0x000f280000100800 */
[----:B------:R-:W4:Y:S04]  /*5c00*/  LDL R148, [R1+0x1f4] ;  /* 0x0001f40001947983 */ /* 0x000f280000100800 */
[----:B------:R-:W4:Y:S04]  /*5c10*/  LDL R146, [R1+0x1f8] ;  /* 0x0001f80001927983 */ /* 0x000f280000100800 */
[----:B------:R-:W4:Y:S01]  /*5c20*/  LDL R144, [R1+0x1fc] ;  /* 0x0001fc0001907983 */ /* 0x000f220000100800 */
[----:B------:R-:W-:-:S01]  /*5c30*/  FADD R131, R133, R131 ;  /* 0x0000008385837221 */ /* 0x000fc20000000000 */
[----:B------:R-:W-:Y:S01]  /*5c40*/  FADD R135, R137, R135 ;  /* 0x0000008789877221 */ /* 0x000fe20000000000 */
[----:B------:R-:W-:-:S01]  /*5c50*/  FADD R2, R3, R2 ;  /* 0x0000000203027221 */ /* 0x000fc20000000000 */
[----:B--2---:R-:W-:-:S02]  /*5c60*/  FADD R122, R121, R122 ;  /* 0x0000007a797a7221 */ /* 0x004fc40000000000 */
[----:B------:R-:W2:Y:S01]  /*5c70*/  LDL.LU R121, [R1+0x4f0] ;  /* 0x0004f00001797983 */ /* 0x000ea20000300800 */
[----:B---3--:R-:W-:-:S03]  /*5c80*/  FADD R124, R123, R124 ;  /* 0x0000007c7b7c7221 */ /* 0x008fc60000000000 */
[----:B------:R0:W-:Y:S01]  /*5c90*/  STL [R1+0x204], R122 ;  /* 0x0002047a01007387 */ /* 0x0001e20000100800 */
[----:B----4-:R-:W-:-:S01]  /*5ca0*/  FADD R126, R125, R126 ;  /* 0x0000007e7d7e7221 */ /* 0x010fc20000000000 */
[----:B------:R-:W-:Y:S02]  /*5cb0*/  FADD R128, R127, R128 ;  /* 0x000000807f807221 */ /* 0x000fe40000000000 */
[----:B0-----:R-:W3:Y:S04]  /*5cc0*/  LDL.LU R122, [R1+0x4ec] ;  /* 0x0004ec00017a7983 */ /* 0x001ee80000300800 */
[----:B------:R-:W4:Y:S04]  /*5cd0*/  LDL.LU R123, [R1+0x4e8] ;  /* 0x0004e800017b7983 */ /* 0x000f280000300800 */
[----:B------:R0:W-:Y:S01]  /*5ce0*/  STL [R1+0x208], R124 ;  /* 0x0002087c01007387 */ /* 0x0001e20000100800 */
[----:B------:R-:W-:-:S01]  /*5cf0*/  FADD R151, R129, R151 ;  /* 0x0000009781977221 */ /* 0x000fc20000000000 */
[----:B------:R-:W-:Y:S01]  /*5d00*/  FADD R147, R149, R147 ;  /* 0x0000009395937221 */ /* 0x000fe20000000000 */
[----:B------:R-:W-:-:S01]  /*5d10*/  FADD R143, R145, R143 ;  /* 0x0000008f918f7221 */ /* 0x000fc20000000000 */
[----:B------:R-:W-:Y:S01]  /*5d20*/  FADD R141, R142, R141 ;  /* 0x0000008d8e8d7221 */ /* 0x000fe20000000000 */
[----:B0-----:R-:W4:Y:S04]  /*5d30*/  LDL.LU R124, [R1+0x4e4] ;  /* 0x0004e400017c7983 */ /* 0x001f280000300800 */
[----:B------:R-:W4:Y:S04]  /*5d40*/  LDL.LU R125, [R1+0x4e0] ;  /* 0x0004e000017d7983 */ /* 0x000f280000300800 */
[----:B------:R0:W-:Y:S01]  /*5d50*/  STL [R1+0x20c], R126 ;  /* 0x00020c7e01007387 */ /* 0x0001e20000100800 */
[----:B------:R-:W-:-:S01]  /*5d60*/  FADD R4, R140, R4 ;  /* 0x000000048c047221 */ /* 0x000fc20000000000 */
[----:B------:R-:W-:-:S02]  /*5d70*/  FADD R0, R139, R0 ;  /* 0x000000008b007221 */ /* 0x000fc40000000000 */
[----:B0-----:R-:W4:Y:S04]  /*5d80*/  LDL.LU R126, [R1+0x4dc] ;  /* 0x0004dc00017e7983 */ /* 0x001f280000300800 */
[----:B------:R-:W4:Y:S04]  /*5d90*/  LDL.LU R127, [R1+0x4d8] ;  /* 0x0004d800017f7983 */ /* 0x000f280000300800 */
[----:B------:R0:W-:Y:S04]  /*5da0*/  STL [R1+0x210], R128 ;  /* 0x0002108001007387 */ /* 0x0001e80000100800 */
[----:B0-----:R-:W4:Y:S04]  /*5db0*/  LDL.LU R128, [R1+0x4d4] ;  /* 0x0004d40001807983 */ /* 0x001f280000300800 */
[----:B------:R-:W4:Y:S04]  /*5dc0*/  LDL.LU R129, [R1+0x4d0] ;  /* 0x0004d00001817983 */ /* 0x000f280000300800 */
[----:B------:R-:W-:Y:S04]  /*5dd0*/  STL [R1+0x214], R151 ;  /* 0x0002149701007387 */ /* 0x000fe80000100800 */
[----:B------:R-:W-:Y:S04]  /*5de0*/  STL [R1+0x218], R147 ;  /* 0x0002189301007387 */ /* 0x000fe80000100800 */
[----:B------:R-:W-:Y:S04]  /*5df0*/  STL [R1+0x21c], R143 ;  /* 0x00021c8f01007387 */ /* 0x000fe80000100800 */
[----:B------:R-:W-:Y:S04]  /*5e00*/  STL [R1+0x220], R141 ;  /* 0x0002208d01007387 */ /* 0x000fe80000100800 */
[----:B------:R-:W-:Y:S04]  /*5e10*/  STL [R1+0x224], R4 ;  /* 0x0002240401007387 */ /* 0x000fe80000100800 */
[----:B------:R-:W-:Y:S04]  /*5e20*/  STL [R1+0x228], R0 ;  /* 0x0002280001007387 */ /* 0x000fe80000100800 */
[----:B------:R0:W-:Y:S04]  /*5e30*/  STL [R1+0x230], R131 ;  /* 0x0002308301007387 */ /* 0x0001e80000100800 */
[----:B------:R1:W-:Y:S04]  /*5e40*/  STL [R1+0x22c], R135 ;  /* 0x00022c8701007387 */ /* 0x0003e80000100800 */
[----:B0-----:R-:W2:Y:S04]  /*5e50*/  LDL.LU R131, [R1+0x238] ;  /* 0x0002380001837983 */ /* 0x001ea80000300800 */
[----:B------:R-:W3:Y:S04]  /*5e60*/  LDL.LU R133, [R1+0x23c] ;  /* 0x00023c0001857983 */ /* 0x000ee80000300800 */
[----:B-1----:R-:W4:Y:S04]  /*5e70*/  LDL.LU R135, [R1+0x240] ;  /* 0x0002400001877983 */ /* 0x002f280000300800 */
[----:B------:R0:W-:Y:S04]  /*5e80*/  STL [R1+0x234], R2 ;  /* 0x0002340201007387 */ /* 0x0001e80000100800 */
        /* <DEDUP_REMOVED lines=12> */
[----:B0-----:R-:W4:Y:S04]  /*5f50*/  LDL.LU R2, [R1+0x274] ;  /* 0x0002740001027983 */ /* 0x001f280000300800 */
[----:B------:R-:W4:Y:S01]  /*5f60*/  LDL.LU R0, [R1+0x278] ;  /* 0x0002780001007983 */ /* 0x000f220000300800 */
[----:B--2---:R-:W-:-:S03]  /*5f70*/  FADD R131, R130, R131 ;  /* 0x0000008382837221 */ /* 0x004fc60000000000 */
[----:B------:R-:W2:Y:S01]  /*5f80*/  LDL.LU R130, [R1+0x4cc] ;  /* 0x0004cc0001827983 */ /* 0x000ea20000300800 */
[----:B---3--:R-:W-:-:S03]  /*5f90*/  FADD R133, R132, R133 ;  /* 0x0000008584857221 */ /* 0x008fc60000000000 */
[----:B------:R0:W-:Y:S01]  /*5fa0*/  STL [R1+0x238], R131 ;  /* 0x0002388301007387 */ /* 0x0001e20000100800 */
[----:B----4-:R-:W-:-:S03]  /*5fb0*/  FADD R135, R134, R135 ;  /* 0x0000008786877221 */ /* 0x010fc60000000000 */
[----:B0-----:R-:W3:Y:S01]  /*5fc0*/  LDL.LU R131, [R1+0x4c8] ;  /* 0x0004c80001837983 */ /* 0x001ee20000300800 */
[----:B------:R-:W-:-:S03]  /*5fd0*/  FADD R137, R136, R137 ;  /* 0x0000008988897221 */ /* 0x000fc60000000000 */
[----:B------:R-:W4:Y:S04]  /*5fe0*/  LDL.LU R132, [R1+0x4c4] ;  /* 0x0004c40001847983 */ /* 0x000f280000300800 */
[----:B------:R0:W-:Y:S01]  /*5ff0*/  STL [R1+0x23c], R133 ;  /* 0x00023c8501007387 */ /* 0x0001e20000100800 */
[----:B------:R-:W-:-:S01]  /*6000*/  FADD R151, R138, R151 ;  /* 0x000000978a977221 */ /* 0x000fc20000000000 */
[----:B------:R-:W-:Y:S01]  /*6010*/  FADD R149, R150, R149 ;  /* 0x0000009596957221 */ /* 0x000fe20000000000 */
[----:B------:R-:W-:-:S01]  /*6020*/  FADD R147, R148, R147 ;  /* 0x0000009394937221 */ /* 0x000fc20000000000 */
[----:B0-----:R-:W4:Y:S04]  /*6030*/  LDL.LU R133, [R1+0x4c0] ;  /* 0x0004c00001857983 */ /* 0x001f280000300800 */
        /* <DEDUP_REMOVED lines=10> */
[----:B------:R-:W-:Y:S01]  /*60e0*/  FADD R139, R27, R139 ;  /* 0x0000008b1b8b7221 */ /* 0x000fe20000000000 */
[----:B------:R-:W-:-:S01]  /*60f0*/  FADD R4, R28, R4 ;  /* 0x000000041c047221 */ /* 0x000fc20000000000 */
[----:B0-----:R-:W4:Y:S04]  /*6100*/  LDL.LU R137, [R1+0x4b0] ;  /* 0x0004b00001897983 */ /* 0x001f280000300800 */
[----:B------:R-:W4:Y:S04]  /*6110*/  LDL.LU R138, [R1+0x4ac] ;  /* 0x0004ac00018a7983 */ /* 0x000f280000300800 */
[----:B------:R0:W-:Y:S04]  /*6120*/  STL [R1+0x248], R151 ;  /* 0x0002489701007387 */ /* 0x0001e80000100800 */
[----:B------:R1:W-:Y:S04]  /*6130*/  STL [R1+0x24c], R149 ;  /* 0x00024c9501007387 */ /* 0x0003e80000100800 */
[----:B------:R1:W-:Y:S01]  /*6140*/  STL [R1+0x250], R147 ;  /* 0x0002509301007387 */ /* 0x0003e20000100800 */
[----:B------:R-:W-:-:S03]  /*6150*/  FADD R3, R29, R3 ;  /* 0x000000031d037221 */ /* 0x000fc60000000000 */
[----:B------:R1:W-:Y:S04]  /*6160*/  STL [R1+0x254], R145 ;  /* 0x0002549101007387 */ /* 0x0003e80000100800 */
[----:B------:R1:W-:Y:S01]  /*6170*/  STL [R1+0x258], R143 ;  /* 0x0002588f01007387 */ /* 0x0003e20000100800 */
[----:B------:R-:W-:-:S03]  /*6180*/  FADD R2, R30, R2 ;  /* 0x000000021e027221 */ /* 0x000fc60000000000 */
[----:B------:R1:W-:Y:S04]  /*6190*/  STL [R1+0x25c], R142 ;  /* 0x00025c8e01007387 */ /* 0x0003e80000100800 */
[----:B------:R1:W-:Y:S01]  /*61a0*/  STL [R1+0x260], R141 ;  /* 0x0002608d01007387 */ /* 0x0003e20000100800 */
[----:B------:R-:W-:-:S03]  /*61b0*/  FADD R0, R31, R0 ;  /* 0x000000001f007221 */ /* 0x000fc60000000000 */
[----:B------:R1:W-:Y:S04]  /*61c0*/  STL [R1+0x264], R140 ;  /* 0x0002648c01007387 */ /* 0x0003e80000100800 */
[----:B------:R1:W-:Y:S04]  /*61d0*/  STL [R1+0x268], R139 ;  /* 0x0002688b01007387 */ /* 0x0003e80000100800 */
[----:B------:R1:W-:Y:S04]  /*61e0*/  STL [R1+0x26c], R4 ;  /* 0x00026c0401007387 */ /* 0x0003e80000100800 */
[----:B0-----:R-:W2:Y:S04]  /*61f0*/  LDL.LU R151, [R1+0x27c] ;  /* 0x00027c0001977983 */ /* 0x001ea80000300800 */
[----:B------:R0:W-:Y:S04]  /*6200*/  STL [R1+0x270], R3 ;  /* 0x0002700301007387 */ /* 0x0001e80000100800 */
[----:B------:R-:W3:Y:S04]  /*6210*/  LDL.LU R150, [R1+0x280] ;  /* 0x0002800001967983 */ /* 0x000ee80000300800 */
[----:B------:R0:W-:Y:S04]  /*6220*/  STL [R1+0x274], R2 ;  /* 0x0002740201007387 */ /* 0x0001e80000100800 */
        /* <DEDUP_REMOVED lines=14> */
[----:B------:R-:W4:Y:S04]  /*6310*/  LDL.LU R2, [R1+0x2b8] ;  /* 0x0002b80001027983 */ /* 0x000f280000300800 */
[----:B-1----:R-:W4:Y:S01]  /*6320*/  LDL.LU R0, [R1+0x2bc] ;  /* 0x0002bc0001007983 */ /* 0x002f220000300800 */
[----:B--2---:R-:W-:-:S01]  /*6330*/  FADD R151, R32, R151 ;  /* 0x0000009720977221 */ /* 0x004fc20000000000 */
[----:B---3--:R-:W-:-:S04]  /*6340*/  FADD R150, R33, R150 ;  /* 0x0000009621967221 */ /* 0x008fc80000000000 */
[----:B------:R0:W-:Y:S01]  /*6350*/  STL [R1+0x27c], R151 ;  /* 0x00027c9701007387 */ /* 0x0001e20000100800 */
[----:B----4-:R-:W-:-:S03]  /*6360*/  FADD R149, R34, R149 ;  /* 0x0000009522957221 */ /* 0x010fc60000000000 */
[----:B------:R1:W-:Y:S01]  /*6370*/  STL [R1+0x280], R150 ;  /* 0x0002809601007387 */ /* 0x0003e20000100800 */
[----:B------:R-:W-:-:S03]  /*6380*/  FADD R148, R35, R148 ;  /* 0x0000009423947221 */ /* 0x000fc60000000000 */
        /* <DEDUP_REMOVED lines=24> */
[----:B0-----:R-:W4:Y:S01]  /*6510*/  LDL.LU R151, [R1+0x2c0] ;  /* 0x0002c00001977983 */ /* 0x001f220000300800 */
[----:B------:R-:W-:-:S03]  /*6520*/  FADD R0, R48, R0 ;  /* 0x0000000030007221 */ /* 0x000fc60000000000 */
[----:B------:R0:W-:Y:S04]  /*6530*/  STL [R1+0x2b4], R3 ;  /* 0x0002b40301007387 */ /* 0x0001e80000100800 */
[----:B-1----:R-:W4:Y:S04]  /*6540*/  LDL.LU R150, [R1+0x2c4] ;  /* 0x0002c40001967983 */ /* 0x002f280000300800 */
[----:B------:R1:W-:Y:S04]  /*6550*/  STL [R1+0x2b8], R2 ;  /* 0x0002b80201007387 */ /* 0x0003e80000100800 */
[----:B--2---:R-:W2:Y:S04]  /*6560*/  LDL.LU R149, [R1+0x2c8] ;  /* 0x0002c80001957983 */ /* 0x004ea80000300800 */
[----:B------:R1:W-:Y:S04]  /*6570*/  STL [R1+0x2bc], R0 ;  /* 0x0002bc0001007387 */ /* 0x0003e80000100800 */
[----:B---3--:R-:W3:Y:S04]  /*6580*/  LDL.LU R148, [R1+0x2cc] ;  /* 0x0002cc0001947983 */ /* 0x008ee80000300800 */
[----:B----4-:R-:W4:Y:S04]  /*6590*/  LDL.LU R147, [R1+0x2d0] ;  /* 0x0002d00001937983 */ /* 0x010f280000300800 */
        /* <DEDUP_REMOVED lines=10> */
[----:B-1----:R-:W4:Y:S04]  /*6640*/  LDL.LU R2, [R1+0x2fc] ;  /* 0x0002fc0001027983 */ /* 0x002f280000300800 */
[----:B------:R-:W4:Y:S01]  /*6650*/  LDL.LU R0, [R1+0x300] ;  /* 0x0003000001007983 */ /* 0x000f220000300800 */
[----:B------:R-:W-:-:S01]  /*6660*/  FADD R151, R49, R151 ;  /* 0x0000009731977221 */ /* 0x000fc20000000000 */
[----:B------:R-:W-:-:S04]  /*6670*/  FADD R150, R50, R150 ;  /* 0x0000009632967221 */ /* 0x000fc80000000000 */
[----:B------:R0:W-:Y:S01]  /*6680*/  STL [R1+0x2c0], R151 ;  /* 0x0002c09701007387 */ /* 0x0001e20000100800 */
[----:B--2---:R-:W-:-:S03]  /*6690*/  FADD R149, R51, R149 ;  /* 0x0000009533957221 */ /* 0x004fc60000000000 */
[----:B------:R1:W-:Y:S01]  /*66a0*/  STL [R1+0x2c4], R150 ;  /* 0x0002c49601007387 */ /* 0x0003e20000100800 */
[----:B---3--:R-:W-:-:S03]  /*66b0*/  FADD R148, R52, R148 ;  /* 0x0000009434947221 */ /* 0x008fc60000000000 */
        /* <DEDUP_REMOVED lines=200> */
[----:B------:R-:W-:Y:S01]  /*7340*/  STL [R1+0x3d0], R151 ;  /* 0x0003d09701007387 */ /* 0x000fe20000100800 */
[----:B--2---:R-:W-:-:S03]  /*7350*/  FADD R149, R119, R149 ;  /* 0x0000009577957221 */ /* 0x004fc60000000000 */
[----:B------:R-:W-:Y:S01]  /*7360*/  STL [R1+0x3d4], R150 ;  /* 0x0003d49601007387 */ /* 0x000fe20000100800 */
[----:B---3--:R-:W-:-:S03]  /*7370*/  FADD R148, R120, R148 ;  /* 0x0000009478947221 */ /* 0x008fc60000000000 */
[----:B------:R-:W-:Y:S01]  /*7380*/  STL [R1+0x3d8], R149 ;  /* 0x0003d89501007387 */ /* 0x000fe20000100800 */
[----:B----4-:R-:W-:-:S03]  /*7390*/  FADD R147, R121, R147 ;  /* 0x0000009379937221 */ /* 0x010fc60000000000 */
[----:B------:R-:W-:Y:S01]  /*73a0*/  STL [R1+0x3dc], R148 ;  /* 0x0003dc9401007387 */ /* 0x000fe20000100800 */
[----:B------:R-:W-:-:S03]  /*73b0*/  FADD R146, R122, R146 ;  /* 0x000000927a927221 */ /* 0x000fc60000000000 */
        /* <DEDUP_REMOVED lines=16> */
[----:B------:R0:W-:Y:S01]  /*74c0*/  STL [R1+0x400], R139 ;  /* 0x0004008b01007387 */ /* 0x0001e20000100800 */
[----:B------:R-:W-:-:S03]  /*74d0*/  FADD R3, R131, R3 ;  /* 0x0000000383037221 */ /* 0x000fc60000000000 */
[----:B------:R1:W-:Y:S04]  /*74e0*/  STL [R1+0x404], R4 ;  /* 0x0004040401007387 */ /* 0x0003e80000100800 */
[----:B0-----:R-:W2:Y:S04]  /*74f0*/  LDL.LU R139, [R1+0x414] ;  /* 0x00041400018b7983 */ /* 0x001ea80000300800 */
[----:B------:R-:W-:Y:S04]  /*7500*/  STL [R1+0x408], R3 ;  /* 0x0004080301007387 */ /* 0x000fe80000100800 */
[----:B------:R-:W3:Y:S01]  /*7510*/  LDL.LU R140, [R1+0x418] ;  /* 0x00041800018c7983 */ /* 0x000ee20000300800 */
[----:B------:R-:W-:-:S01]  /*7520*/  FADD R2, R132, R2 ;  /* 0x0000000284027221 */ /* 0x000fc20000000000 */
[----:B------:R-:W-:-:S04]  /*7530*/  FADD R0, R133, R0 ;  /* 0x0000000085007221 */ /* 0x000fc80000000000 */
[----:B------:R-:W-:Y:S04]  /*7540*/  STL [R1+0x40c], R2 ;  /* 0x00040c0201007387 */ /* 0x000fe80000100800 */
[----:B------:R-:W4:Y:S04]  /*7550*/  LDL.LU R141, [R1+0x41c] ;  /* 0x00041c00018d7983 */ /* 0x000f280000300800 */
        /* <DEDUP_REMOVED lines=10> */
[----:B-1----:R-:W4:Y:S04]  /*7600*/  LDL.LU R4, [R1+0x444] ;  /* 0x0004440001047983 */ /* 0x002f280000300800 */
[----:B------:R-:W4:Y:S04]  /*7610*/  LDL.LU R151, [R1+0x448] ;  /* 0x0004480001977983 */ /* 0x000f280000300800 */
[----:B0-----:R-:W4:Y:S04]  /*7620*/  LDL.LU R0, [R1+0x44c] ;  /* 0x00044c0001007983 */ /* 0x001f280000300800 */
[----:B------:R-:W4:Y:S04]  /*7630*/  LDL.LU R3, [R1+0x450] ;  /* 0x0004500001037983 */ /* 0x000f280000300800 */
[----:B------:R-:W4:Y:S01]  /*7640*/  LDL.LU R2, [R1+0x454] ;  /* 0x0004540001027983 */ /* 0x000f220000300800 */
[----:B--2---:R-:W-:-:S05]  /*7650*/  FADD R139, R134, R139 ;  /* 0x0000008b868b7221 */ /* 0x004fca0000000000 */
[----:B------:R0:W-:Y:S01]  /*7660*/  STL [R1+0x414], R139 ;  /* 0x0004148b01007387 */ /* 0x0001e20000100800 */
[----:B---3--:R-:W-:-:S03]  /*7670*/  FADD R140, R135, R140 ;  /* 0x0000008c878c7221 */ /* 0x008fc60000000000 */
[----:B0-----:R-:W2:Y:S04]  /*7680*/  LDL.LU R139, [R1+0x4a8] ;  /* 0x0004a800018b7983 */ /* 0x001ea80000300800 */
[----:B------:R0:W-:Y:S04]  /*7690*/  STL [R1+0x418], R140 ;  /* 0x0004188c01007387 */ /* 0x0001e80000100800 */
[----:B0-----:R-:W3:Y:S01]  /*76a0*/  LDL.LU R140, [R1+0x4a4] ;  /* 0x0004a400018c7983 */ /* 0x001ee20000300800 */
[----:B----4-:R-:W-:-:S01]  /*76b0*/  FADD R141, R136, R141 ;  /* 0x0000008d888d7221 */ /* 0x010fc20000000000 */
[----:B------:R-:W-:-:S04]  /*76c0*/  FADD R142, R137, R142 ;  /* 0x0000008e898e7221 */ /* 0x000fc80000000000 */
[----:B------:R0:W-:Y:S04]  /*76d0*/  STL [R1+0x41c], R141 ;  /* 0x00041c8d01007387 */ /* 0x0001e80000100800 */
[----:B0-----:R-:W4:Y:S04]  /*76e0*/  LDL.LU R141, [R1+0x4a0] ;  /* 0x0004a000018d7983 */ /* 0x001f280000300800 */
[----:B------:R0:W-:Y:S04]  /*76f0*/  STL [R1+0x420], R142 ;  /* 0x0004208e01007387 */ /* 0x0001e80000100800 */
[----:B0-----:R-:W4:Y:S01]  /*7700*/  LDL.LU R142, [R1+0x49c] ;  /* 0x00049c00018e7983 */ /* 0x001f220000300800 */
[----:B------:R-:W-:-:S05]  /*7710*/  FADD R143, R138, R143 ;  /* 0x0000008f8a8f7221 */ /* 0x000fca0000000000 */
[----:B------:R0:W-:Y:S04]  /*7720*/  STL [R1+0x424], R143 ;  /* 0x0004248f01007387 */ /* 0x0001e80000100800 */
[----:B0-----:R-:W4:Y:S01]  /*7730*/  LDL.LU R143, [R1+0x498] ;  /* 0x00049800018f7983 */ /* 0x001f220000300800 */
[----:B--2---:R-:W-:-:S05]  /*7740*/  FADD R144, R139, R144 ;  /* 0x000000908b907221 */ /* 0x004fca0000000000 */
[----:B------:R0:W-:Y:S01]  /*7750*/  STL [R1+0x428], R144 ;  /* 0x0004289001007387 */ /* 0x0001e20000100800 */
[----:B---3--:R-:W-:-:S03]  /*7760*/  FADD R145, R140, R145 ;  /* 0x000000918c917221 */ /* 0x008fc60000000000 */
[----:B0-----:R-:W2:Y:S04]  /*7770*/  LDL.LU R144, [R1+0x494] ;  /* 0x0004940001907983 */ /* 0x001ea80000300800 */
[----:B------:R0:W-:Y:S04]  /*7780*/  STL [R1+0x42c], R145 ;  /* 0x00042c9101007387 */ /* 0x0001e80000100800 */
[----:B0-----:R-:W3:Y:S01]  /*7790*/  LDL.LU R145, [R1+0x490] ;  /* 0x0004900001917983 */ /* 0x001ee20000300800 */
[----:B----4-:R-:W-:-:S05]  /*77a0*/  FADD R146, R141, R146 ;  /* 0x000000928d927221 */ /* 0x010fca0000000000 */
[----:B------:R0:W-:Y:S01]  /*77b0*/  STL [R1+0x430], R146 ;  /* 0x0004309201007387 */ /* 0x0001e20000100800 */
[----:B------:R-:W-:-:S03]  /*77c0*/  FADD R147, R142, R147 ;  /* 0x000000938e937221 */ /* 0x000fc60000000000 */
        /* <DEDUP_REMOVED lines=20> */
[----:B0-----:R0:W5:Y:S01]  /*7910*/  LDL.LU R0, [R1+0x470] ;  /* 0x0004700001007983 */ /* 0x0011620000300800 */
[----:B------:R-:W-:Y:S01]  /*7920*/  UMOV UR6, URZ ;  /* 0x0000003f00067c82 */ /* 0x000fe20008000000 */
[----:B--2---:R-:W-:-:S05]  /*7930*/  FADD R3, R149, R3 ;  /* 0x0000000395037221 */ /* 0x004fca0000000000 */
[----:B------:R0:W-:Y:S01]  /*7940*/  STL [R1+0x450], R3 ;  /* 0x0004500301007387 */ /* 0x0001e20000100800 */
[----:B---3--:R-:W-:-:S05]  /*7950*/  FADD R2, R150, R2 ;  /* 0x0000000296027221 */ /* 0x008fca0000000000 */
[----:B------:R0:W-:Y:S02]  /*7960*/  STL [R1+0x454], R2 ;  /* 0x0004540201007387 */ /* 0x0001e40000100800 */
[----:B0---4-:R-:W-:-:S07]  /*7970*/  FADD R4, R4, R151 ;  /* 0x0000009704047221 */ /* 0x011fce0000000000 */
.L_x_19:
[----:B------:R-:W-:Y:S05]  /*7980*/  @!P1 BRA `(.L_x_20) ;  /* 0x0000000000049947 */ /* 0x000fea0003800000 */
[----:B------:R-:W-:Y:S01]  /*7990*/  BPT.TRAP 0x1 ;  /* 0x000000040000795c */ /* 0x000fe20000300000 */
.L_x_20:
[----:B------:R-:W-:Y:S02]  /*79a0*/  UISETP.GT.U32.AND UP1, UPT, UR13, 0x1, UPT ;  /* 0x000000010d00788c */ /* 0x000fe4000bf24070 */
[----:B------:R-:W-:-:S04]  /*79b0*/  ULEA UR7, UR20, UR24, 0x3 ;  /* 0x0000001814077291 */ /* 0x000fc8000f8e183f */
[----:B------:R-:W-:Y:S01]  /*79c0*/  UIADD3 UR7, UR7, 0x40, URZ ;  /* 0x0000004007077890 */ /* 0x000fe2000fffe03f */
[----:B------:R-:W-:-:S03]  /*79d0*/  PLOP3.LUT P0, PT, PT, PT, UP1, 0x80, 0x0 ;  /* 0x000000000000781c */ /* 0x000fc60003f0f018 */
[----:B------:R-:W-:-:S09]  /*79e0*/  UPRMT UR7, URZ, 0x654, UR7 ;  /* 0x000006543f077896 */ /* 0x000fd20008000007 */
[----:B------:R-:W-:Y:S01]  /*79f0*/  SYNCS.ARRIVE.TRANS64.RED.A1T0 RZ, [UR7], RZ ;  /* 0x000000ffffff79a7 */ /* 0x000fe20008100407 */
[----:B------:R-:W-:Y:S05]  /*7a00*/  @P0 BRA `(.L_x_21) ;  /* 0x0000000000040947 */ /* 0x000fea0003800000 */
[----:B------:R-:W-:Y:S01]  /*7a10*/  BPT.TRAP 0x1 ;  /* 0x000000040000795c */ /* 0x000fe20000300000 */
.L_x_21:
[----:B------:R-:W-:Y:S02]  /*7a20*/  UISETP.GT.AND UP3, UPT, UR15, 0x1, UPT ;  /* 0x000000010f00788c */ /* 0x000fe4000bf64270 */
[----:B------:R-:W-:Y:S02]  /*7a30*/  UIADD3 UR19, UR19, 0x1, URZ ;  /* 0x0000000113137890 */ /* 0x000fe4000fffe03f */
[----:B------:R-:W-:Y:S02]  /*7a40*/  UIADD3 UR20, UR20, 0x1, URZ ;  /* 0x0000000114147890 */ /* 0x000fe4000fffe03f */
[----:B------:R-:W-:Y:S01]  /*7a50*/  PLOP3.LUT P0, PT, PT, PT, UP3, 0x80, 0x0 ;  /* 0x000000000000781c */ /* 0x000fe20003f0f038 */
[----:B------:R-:W-:Y:S02]  /*7a60*/  UISETP.NE.AND UP1, UPT, UR19, 0x8, UPT ;  /* 0x000000081300788c */ /* 0x000fe4000bf25270 */
[----:B------:R-:W-:Y:S02]  /*7a70*/  UISETP.NE.AND UP2, UPT, UR20, 0x8, UPT ;  /* 0x000000081400788c */ /* 0x000fe4000bf45270 */
[----:B------:R-:W-:-:S02]  /*7a80*/  USEL UR7, URZ, 0x1, UP1 ;  /* 0x000000013f077887 */ /* 0x000fc40008800000 */
[----:B------:R-:W-:Y:S02]  /*7a90*/  UIADD3 UR15, UR15, -0x1, URZ ;  /* 0xffffffff0f0f7890 */ /* 0x000fe4000fffe03f */
[----:B------:R-:W-:Y:S02]  /*7aa0*/  USEL UR19, UR19, URZ, UP1 ;  /* 0x0000003f13137287 */ /* 0x000fe40008800000 */
[----:B-----5:R-:W-:Y:S01]  /*7ab0*/  LOP3.LUT R0, R0, UR7, RZ, 0x3c, !PT ;  /* 0x0000000700007c12 */ /* 0x020fe2000f8e3cff */
[----:B------:R-:W-:Y:S01]  /*7ac0*/  USEL UR20, UR20, URZ, UP2 ;  /* 0x0000003f14147287 */ /* 0x000fe20009000000 */
[----:B------:R-:W-:Y:S01]  /*7ad0*/  UMOV UR7, 0x1 ;  /* 0x0000000100077882 */ /* 0x000fe20000000000 */
[----:B------:R-:W-:Y:S10]  /*7ae0*/  @P0 BRA `(.L_x_22) ;  /* 0xffffffb000300947 */ /* 0x000ff4000383ffff */
.L_x_14:
[----:B------:R-:W-:Y:S04]  /*7af0*/  STL [R1+0x458], R4 ;  /* 0x0004580401007387 */ /* 0x000fe80000100800 */
[----:B------:R-:W2:Y:S04]  /*7b00*/  LDL.LU R2, [R1+0x454] ;  /* 0x0004540001027983 */ /* 0x000ea80000300800 */
[----:B------:R-:W3:Y:S04]  /*7b10*/  LDL.LU R0, [R1+0x450] ;  /* 0x0004500001007983 */ /* 0x000ee80000300800 */
[----:B--2---:R2:W-:Y:S04]  /*7b20*/  STL [R1+0x454], R2 ;  /* 0x0004540201007387 */ /* 0x0045e80000100800 */
[----:B--2---:R-:W2:Y:S04]  /*7b30*/  LDL.LU R2, [R1+0x44c] ;  /* 0x00044c0001027983 */ /* 0x004ea80000300800 */
[----:B---3--:R3:W-:Y:S04]  /*7b40*/  STL [R1+0x450], R0 ;  /* 0x0004500001007387 */ /* 0x0087e80000100800 */
[----:B---3--:R-:W3:Y:S04]  /*7b50*/  LDL.LU R0, [R1+0x448] ;  /* 0x0004480001007983 */ /* 0x008ee80000300800 */
        /* <DEDUP_REMOVED lines=291> */
[----:B---3--:R-:W3:Y:S01]  /*8d90*/  LDL.LU R0, [R1+0x200] ;  /* 0x0002000001007983 */ /* 0x008ee20000300800 */
[----:B------:R-:W-:-:S04]  /*8da0*/  UISETP.NE.AND UP0, UPT, UR6, URZ, UPT ;  /* 0x0000003f0600728c */ /* 0x000fc8000bf05270 */
[----:B------:R-:W-:-:S06]  /*8db0*/  USEL UR6, URZ, 0x1, !UP0 ;  /* 0x000000013f067887 */ /* 0x000fcc000c000000 */
[----:B------:R-:W-:Y:S01]  /*8dc0*/  ISETP.NE.AND P0, PT, RZ, UR6, PT ;  /* 0x00000006ff007c0c */ /* 0x000fe2000bf05270 */
[----:B--2---:R2:W-:Y:S04]  /*8dd0*/  STL [R1+0x204], R2 ;  /* 0x0002040201007387 */ /* 0x0045e80000100800 */
[----:B---3--:R2:W-:Y:S08]  /*8de0*/  STL [R1+0x200], R0 ;  /* 0x0002000001007387 */ /* 0x0085f00000100800 */
[----:B------:R-:W-:Y:S05]  /*8df0*/  @!P0 BRA `(.L_x_23) ;  /* 0x0000003800108947 */ /* 0x000fea0003800000 */
[----:B------:R3:W-:Y:S04]  /*8e00*/  STL [R1+0x618], R45 ;  /* 0x0006182d01007387 */ /* 0x0007e80000100800 */
[----:B---3--:R-:W3:Y:S04]  /*8e10*/  LDL.LU R45, [R1] ;  /* 0x00000000012d7983 */ /* 0x008ee80000300800 */
[----:B------:R4:W-:Y:S04]  /*8e20*/  STL [R1+0x614], R46 ;  /* 0x0006142e01007387 */ /* 0x0009e80000100800 */
[----:B----4-:R-:W4:Y:S04]  /*8e30*/  LDL.LU R46, [R1+0x4] ;  /* 0x00000400012e7983 */ /* 0x010f280000300800 */
[----:B------:R5:W-:Y:S04]  /*8e40*/  STL [R1+0x610], R47 ;  /* 0x0006102f01007387 */ /* 0x000be80000100800 */
[----:B-----5:R-:W5:Y:S04]  /*8e50*/  LDL.LU R47, [R1+0x8] ;  /* 0x00000800012f7983 */ /* 0x020f680000300800 */
[----:B------:R0:W-:Y:S04]  /*8e60*/  STL [R1+0x60c], R48 ;  /* 0x00060c3001007387 */ /* 0x0001e80000100800 */
[----:B0-----:R-:W5:Y:S04]  /*8e70*/  LDL.LU R48, [R1+0xc] ;  /* 0x00000c0001307983 */ /* 0x001f680000300800 */
        /* <DEDUP_REMOVED lines=134> */
[----:B------:R-:W5:Y:S04]  /*96e0*/  LDL.LU R4, [R1+0x1a8] ;  /* 0x0001a80001047983 */ /* 0x000f680000300800 */
[----:B------:R-:W5:Y:S04]  /*96f0*/  LDL.LU R3, [R1+0x204] ;  /* 0x0002040001037983 */ /* 0x000f680000300800 */
[----:B--2---:R-:W2:Y:S04]  /*9700*/  LDL.LU R2, [R1+0x1ac] ;  /* 0x0001ac0001027983 */ /* 0x004ea80000300800 */
[----:B------:R-:W2:Y:S04]  /*9710*/  LDL.LU R0, [R1+0x208] ;  /* 0x0002080001007983 */ /* 0x000ea80000300800 */
[----:B------:R0:W-:Y:S04]  /*9720*/  STL [R1+0x4fc], R116 ;  /* 0x0004fc7401007387 */ /* 0x0001e80000100800 */
[----:B0-----:R-:W2:Y:S04]  /*9730*/  LDL.LU R116, [R1+0x200] ;  /* 0x0002000001747983 */ /* 0x001ea80000300800 */
        /* <DEDUP_REMOVED lines=60> */
[----:B------:R0:W-:Y:S01]  /*9b00*/  STL [R1+0x480], R147 ;  /* 0x0004809301007387 */ /* 0x0001e20000100800 */
[----:B---3--:R-:W-:-:S03]  /*9b10*/  FADD R5, R45, R5 ;  /* 0x000000052d057221 */ /* 0x008fc60000000000 */
[----:B0-----:R-:W3:Y:S04]  /*9b20*/  LDL.LU R147, [R1+0x12c] ;  /* 0x00012c0001937983 */ /* 0x001ee80000300800 */
[----:B------:R0:W-:Y:S01]  /*9b30*/  STL [R1+0x47c], R148 ;  /* 0x00047c9401007387 */ /* 0x0001e20000100800 */
[----:B----4-:R-:W-:Y:S01]  /*9b40*/  FADD R6, R46, R6 ;  /* 0x000000062e067221 */ /* 0x010fe20000000000 */
[----:B-----5:R-:W-:Y:S02]  /*9b50*/  FADD R7, R47, R7 ;  /* 0x000000072f077221 */ /* 0x020fe40000000000 */
[----:B0-----:R-:W4:Y:S04]  /*9b60*/  LDL.LU R148, [R1+0x128] ;  /* 0x0001280001947983 */ /* 0x001f280000300800 */
[----:B------:R0:W-:Y:S01]  /*9b70*/  STL [R1+0x478], R149 ;  /* 0x0004789501007387 */ /* 0x0001e20000100800 */
[----:B------:R-:W-:Y:S01]  /*9b80*/  FADD R8, R48, R8 ;  /* 0x0000000830087221 */ /* 0x000fe20000000000 */
[----:B------:R-:W-:-:S02]  /*9b90*/  FADD R9, R49, R9 ;  /* 0x0000000931097221 */ /* 0x000fc40000000000 */
[----:B0-----:R-:W5:Y:S04]  /*9ba0*/  LDL.LU R149, [R1+0x124] ;  /* 0x0001240001957983 */ /* 0x001f680000300800 */
[----:B------:R0:W-:Y:S01]  /*9bb0*/  STL [R1+0x474], R150 ;  /* 0x0004749601007387 */ /* 0x0001e20000100800 */
[----:B------:R-:W-:Y:S01]  /*9bc0*/  FADD R10, R50, R10 ;  /* 0x0000000a320a7221 */ /* 0x000fe20000000000 */
[----:B------:R-:W-:Y:S02]  /*9bd0*/  FADD R11, R51, R11 ;  /* 0x0000000b330b7221 */ /* 0x000fe40000000000 */
[----:B0-----:R-:W3:Y:S04]  /*9be0*/  LDL.LU R150, [R1+0x120] ;  /* 0x0001200001967983 */ /* 0x001ee80000300800 */
[----:B------:R0:W-:Y:S01]  /*9bf0*/  STL [R1+0x470], R151 ;  /* 0x0004709701007387 */ /* 0x0001e20000100800 */
[----:B------:R-:W-:Y:S01]  /*9c00*/  FADD R12, R52, R12 ;  /* 0x0000000c340c7221 */ /* 0x000fe20000000000 */
[----:B------:R-:W-:-:S02]  /*9c10*/  FADD R13, R53, R13 ;  /* 0x0000000d350d7221 */ /* 0x000fc40000000000 */
[----:B0-----:R-:W4:Y:S04]  /*9c20*/  LDL.LU R151, [R1+0x11c] ;  /* 0x00011c0001977983 */ /* 0x001f280000300800 */
[----:B------:R-:W5:Y:S04]  /*9c30*/  LDL.LU R45, [R1+0x618] ;  /* 0x00061800012d7983 */ /* 0x000f680000300800 */
[----:B------:R-:W5:Y:S04]  /*9c40*/  LDL.LU R46, [R1+0x614] ;  /* 0x00061400012e7983 */ /* 0x000f680000300800 */
[----:B------:R-:W5:Y:S04]  /*9c50*/  LDL.LU R47, [R1+0x610] ;  /* 0x00061000012f7983 */ /* 0x000f680000300800 */
[----:B------:R-:W5:Y:S04]  /*9c60*/  LDL.LU R48, [R1+0x60c] ;  /* 0x00060c0001307983 */ /* 0x000f680000300800 */
[----:B------:R-:W5:Y:S01]  /*9c70*/  LDL.LU R49, [R1+0x608] ;  /* 0x0006080001317983 */ /* 0x000f620000300800 */
[----:B------:R-:W-:-:S03]  /*9c80*/  FADD R14, R54, R14 ;  /* 0x0000000e360e7221 */ /* 0x000fc60000000000 */
        /* <DEDUP_REMOVED lines=117> */
[----:B--2---:R-:W-:-:S03]  /*a3e0*/  FADD R116, R117, R116 ;  /* 0x0000007475747221 */ /* 0x004fc60000000000 */
[----:B------:R-:W2:Y:S01]  /*a3f0*/  LDL.LU R109, [R1+0x518] ;  /* 0x00051800016d7983 */ /* 0x000ea20000300800 */
[----:B------:R-:W-:-:S03]  /*a400*/  FADD R201, R113, R201 ;  /* 0x000000c971c97221 */ /* 0x000fc60000000000 */
[----:B------:R-:W2:Y:S01]  /*a410*/  LDL.LU R110, [R1+0x514] ;  /* 0x00051400016e7983 */ /* 0x000ea20000300800 */
[----:B------:R-:W-:-:S03]  /*a420*/  FADD R202, R114, R202 ;  /* 0x000000ca72ca7221 */ /* 0x000fc60000000000 */
[----:B------:R-:W2:Y:S01]  /*a430*/  LDL.LU R111, [R1+0x510] ;  /* 0x00051000016f7983 */ /* 0x000ea20000300800 */
[----:B------:R-:W-:-:S03]  /*a440*/  FADD R203, R115, R203 ;  /* 0x000000cb73cb7221 */ /* 0x000fc60000000000 */
[----:B------:R-:W2:Y:S04]  /*a450*/  LDL.LU R112, [R1+0x50c] ;  /* 0x00050c0001707983 */ /* 0x000ea80000300800 */
[----:B------:R-:W2:Y:S01]  /*a460*/  LDL.LU R113, [R1+0x508] ;  /* 0x0005080001717983 */ /* 0x000ea20000300800 */
[----:B------:R-:W-:-:S03]  /*a470*/  FADD R3, R4, R3 ;  /* 0x0000000304037221 */ /* 0x000fc60000000000 */
[----:B------:R-:W2:Y:S04]  /*a480*/  LDL.LU R114, [R1+0x504] ;  /* 0x0005040001727983 */ /* 0x000ea80000300800 */
[----:B------:R-:W2:Y:S01]  /*a490*/  LDL.LU R115, [R1+0x500] ;  /* 0x0005000001737983 */ /* 0x000ea20000300800 */
[----:B------:R-:W-:Y:S01]  /*a4a0*/  FADD R0, R2, R0 ;  /* 0x0000000002007221 */ /* 0x000fe20000000000 */
[----:B------:R-:W-:Y:S01]  /*a4b0*/  FADD R237, R118, R237 ;  /* 0x000000ed76ed7221 */ /* 0x000fe20000000000 */
[----:B------:R-:W-:Y:S01]  /*a4c0*/  FADD R236, R119, R236 ;  /* 0x000000ec77ec7221 */ /* 0x000fe20000000000 */
[----:B------:R0:W-:Y:S01]  /*a4d0*/  STL [R1+0x200], R116 ;  /* 0x0002007401007387 */ /* 0x0001e20000100800 */
[----:B------:R-:W-:Y:S01]  /*a4e0*/  FADD R235, R120, R235 ;  /* 0x000000eb78eb7221 */ /* 0x000fe20000000000 */
        /* <DEDUP_REMOVED lines=8> */
[----:B0-----:R-:W2:Y:S01]  /*a570*/  LDL.LU R116, [R1+0x1b0] ;  /* 0x0001b00001747983 */ /* 0x001ea20000300800 */
[----:B------:R-:W-:Y:S01]  /*a580*/  FADD R226, R129, R226 ;  /* 0x000000e281e27221 */ /* 0x000fe20000000000 */
[----:B------:R-:W-:Y:S01]  /*a590*/  FADD R225, R130, R225 ;  /* 0x000000e182e17221 */ /* 0x000fe20000000000 */
[----:B------:R-:W-:Y:S01]  /*a5a0*/  FADD R224, R131, R224 ;  /* 0x000000e083e07221 */ /* 0x000fe20000000000 */
        /* <DEDUP_REMOVED lines=16> */
[----:B0-----:R-:W2:Y:S01]  /*a6b0*/  LDL.LU R3, [R1+0x210] ;  /* 0x0002100001037983 */ /* 0x001ea20000300800 */
[----:B----4-:R-:W-:Y:S01]  /*a6c0*/  FADD R204, R151, R204 ;  /* 0x000000cc97cc7221 */ /* 0x010fe20000000000 */
[----:B------:R-:W-:Y:S01]  /*a6d0*/  FADD R211, R144, R211 ;  /* 0x000000d390d37221 */ /* 0x000fe20000000000 */
[----:B---3--:R-:W-:Y:S01]  /*a6e0*/  FADD R205, R150, R205 ;  /* 0x000000cd96cd7221 */ /* 0x008fe20000000000 */
[----:B------:R-:W3:Y:S01]  /*a6f0*/  LDL.LU R118, [R1+0x1b8] ;  /* 0x0001b80001767983 */ /* 0x000ee20000300800 */
[----:B------:R-:W-:Y:S01]  /*a700*/  FADD R210, R145, R210 ;  /* 0x000000d291d27221 */ /* 0x000fe20000000000 */
[----:B-----5:R-:W-:Y:S01]  /*a710*/  FADD R206, R149, R206 ;  /* 0x000000ce95ce7221 */ /* 0x020fe20000000000 */
[----:B------:R-:W-:Y:S01]  /*a720*/  FADD R209, R146, R209 ;  /* 0x000000d192d17221 */ /* 0x000fe20000000000 */
[----:B------:R-:W3:Y:S01]  /*a730*/  LDL.LU R2, [R1+0x214] ;  /* 0x0002140001027983 */ /* 0x000ee20000300800 */
[----:B------:R-:W-:Y:S01]  /*a740*/  FADD R207, R148, R207 ;  /* 0x000000cf94cf7221 */ /* 0x000fe20000000000 */
[----:B------:R-:W-:-:S02]  /*a750*/  FADD R208, R147, R208 ;  /* 0x000000d093d07221 */ /* 0x000fc40000000000 */
[----:B------:R-:W4:Y:S04]  /*a760*/  LDL.LU R119, [R1+0x1bc] ;  /* 0x0001bc0001777983 */ /* 0x000f280000300800 */
[----:B-1----:R-:W4:Y:S04]  /*a770*/  LDL.LU R0, [R1+0x218] ;  /* 0x0002180001007983 */ /* 0x002f280000300800 */
[----:B------:R-:W5:Y:S04]  /*a780*/  LDL.LU R120, [R1+0x1c0] ;  /* 0x0001c00001787983 */ /* 0x000f680000300800 */
        /* <DEDUP_REMOVED lines=30> */
[----:B------:R-:W5:Y:S01]  /*a970*/  LDL.LU R147, [R1+0x258] ;  /* 0x0002580001937983 */ /* 0x000f620000300800 */
[----:B--2---:R-:W-:-:S03]  /*a980*/  FADD R4, R116, R4 ;  /* 0x0000000474047221 */ /* 0x004fc60000000000 */
[----:B------:R-:W2:Y:S04]  /*a990*/  LDL.LU R116, [R1+0x4fc] ;  /* 0x0004fc0001747983 */ /* 0x000ea80000300800 */
[----:B------:R0:W-:Y:S04]  /*a9a0*/  STL [R1+0x20c], R4 ;  /* 0x00020c0401007387 */ /* 0x0001e80000100800 */
[----:B0-----:R-:W2:Y:S01]  /*a9b0*/  LDL.LU R4, [R1+0x25c] ;  /* 0x00025c0001047983 */ /* 0x001ea20000300800 */
[----:B------:R-:W-:-:S03]  /*a9c0*/  FADD R3, R117, R3 ;  /* 0x0000000375037221 */ /* 0x000fc60000000000 */
[----:B------:R-:W2:Y:S01]  /*a9d0*/  LDL.LU R117, [R1+0x4f8] ;  /* 0x0004f80001757983 */ /* 0x000ea20000300800 */
[----:B---3--:R-:W-:-:S03]  /*a9e0*/  FADD R2, R118, R2 ;  /* 0x0000000276027221 */ /* 0x008fc60000000000 */
[----:B------:R0:W-:Y:S01]  /*a9f0*/  STL [R1+0x210], R3 ;  /* 0x0002100301007387 */ /* 0x0001e20000100800 */
[----:B----4-:R-:W-:-:S03]  /*aa00*/  FADD R0, R119, R0 ;  /* 0x0000000077007221 */ /* 0x010fc60000000000 */
[----:B0-----:R-:W3:Y:S04]  /*aa10*/  LDL.LU R3, [R1+0x260] ;  /* 0x0002600001037983 */ /* 0x001ee80000300800 */
[----:B------:R-:W4:Y:S01]  /*aa20*/  LDL.LU R118, [R1+0x4f4] ;  /* 0x0004f40001767983 */ /* 0x000f220000300800 */
[----:B-----5:R-:W-:-:S03]  /*aa30*/  FADD R121, R120, R121 ;  /* 0x0000007978797221 */ /* 0x020fc60000000000 */
[----:B------:R0:W-:Y:S01]  /*aa40*/  STL [R1+0x214], R2 ;  /* 0x0002140201007387 */ /* 0x0001e20000100800 */
[----:B------:R-:W-:-:S03]  /*aa50*/  FADD R123, R122, R123 ;  /* 0x0000007b7a7b7221 */ /* 0x000fc60000000000 */
[----:B0-----:R-:W5:Y:S04]  /*aa60*/  LDL.LU R2, [R1+0x264] ;  /* 0x0002640001027983 */ /* 0x001f680000300800 */
[----:B------:R-:W4:Y:S04]  /*aa70*/  LDL.LU R119, [R1+0x4f0] ;  /* 0x0004f00001777983 */ /* 0x000f280000300800 */
[----:B------:R0:W-:Y:S01]  /*aa80*/  STL [R1+0x218], R0 ;  /* 0x0002180001007387 */ /* 0x0001e20000100800 */
[----:B------:R-:W-:Y:S01]  /*aa90*/  FADD R125, R124, R125 ;  /* 0x0000007d7c7d7221 */ /* 0x000fe20000000000 */
[----:B------:R-:W-:-:S02]  /*aaa0*/  FADD R127, R126, R127 ;  /* 0x0000007f7e7f7221 */ /* 0x000fc40000000000 */
[----:B0-----:R-:W4:Y:S04]  /*aab0*/  LDL.LU R0, [R1+0x268] ;  /* 0x0002680001007983 */ /* 0x001f280000300800 */
[----:B------:R-:W4:Y:S04]  /*aac0*/  LDL.LU R120, [R1+0x4ec] ;  /* 0x0004ec0001787983 */ /* 0x000f280000300800 */
[----:B------:R0:W-:Y:S01]  /*aad0*/  STL [R1+0x21c], R121 ;  /* 0x00021c7901007387 */ /* 0x0001e20000100800 */
[----:B------:R-:W-:-:S03]  /*aae0*/  FADD R129, R128, R129 ;  /* 0x0000008180817221 */ /* 0x000fc60000000000 */
        /* <DEDUP_REMOVED lines=45> */
[----:B------:R0:W-:Y:S04]  /*adc0*/  STL [R1+0x24c], R144 ;  /* 0x00024c9001007387 */ /* 0x0001e80000100800 */
[----:B0-----:R-:W4:Y:S04]  /*add0*/  LDL.LU R144, [R1+0x27c] ;  /* 0x00027c0001907983 */ /* 0x001f280000300800 */
[----:B------:R0:W-:Y:S04]  /*ade0*/  STL [R1+0x250], R145 ;  /* 0x0002509101007387 */ /* 0x0001e80000100800 */
[----:B0-----:R-:W4:Y:S04]  /*adf0*/  LDL.LU R145, [R1+0x280] ;  /* 0x0002800001917983 */ /* 0x001f280000300800 */
[----:B------:R0:W-:Y:S01]  /*ae00*/  STL [R1+0x254], R146 ;  /* 0x0002549201007387 */ /* 0x0001e20000100800 */
[----:B--2---:R-:W-:-:S03]  /*ae10*/  FADD R4, R24, R4 ;  /* 0x0000000418047221 */ /* 0x004fc60000000000 */
[----:B0-----:R-:W2:Y:S04]  /*ae20*/  LDL.LU R146, [R1+0x284] ;  /* 0x0002840001927983 */ /* 0x001ea80000300800 */
[----:B------:R0:W-:Y:S04]  /*ae30*/  STL [R1+0x258], R147 ;  /* 0x0002589301007387 */ /* 0x0001e80000100800 */
[----:B0-----:R-:W2:Y:S04]  /*ae40*/  LDL.LU R147, [R1+0x288] ;  /* 0x0002880001937983 */ /* 0x001ea80000300800 */
[----:B------:R-:W2:Y:S04]  /*ae50*/  LDL.LU R148, [R1+0x28c] ;  /* 0x00028c0001947983 */ /* 0x000ea80000300800 */
[----:B------:R-:W2:Y:S04]  /*ae60*/  LDL.LU R149, [R1+0x290] ;  /* 0x0002900001957983 */ /* 0x000ea80000300800 */
[----:B------:R0:W-:Y:S04]  /*ae70*/  STL [R1+0x25c], R4 ;  /* 0x00025c0401007387 */ /* 0x0001e80000100800 */
[----:B------:R-:W2:Y:S01]  /*ae80*/  LDL.LU R150, [R1+0x294] ;  /* 0x0002940001967983 */ /* 0x000ea20000300800 */
[----:B---3--:R-:W-:Y:S01]  /*ae90*/  FADD R3, R25, R3 ;  /* 0x0000000319037221 */ /* 0x008fe20000000000 */
[----:B-----5:R-:W-:-:S04]  /*aea0*/  FADD R2, R26, R2 ;  /* 0x000000021a027221 */ /* 0x020fc80000000000 */
[----:B------:R1:W-:Y:S04]  /*aeb0*/  STL [R1+0x260], R3 ;  /* 0x0002600301007387 */ /* 0x0003e80000100800 */
[----:B------:R-:W3:Y:S01]  /*aec0*/  LDL.LU R151, [R1+0x298] ;  /* 0x0002980001977983 */ /* 0x000ee20000300800 */
[----:B----4-:R-:W-:-:S03]  /*aed0*/  FADD R0, R27, R0 ;  /* 0x000000001b007221 */ /* 0x010fc60000000000 */
[----:B------:R4:W-:Y:S04]  /*aee0*/  STL [R1+0x264], R2 ;  /* 0x0002640201007387 */ /* 0x0009e80000100800 */
[----:B------:R-:W5:Y:S04]  /*aef0*/  LDL.LU R27, [R1+0x2c8] ;  /* 0x0002c800011b7983 */ /* 0x000f680000300800 */
[----:B------:R-:W5:Y:S04]  /*af00*/  LDL.LU R26, [R1+0x2cc] ;  /* 0x0002cc00011a7983 */ /* 0x000f680000300800 */
[----:B------:R4:W-:Y:S04]  /*af10*/  STL [R1+0x268], R0 ;  /* 0x0002680001007387 */ /* 0x0009e80000100800 */
[----:B------:R-:W5:Y:S04]  /*af20*/  LDL.LU R25, [R1+0x2d0] ;  /* 0x0002d00001197983 */ /* 0x000f680000300800 */
[----:B------:R-:W5:Y:S04]  /*af30*/  LDL.LU R24, [R1+0x2d4] ;  /* 0x0002d40001187983 */ /* 0x000f680000300800 */
[----:B0-----:R-:W5:Y:S04]  /*af40*/  LDL.LU R4, [R1+0x2d8] ;  /* 0x0002d80001047983 */ /* 0x001f680000300800 */
[----:B-1----:R-:W5:Y:S04]  /*af50*/  LDL.LU R3, [R1+0x2dc] ;  /* 0x0002dc0001037983 */ /* 0x002f680000300800 */
[----:B----4-:R-:W4:Y:S04]  /*af60*/  LDL.LU R2, [R1+0x2e0] ;  /* 0x0002e00001027983 */ /* 0x010f280000300800 */
[----:B------:R-:W4:Y:S01]  /*af70*/  LDL.LU R0, [R1+0x2e4] ;  /* 0x0002e40001007983 */ /* 0x000f220000300800 */
[----:B------:R-:W-:-:S05]  /*af80*/  FADD R140, R28, R140 ;  /* 0x0000008c1c8c7221 */ /* 0x000fca0000000000 */
[----:B------:R0:W-:Y:S04]  /*af90*/  STL [R1+0x26c], R140 ;  /* 0x00026c8c01007387 */ /* 0x0001e80000100800 */
[----:B0-----:R-:W4:Y:S01]  /*afa0*/  LDL.LU R140, [R1+0x49c] ;  /* 0x00049c00018c7983 */ /* 0x001f220000300800 */
[----:B------:R-:W-:-:S03]  /*afb0*/  FADD R141, R29, R141 ;  /* 0x0000008d1d8d7221 */ /* 0x000fc60000000000 */
[----:B------:R-:W4:Y:S04]  /*afc0*/  LDL.LU R28, [R1+0x2c4] ;  /* 0x0002c400011c7983 */ /* 0x000f280000300800 */
        /* <DEDUP_REMOVED lines=15> */
[----:B------:R-:W4:Y:S01]  /*b0c0*/  LDL.LU R32, [R1+0x2b4] ;  /* 0x0002b40001207983 */ /* 0x000f220000300800 */
[----:B--2---:R-:W-:-:S03]  /*b0d0*/  FADD R146, R34, R146 ;  /* 0x0000009222927221 */ /* 0x004fc60000000000 */
[----:B------:R0:W-:Y:S04]  /*b0e0*/  STL [R1+0x280], R145 ;  /* 0x0002809101007387 */ /* 0x0001e80000100800 */
[----:B0-----:R-:W2:Y:S01]  /*b0f0*/  LDL.LU R145, [R1+0x488] ;  /* 0x0004880001917983 */ /* 0x001ea20000300800 */
[----:B------:R-:W-:-:S03]  /*b100*/  FADD R147, R35, R147 ;  /* 0x0000009323937221 */ /* 0x000fc60000000000 */
[----:B------:R-:W2:Y:S01]  /*b110*/  LDL.LU R33, [R1+0x2b0] ;  /* 0x0002b00001217983 */ /* 0x000ea20000300800 */
[----:B------:R-:W-:-:S03]  /*b120*/  FADD R148, R36, R148 ;  /* 0x0000009424947221 */ /* 0x000fc60000000000 */
[----:B------:R0:W-:Y:S01]  /*b130*/  STL [R1+0x284], R146 ;  /* 0x0002849201007387 */ /* 0x0001e20000100800 */
[----:B------:R-:W-:-:S03]  /*b140*/  FADD R149, R37, R149 ;  /* 0x0000009525957221 */ /* 0x000fc60000000000 */
[----:B0-----:R-:W2:Y:S04]  /*b150*/  LDL.LU R146, [R1+0x484] ;  /* 0x0004840001927983 */ /* 0x001ea80000300800 */
[----:B------:R-:W2:Y:S04]  /*b160*/  LDL.LU R34, [R1+0x2ac] ;  /* 0x0002ac0001227983 */ /* 0x000ea80000300800 */
[----:B------:R0:W-:Y:S01]  /*b170*/  STL [R1+0x288], R147 ;  /* 0x0002889301007387 */ /* 0x0001e20000100800 */
[----:B------:R-:W-:-:S03]  /*b180*/  FADD R150, R38, R150 ;  /* 0x0000009626967221 */ /* 0x000fc60000000000 */
[----:B0-----:R-:W2:Y:S04]  /*b190*/  LDL.LU R147, [R1+0x480] ;  /* 0x0004800001937983 */ /* 0x001ea80000300800 */
[----:B------:R-:W2:Y:S04]  /*b1a0*/  LDL.LU R35, [R1+0x2a8] ;  /* 0x0002a80001237983 */ /* 0x000ea80000300800 */
[----:B------:R0:W-:Y:S04]  /*b1b0*/  STL [R1+0x28c], R148 ;  /* 0x00028c9401007387 */ /* 0x0001e80000100800 */
[----:B0-----:R-:W2:Y:S04]  /*b1c0*/  LDL.LU R148, [R1+0x47c] ;  /* 0x00047c0001947983 */ /* 0x001ea80000300800 */
[----:B------:R-:W2:Y:S04]  /*b1d0*/  LDL.LU R36, [R1+0x2a4] ;  /* 0x0002a40001247983 */ /* 0x000ea80000300800 */
[----:B------:R0:W-:Y:S04]  /*b1e0*/  STL [R1+0x290], R149 ;  /* 0x0002909501007387 */ /* 0x0001e80000100800 */
[----:B0-----:R-:W2:Y:S04]  /*b1f0*/  LDL.LU R149, [R1+0x478] ;  /* 0x0004780001957983 */ /* 0x001ea80000300800 */
[----:B------:R-:W2:Y:S04]  /*b200*/  LDL.LU R37, [R1+0x2a0] ;  /* 0x0002a00001257983 */ /* 0x000ea80000300800 */
[----:B------:R0:W-:Y:S04]  /*b210*/  STL [R1+0x294], R150 ;  /* 0x0002949601007387 */ /* 0x0001e80000100800 */
[----:B0-----:R-:W2:Y:S04]  /*b220*/  LDL.LU R150, [R1+0x474] ;  /* 0x0004740001967983 */ /* 0x001ea80000300800 */
[----:B------:R-:W2:Y:S01]  /*b230*/  LDL.LU R38, [R1+0x29c] ;  /* 0x00029c0001267983 */ /* 0x000ea20000300800 */
[----:B---3--:R-:W-:-:S05]  /*b240*/  FADD R151, R39, R151 ;  /* 0x0000009727977221 */ /* 0x008fca0000000000 */
[----:B------:R0:W-:Y:S01]  /*b250*/  STL [R1+0x298], R151 ;  /* 0x0002989701007387 */ /* 0x0001e20000100800 */
[----:B-----5:R-:W-:Y:S01]  /*b260*/  FADD R27, R51, R27 ;  /* 0x0000001b331b7221 */ /* 0x020fe20000000000 */
[----:B------:R-:W-:Y:S02]  /*b270*/  FADD R26, R52, R26 ;  /* 0x0000001a341a7221 */ /* 0x000fe40000000000 */
[----:B0-----:R-:W3:Y:S01]  /*b280*/  LDL.LU R151, [R1+0x470] ;  /* 0x0004700001977983 */ /* 0x001ee20000300800 */
[----:B------:R-:W-:Y:S01]  /*b290*/  FADD R25, R53, R25 ;  /* 0x0000001935197221 */ /* 0x000fe20000000000 */
[----:B------:R-:W-:Y:S01]  /*b2a0*/  FADD R24, R54, R24 ;  /* 0x0000001836187221 */ /* 0x000fe20000000000 */
[----:B------:R-:W-:Y:S01]  /*b2b0*/  FADD R4, R55, R4 ;  /* 0x0000000437047221 */ /* 0x000fe20000000000 */
[----:B------:R-:W-:Y:S01]  /*b2c0*/  FADD R3, R56, R3 ;  /* 0x0000000338037221 */ /* 0x000fe20000000000 */
[----:B----4-:R-:W-:Y:S01]  /*b2d0*/  FADD R2, R57, R2 ;  /* 0x0000000239027221 */ /* 0x010fe20000000000 */
[----:B------:R-:W-:Y:S01]  /*b2e0*/  FADD R0, R58, R0 ;  /* 0x000000003a007221 */ /* 0x000fe20000000000 */
[----:B------:R-:W-:Y:S01]  /*b2f0*/  FADD R28, R50, R28 ;  /* 0x0000001c321c7221 */ /* 0x000fe20000000000 */
[----:B------:R-:W-:Y:S01]  /*b300*/  FADD R29, R49, R29 ;  /* 0x0000001d311d7221 */ /* 0x000fe20000000000 */
[----:B------:R-:W-:Y:S01]  /*b310*/  FADD R30, R48, R30 ;  /* 0x0000001e301e7221 */ /* 0x000fe20000000000 */
[----:B------:R-:W-:Y:S01]  /*b320*/  FADD R31, R47, R31 ;  /* 0x0000001f2f1f7221 */ /* 0x000fe20000000000 */
[----:B------:R-:W-:Y:S01]  /*b330*/  FADD R32, R46, R32 ;  /* 0x000000202e207221 */ /* 0x000fe20000000000 */
[----:B--2---:R-:W-:Y:S01]  /*b340*/  FADD R33, R45, R33 ;  /* 0x000000212d217221 */ /* 0x004fe20000000000 */
[----:B------:R-:W-:Y:S01]  /*b350*/  FADD R34, R44, R34 ;  /* 0x000000222c227221 */ /* 0x000fe20000000000 */
[----:B------:R-:W-:Y:S01]  /*b360*/  FADD R35, R43, R35 ;  /* 0x000000232b237221 */ /* 0x000fe20000000000 */
[----:B------:R-:W-:Y:S01]  /*b370*/  FADD R36, R42, R36 ;  /* 0x000000242a247221 */ /* 0x000fe20000000000 */
[----:B------:R-:W-:Y:S01]  /*b380*/  FADD R37, R41, R37 ;  /* 0x0000002529257221 */ /* 0x000fe20000000000 */
[----:B------:R-:W-:-:S05]  /*b390*/  FADD R38, R40, R38 ;  /* 0x0000002628267221 */ /* 0x000fca0000000000 */
[----:B------:R0:W-:Y:S04]  /*b3a0*/  STL [R1+0x29c], R38 ;  /* 0x00029c2601007387 */ /* 0x0001e80000100800 */
        /* <DEDUP_REMOVED lines=15> */
[----:B------:R-:W3:Y:S04]  /*b4a0*/  LDL.LU R50, [R1+0x2e8] ;  /* 0x0002e80001327983 */ /* 0x000ee80000300800 */
[----:B------:R3:W-:Y:S04]  /*b4b0*/  STL [R1+0x2dc], R3 ;  /* 0x0002dc0301007387 */ /* 0x0007e80000100800 */
[----:B------:R-:W3:Y:S04]  /*b4c0*/  LDL.LU R49, [R1+0x2ec] ;  /* 0x0002ec0001317983 */ /* 0x000ee80000300800 */
[----:B------:R3:W-:Y:S04]  /*b4d0*/  STL [R1+0x2e0], R2 ;  /* 0x0002e00201007387 */ /* 0x0007e80000100800 */
[----:B------:R-:W3:Y:S04]  /*b4e0*/  LDL.LU R48, [R1+0x2f0] ;  /* 0x0002f00001307983 */ /* 0x000ee80000300800 */
[----:B------:R3:W-:Y:S04]  /*b4f0*/  STL [R1+0x2e4], R0 ;  /* 0x0002e40001007387 */ /* 0x0007e80000100800 */
[----:B------:R-:W3:Y:S04]  /*b500*/  LDL.LU R47, [R1+0x2f4] ;  /* 0x0002f400012f7983 */ /* 0x000ee80000300800 */
        /* <DEDUP_REMOVED lines=8> */
[----:B0-----:R-:W3:Y:S04]  /*b590*/  LDL.LU R38, [R1+0x318] ;  /* 0x0003180001267983 */ /* 0x001ee80000300800 */
[----:B-1----:R-:W3:Y:S04]  /*b5a0*/  LDL.LU R37, [R1+0x31c] ;  /* 0x00031c0001257983 */ /* 0x002ee80000300800 */
[----:B--2---:R-:W2:Y:S04]  /*b5b0*/  LDL.LU R36, [R1+0x320] ;  /* 0x0003200001247983 */ /* 0x004ea80000300800 */
[----:B----4-:R-:W4:Y:S04]  /*b5c0*/  LDL.LU R35, [R1+0x324] ;  /* 0x0003240001237983 */ /* 0x010f280000300800 */
[----:B-----5:R-:W5:Y:S04]  /*b5d0*/  LDL.LU R34, [R1+0x328] ;  /* 0x0003280001227983 */ /* 0x020f680000300800 */
[----:B---3--:R-:W3:Y:S04]  /*b5e0*/  LDL.LU R33, [R1+0x32c] ;  /* 0x00032c0001217983 */ /* 0x008ee80000300800 */
        /* <DEDUP_REMOVED lines=12> */
[----:B------:R-:W3:Y:S01]  /*b6b0*/  LDL.LU R0, [R1+0x360] ;  /* 0x0003600001007983 */ /* 0x000ee20000300800 */
[----:B------:R-:W-:Y:S01]  /*b6c0*/  FADD R50, R59, R50 ;  /* 0x000000323b327221 */ /* 0x000fe20000000000 */
[----:B------:R-:W-:-:S04]  /*b6d0*/  FADD R49, R60, R49 ;  /* 0x000000313c317221 */ /* 0x000fc80000000000 */
        /* <DEDUP_REMOVED lines=25> */
[----:B--2---:R-:W-:-:S03]  /*b870*/  FADD R36, R73, R36 ;  /* 0x0000002449247221 */ /* 0x004fc60000000000 */
[----:B------:R2:W-:Y:S01]  /*b880*/  STL [R1+0x31c], R37 ;  /* 0x00031c2501007387 */ /* 0x0005e20000100800 */
[----:B----4-:R-:W-:-:S03]  /*b890*/  FADD R35, R74, R35 ;  /* 0x000000234a237221 */ /* 0x010fc60000000000 */
[----:B------:R4:W-:Y:S01]  /*b8a0*/  STL [R1+0x320], R36 ;  /* 0x0003202401007387 */ /* 0x0009e20000100800 */
[----:B-----5:R-:W-:-:S03]  /*b8b0*/  FADD R34, R75, R34 ;  /* 0x000000224b227221 */ /* 0x020fc60000000000 */
[----:B------:R5:W-:Y:S01]  /*b8c0*/  STL [R1+0x324], R35 ;  /* 0x0003242301007387 */ /* 0x000be20000100800 */
[----:B---3--:R-:W-:-:S03]  /*b8d0*/  FADD R33, R76, R33 ;  /* 0x000000214c217221 */ /* 0x008fc60000000000 */
        /* <DEDUP_REMOVED lines=24> */
[----:B0-----:R-:W3:Y:S01]  /*ba60*/  LDL.LU R50, [R1+0x364] ;  /* 0x0003640001327983 */ /* 0x001ee20000300800 */
[----:B------:R-:W-:-:S03]  /*ba70*/  FADD R0, R89, R0 ;  /* 0x0000000059007221 */ /* 0x000fc60000000000 */
[----:B------:R0:W-:Y:S04]  /*ba80*/  STL [R1+0x358], R3 ;  /* 0x0003580301007387 */ /* 0x0001e80000100800 */
[----:B-1----:R-:W3:Y:S04]  /*ba90*/  LDL.LU R49, [R1+0x368] ;  /* 0x0003680001317983 */ /* 0x002ee80000300800 */
        /* <DEDUP_REMOVED lines=181> */
[----:B------:R-:W-:Y:S01]  /*c5f0*/  FADD R2, R150, R2 ;  /* 0x0000000296027221 */ /* 0x000fe20000000000 */
[----:B------:R-:W-:-:S05]  /*c600*/  FADD R0, R151, R0 ;  /* 0x0000000097007221 */ /* 0x000fca0000000000 */
[----:B------:R0:W-:Y:S04]  /*c610*/  STL [R1+0x458], R0 ;  /* 0x0004580001007387 */ /* 0x0001e80000100800 */
[----:B------:R0:W-:Y:S04]  /*c620*/  STL [R1+0x450], R3 ;  /* 0x0004500301007387 */ /* 0x0001e80000100800 */
[----:B------:R0:W-:Y:S02]  /*c630*/  STL [R1+0x454], R2 ;  /* 0x0004540201007387 */ /* 0x0001e40000100800 */
.L_x_23:
[----:B0-----:R-:W3:Y:S01]  /*c640*/  LDL.LU R25, [R1+0x46c] ;  /* 0x00046c0001197983 */ /* 0x001ee20000300800 */
[----:B------:R-:W0:Y:S01]  /*c650*/  LDC R3, c[0x0][0x288] ;  /* 0x0000a200ff037b82 */ /* 0x000e220000000800 */
[----:B------:R-:W4:Y:S01]  /*c660*/  S2R R4, SR_TID.X ;  /* 0x0000000000047919 */ /* 0x000f220000002100 */
[----:B--2---:R-:W2:Y:S01]  /*c670*/  S2R R2, SR_TID.X ;  /* 0x0000000000027919 */ /* 0x004ea20000002100 */
[----:B------:R-:W-:Y:S02]  /*c680*/  UIADD3 UR5, UR12, UR5, URZ ;  /* 0x000000050c057290 */ /* 0x000fe4000fffe03f */
[----:B------:R-:W-:Y:S01]  /*c690*/  USHF.R.S32.HI UR8, URZ, 0x1f, UR14 ;  /* 0x0000001f3f087899 */ /* 0x000fe2000801140e */
[----:B------:R-:W5:Y:S01]  /*c6a0*/  LDL R24, [R1+0x468] ;  /* 0x0004680001187983 */ /* 0x000f620000100800 */
[----:B------:R-:W-:Y:S01]  /*c6b0*/  USHF.R.U32.HI UR6, URZ, 0x3, UR5 ;  /* 0x000000033f067899 */ /* 0x000fe20008011605 */
[----:B------:R-:W-:Y:S01]  /*c6c0*/  ULDC UR15, c[0x0][0x284] ;  /* 0x0000a100000f7ab9 */ /* 0x000fe20000000800 */
[----:B------:R-:W-:-:S02]  /*c6d0*/  ULDC.64 UR10, c[0x0][0x6d0] ;  /* 0x0001b400000a7ab9 */ /* 0x000fc40000000a00 */
[----:B------:R-:W-:Y:S01]  /*c6e0*/  ULOP3.LUT UR6, UR6, 0x1, URZ, 0xc0, !UPT ;  /* 0x0000000106067892 */ /* 0x000fe2000f8ec03f */
[----:B------:R-:W-:Y:S01]  /*c6f0*/  IMAD.U32 R36, RZ, RZ, UR10 ;  /* 0x0000000aff247e24 */ /* 0x000fe2000f8e00ff */
[----:B------:R-:W-:Y:S02]  /*c700*/  UISETP.GT.U32.AND UP0, UPT, UR5, 0x7, UPT ;  /* 0x000000070500788c */ /* 0x000fe4000bf04070 */
[----:B------:R-:W-:Y:S02]  /*c710*/  UISETP.NE.U32.AND UP1, UPT, UR6, 0x1, UPT ;  /* 0x000000010600788c */ /* 0x000fe4000bf25070 */
[----:B------:R-:W-:Y:S02]  /*c720*/  UIMAD UR7, UR8, UR10, URZ ;  /* 0x0000000a080772a4 */ /* 0x000fe4000f8e023f */
[----:B------:R-:W-:Y:S02]  /*c730*/  UISETP.LT.U32.AND UP0, UPT, UR12, 0x8, UP0 ;  /* 0x000000080c00788c */ /* 0x000fe40008701070 */
[----:B------:R-:W-:-:S02]  /*c740*/  UISETP.GT.U32.AND UP1, UPT, UR12, 0x7, !UP1 ;  /* 0x000000070c00788c */ /* 0x000fc4000cf24070 */
[----:B------:R-:W-:Y:S02]  /*c750*/  UIMAD UR7, UR14, UR11, UR7 ;  /* 0x0000000b0e0772a4 */ /* 0x000fe4000f8e0207 */
[----:B------:R-:W-:Y:S02]  /*c760*/  USEL UR9, URZ, 0x1, !UP0 ;  /* 0x000000013f097887 */ /* 0x000fe4000c000000 */
[----:B------:R-:W-:Y:S02]  /*c770*/  USEL UR6, URZ, 0x1, !UP1 ;  /* 0x000000013f067887 */ /* 0x000fe4000c800000 */
[----:B------:R-:W-:Y:S01]  /*c780*/  ULOP3.LUT UR5, UR5, 0x7, URZ, 0xc0, !UPT ;  /* 0x0000000705057892 */ /* 0x000fe2000f8ec03f */
[----:B----4-:R-:W-:Y:S01]  /*c790*/  LOP3.LUT R51, R4, 0x60, RZ, 0xc0, !PT ;  /* 0x0000006004337812 */ /* 0x010fe200078ec0ff */
[----:B------:R-:W-:Y:S01]  /*c7a0*/  ULOP3.LUT UR4, UR6, UR4, UR9, 0x96, !UPT ;  /* 0x0000000406047292 */ /* 0x000fe2000f8e9609 */
[----:B------:R-:W-:Y:S02]  /*c7b0*/  SHF.R.U32.HI R0, RZ, 0x2, R4 ;  /* 0x00000002ff007819 */ /* 0x000fe40000011604 */
[----:B------:R-:W-:-:S02]  /*c7c0*/  SHF.R.U32.HI R51, RZ, 0x5, R51 ;  /* 0x00000005ff337819 */ /* 0x000fc40000011633 */
[----:B------:R-:W-:Y:S02]  /*c7d0*/  LOP3.LUT R0, R0, 0x7, RZ, 0xc0, !PT ;  /* 0x0000000700007812 */ /* 0x000fe400078ec0ff */
[C---:B------:R-:W-:Y:S02]  /*c7e0*/  SHF.L.U32 R34, R51.reuse, 0x4, RZ ;  /* 0x0000000433227819 */ /* 0x040fe400000006ff */
[----:B--2---:R-:W-:Y:S01]  /*c7f0*/  SHF.R.U32.HI R2, RZ, 0x7, R2 ;  /* 0x00000007ff027819 */ /* 0x004fe20000011602 */
[--C-:B------:R-:W-:Y:S01]  /*c800*/  IMAD R51, R51, -0x10, -R0.reuse ;  /* 0xfffffff033337824 */ /* 0x100fe200078e0a00 */
[----:B------:R-:W-:Y:S02]  /*c810*/  LOP3.LUT R34, R34, 0xfffffff0, R0, 0xe2, !PT ;  /* 0xfffffff022227812 */ /* 0x000fe400078ee200 */
[----:B------:R-:W-:Y:S02]  /*c820*/  LOP3.LUT R0, R2, 0x1, RZ, 0xc0, !PT ;  /* 0x0000000102007812 */ /* 0x000fe400078ec0ff */
[----:B------:R-:W-:-:S03]  /*c830*/  SHF.R.U32.HI R2, RZ, 0x1, R4 ;  /* 0x00000001ff027819 */ /* 0x000fc60000011604 */
[----:B------:R-:W-:Y:S01]  /*c840*/  IMAD R51, R0, -0x40, R51 ;  /* 0xffffffc000337824 */ /* 0x000fe200078e0233 */
[----:B------:R-:W-:Y:S02]  /*c850*/  LOP3.LUT R0, R4, 0x3, RZ, 0xc0, !PT ;  /* 0x0000000304007812 */ /* 0x000fe400078ec0ff */
[----:B------:R-:W-:-:S03]  /*c860*/  LOP3.LUT R34, R34, 0x40, R2, 0xf8, !PT ;  /* 0x0000004022227812 */ /* 0x000fc600078ef802 */
[----:B0-----:R-:W-:Y:S01]  /*c870*/  IMAD R0, R0, -0x2, R3 ;  /* 0xfffffffe00007824 */ /* 0x001fe200078e0203 */
[----:B---3--:R-:W-:-:S04]  /*c880*/  SHF.L.U32 R2, R25, 0x8, RZ ;  /* 0x0000000819027819 */ /* 0x008fc800000006ff */
[----:B------:R-:W-:Y:S02]  /*c890*/  LOP3.LUT R34, R34, R2, RZ, 0xfc, !PT ;  /* 0x0000000222227212 */ /* 0x000fe400078efcff */
[----:B------:R-:W-:Y:S02]  /*c8a0*/  IADD3 R51, -R2, UR15, R51 ;  /* 0x0000000f02337c10 */ /* 0x000fe4000fffe133 */
[--C-:B------:R-:W-:Y:S01]  /*c8b0*/  SHF.R.S32.HI R35, RZ, 0x1f, R34.reuse ;  /* 0x0000001fff237819 */ /* 0x100fe20000011422 */
[----:B-----5:R-:W-:Y:S02]  /*c8c0*/  IMAD.SHL.U32 R50, R24, 0x100, RZ ;  /* 0x0000010018327824 */ /* 0x020fe400078e00ff */
[----:B------:R-:W-:-:S03]  /*c8d0*/  IMAD.WIDE.U32 R36, R36, UR14, R34 ;  /* 0x0000000e24247c25 */ /* 0x000fc6000f8e0022 */
[----:B------:R-:W-:Y:S01]  /*c8e0*/  ISETP.GE.AND P0, PT, R50, R3, PT ;  /* 0x000000033200720c */ /* 0x000fe20003f06270 */
[----:B------:R-:W-:Y:S01]  /*c8f0*/  IMAD.IADD R50, R0, 0x1, -R50 ;  /* 0x0000000100327824 */ /* 0x000fe200078e0a32 */
[----:B------:R-:W-:Y:S02]  /*c900*/  MOV R0, 0xffffffff ;  /* 0xffffffff00007802 */ /* 0x000fe40000000f00 */
[----:B------:R-:W-:Y:S02]  /*c910*/  ISETP.GE.OR P0, PT, R2, UR15, P0 ;  /* 0x0000000f02007c0c */ /* 0x000fe40008706670 */
[----:B------:R-:W-:Y:S01]  /*c920*/  IADD3 R37, R37, UR7, RZ ;  /* 0x0000000725257c10 */ /* 0x000fe2000fffe0ff */
[----:B------:R0:W-:Y:S10]  /*c930*/  STL [R1+0x4], R0 ;  /* 0x0000040001007387 */ /* 0x0001f40000100800 */
[----:B0-----:R-:W-:Y:S05]  /*c940*/  @P0 BRA `(.L_x_24) ;  /* 0x0000011c00500947 */ /* 0x001fea0003800000 */
[----:B------:R-:W0:Y:S01]  /*c950*/  LDC.64 R32, c[0x0][0x6c8] ;  /* 0x0001b200ff207b82 */ /* 0x000e220000000a00 */
[----:B------:R-:W-:Y:S01]  /*c960*/  IMAD.WIDE R24, R24, 0x100, RZ ;  /* 0x0000010018187825 */ /* 0x000fe200078e02ff */
[----:B------:R-:W-:Y:S01]  /*c970*/  FSETP.NEU.AND P1, PT, RZ, UR22, PT ;  /* 0x00000016ff007c0b */ /* 0x000fe2000bf2d000 */
[----:B------:R-:W-:Y:S01]  /*c980*/  BSSY B0, `(.L_x_24) ;  /* 0x00011d0000007945 */ /* 0x000fe20003800000 */
[----:B------:R-:W-:Y:S01]  /*c990*/  ISETP.GT.AND P2, PT, R51, RZ, PT ;  /* 0x000000ff3300720c */ /* 0x000fe20003f44270 */
[----:B------:R-:W-:-:S03]  /*c9a0*/  IMAD.SHL.U32 R3, R4, 0x2, RZ ;  /* 0x0000000204037824 */ /* 0x000fc600078e00ff */
[----:B------:R-:W-:Y:S02]  /*c9b0*/  ISETP.GT.AND P0, PT, R50, RZ, P2 ;  /* 0x000000ff3200720c */ /* 0x000fe40001704270 */
[----:B------:R-:W-:Y:S01]  /*c9c0*/  LOP3.LUT R3, R24, 0x6, R3, 0xf8, !PT ;  /* 0x0000000618037812 */ /* 0x000fe200078ef803 */
[----:B0-----:R-:W-:-:S04]  /*c9d0*/  IMAD R0, R25, R32, RZ ;  /* 0x0000002019007224 */ /* 0x001fc800078e02ff */
[----:B------:R-:W-:-:S04]  /*c9e0*/  IMAD.WIDE.U32 R36, R3, R32, R36 ;  /* 0x0000002003247225 */ /* 0x000fc800078e0024 */
[----:B------:R-:W-:-:S05]  /*c9f0*/  IMAD R0, R3, R33, R0 ;  /* 0x0000002103007224 */ /* 0x000fca00078e0200 */
[----:B------:R-:W-:Y:S01]  /*ca00*/  IADD3 R4, R37, R0, RZ ;  /* 0x0000000025047210 */ /* 0x000fe20007ffe0ff */
[----:B------:R-:W-:Y:S06]  /*ca10*/  @!P1 BRA `(.L_x_25) ;  /* 0x000000d000649947 */ /* 0x000fec0003800000 */
[----:B------:R-:W0:Y:S01]  /*ca20*/  LDC.64 R30, c[0x0][0x6b0] ;  /* 0x0001ac00ff1e7b82 */ /* 0x000e220000000a00 */
[----:B------:R-:W-:Y:S01]  /*ca30*/  ULDC.64 UR10, c[0x0][0x6b8] ;  /* 0x0001ae00000a7ab9 */ /* 0x000fe20000000a00 */
[----:B------:R-:W-:Y:S01]  /*ca40*/  ULDC.64 UR18, c[0x0][0x6c0] ;  /* 0x0001b00000127ab9 */ /* 0x000fe20000000a00 */
[----:B------:R-:W-:Y:S02]  /*ca50*/  UIMAD UR6, UR8, UR10, URZ ;  /* 0x0000000a080672a4 */ /* 0x000fe4000f8e023f */
[----:B------:R-:W-:Y:S01]  /*ca60*/  IMAD.U32 R2, RZ, RZ, UR10 ;  /* 0x0000000aff027e24 */ /* 0x000fe2000f8e00ff */
[----:B------:R-:W-:Y:S01]  /*ca70*/  ULDC.64 UR8, c[0x0][0x6a8] ;  /* 0x0001aa0000087ab9 */ /* 0x000fe20000000a00 */
[----:B------:R-:W-:Y:S02]  /*ca80*/  UIMAD UR6, UR14, UR11, UR6 ;  /* 0x0000000b0e0672a4 */ /* 0x000fe4000f8e0206 */
[----:B------:R-:W-:Y:S01]  /*ca90*/  IMAD.WIDE.U32 R28, R2, UR14, R34 ;  /* 0x0000000e021c7c25 */ /* 0x000fe2000f8e0022 */
[----:B------:R-:W2:Y:S03]  /*caa0*/  LDC.64 R46, c[0x0][0x6b0] ;  /* 0x0001ac00ff2e7b82 */ /* 0x000ea60000000a00 */
[----:B------:R-:W-:Y:S01]  /*cab0*/  IMAD.MOV.U32 R26, RZ, RZ, R28 ;  /* 0x000000ffff1a7224 */ /* 0x000fe200078e001c */
[----:B------:R-:W-:Y:S01]  /*cac0*/  IADD3 R27, R29, UR6, RZ ;  /* 0x000000061d1b7c10 */ /* 0x000fe2000fffe0ff */
[----:B0-----:R-:W-:-:S02]  /*cad0*/  IMAD R0, R25, R30, RZ ;  /* 0x0000001e19007224 */ /* 0x001fc400078e02ff */
[----:B------:R-:W-:-:S04]  /*cae0*/  IMAD.WIDE.U32 R24, R3, R30, R26 ;  /* 0x0000001e03187225 */ /* 0x000fc800078e001a */
[----:B------:R-:W-:Y:S01]  /*caf0*/  IMAD R0, R3, R31, R0 ;  /* 0x0000001f03007224 */ /* 0x000fe200078e0200 */
[----:B------:R-:W-:-:S04]  /*cb00*/  LEA R38, P1, R24, UR8, 0x2 ;  /* 0x0000000818267c11 */ /* 0x000fc8000f8210ff */
[----:B------:R-:W-:-:S04]  /*cb10*/  IADD3 R25, R25, R0, RZ ;  /* 0x0000000019197210 */ /* 0x000fc80007ffe0ff */
[----:B------:R-:W-:-:S05]  /*cb20*/  LEA.HI.X R39, R24, UR9, R25, 0x2, P1 ;  /* 0x0000000918277c11 */ /* 0x000fca00088f1419 */
[----:B------:R-:W3:Y:S01]  /*cb30*/  @P0 LDG.E.LTC128B R44, desc[UR16][R38.64] ;  /* 0x00000010262c0981 */ /* 0x000ee2000c1e1920 */
[----:B------:R-:W-:Y:S02]  /*cb40*/  LEA R24, P1, R36, UR18, 0x2 ;  /* 0x0000001224187c11 */ /* 0x000fe4000f8210ff */
[----:B------:R-:W-:Y:S02]  /*cb50*/  ISETP.GT.AND P3, PT, R50, 0x1, P2 ;  /* 0x000000013200780c */ /* 0x000fe40001764270 */
[----:B------:R-:W-:Y:S01]  /*cb60*/  LEA.HI.X R25, R36, UR19, R4, 0x2, P1 ;  /* 0x0000001324197c11 */ /* 0x000fe200088f1404 */
[----:B--2---:R-:W-:-:S04]  /*cb70*/  IMAD.WIDE.U32 R36, R3, R30, R46 ;  /* 0x0000001e03247225 */ /* 0x004fc800078e002e */
[----:B------:R-:W-:Y:S02]  /*cb80*/  IMAD.IADD R45, R0, 0x1, R37 ;  /* 0x00000001002d7824 */ /* 0x000fe400078e0225 */
[----:B---3--:R-:W-:-:S04]  /*cb90*/  FMUL R38, R44, UR22 ;  /* 0x000000162c267c20 */ /* 0x008fc80008400000 */
[----:B------:R-:W-:Y:S01]  /*cba0*/  FFMA R38, R5, UR21, R38 ;  /* 0x0000001505267c23 */ /* 0x000fe20008000026 */
[----:B------:R-:W-:-:S04]  /*cbb0*/  IADD3 R5, P1, R28, R36, RZ ;  /* 0x000000241c057210 */ /* 0x000fc80007f3e0ff */
[----:B------:R-:W-:Y:S01]  /*cbc0*/  IADD3.X R39, R45, R27, RZ, P1, !PT ;  /* 0x0000001b2d277210 */ /* 0x000fe20000ffe4ff */
[----:B------:R0:W-:Y:S01]  /*cbd0*/  @P0 STG.E desc[UR16][R24.64], R38 ;  /* 0x0000002618000986 */ /* 0x0001e2000c101910 */
[----:B------:R-:W-:-:S04]  /*cbe0*/  LEA R4, P1, R5, UR8, 0x2 ;  /* 0x0000000805047c11 */ /* 0x000fc8000f8210ff */
[----:B------:R-:W-:-:S05]  /*cbf0*/  LEA.HI.X R5, R5, UR9, R39, 0x2, P1 ;  /* 0x0000000905057c11 */ /* 0x000fca00088f1427 */
[----:B------:R2:W0:Y:S01]  /*cc00*/  @P3 LDG.E.LTC128B R44, desc[UR16][R4.64] ;  /* 0x00000010042c3981 */ /* 0x000422000c1e1920 */
[----:B------:R-:W-:Y:S01]  /*cc10*/  BSSY B1, `(.L_x_26) ;  /* 0x0000017000017945 */ /* 0x000fe20003800000 */
[C---:B--2---:R-:W-:Y:S02]  /*cc20*/  LEA R4, P0, R32.reuse, R24, 0x2 ;  /* 0x0000001820047211 */ /* 0x044fe400078010ff */
[----:B------:R-:W-:-:S05]  /*cc30*/  SHF.L.U64.HI R5, R32, 0x2, R33 ;  /* 0x0000000220057819 */ /* 0x000fca0000010221 */
[----:B------:R-:W-:Y:S02]  /*cc40*/  IMAD.X R5, R5, 0x1, R25, P0 ;  /* 0x0000000105057824 */ /* 0x000fe400000e0619 */
[----:B0-----:R-:W-:-:S04]  /*cc50*/  FMUL R38, R44, UR22 ;  /* 0x000000162c267c20 */ /* 0x001fc80008400000 */
[----:B------:R-:W-:-:S05]  /*cc60*/  FFMA R38, R6, UR21, R38 ;  /* 0x0000001506267c23 */ /* 0x000fca0008000026 */
[----:B------:R0:W-:Y:S02]  /*cc70*/  @P3 STG.E desc[UR16][R4.64], R38 ;  /* 0x0000002604003986 */ /* 0x0001e4000c101910 */
[----:B0-----:R-:W-:-:S05]  /*cc80*/  IMAD.WIDE.U32 R38, R3, R30, R34 ;  /* 0x0000001e03267225 */ /* 0x001fca00078e0022 */
[----:B------:R-:W-:-:S03]  /*cc90*/  IADD3 R39, R0, R39, RZ ;  /* 0x0000002700277210 */ /* 0x000fc60007ffe0ff */
[----:B------:R-:W-:-:S04]  /*cca0*/  IMAD.WIDE.U32 R38, R2, UR14, R38 ;  /* 0x0000000e02267c25 */ /* 0x000fc8000f8e0026 */
[----:B------:R-:W-:Y:S01]  /*ccb0*/  VIADD R6, R39, UR6 ;  /* 0x0000000627067c36 */ /* 0x000fe20008000000 */
[----:B------:R-:W-:-:S04]  /*ccc0*/  LEA R40, P0, R38, UR8, 0x2 ;  /* 0x0000000826287c11 */ /* 0x000fc8000f8010ff */
[----:B------:R-:W-:Y:S02]  /*ccd0*/  LEA.HI.X R41, R38, UR9, R6, 0x2, P0 ;  /* 0x0000000926297c11 */ /* 0x000fe400080f1406 */
[----:B------:R-:W-:-:S04]  /*cce0*/  IADD3 R42, P0, R34, R36, RZ ;  /* 0x00000024222a7210 */ /* 0x000fc80007f1e0ff */
[----:B------:R-:W-:Y:S02]  /*ccf0*/  IADD3.X R43, R35, R45, RZ, P0, !PT ;  /* 0x0000002d232b7210 */ /* 0x000fe400007fe4ff */
[----:B------:R-:W-:Y:S01]  /*cd00*/  ISETP.GT.AND P0, PT, R51, 0x8, PT ;  /* 0x000000083300780c */ /* 0x000fe20003f04270 */
[----:B------:R-:W-:-:S03]  /*cd10*/  IMAD.WIDE.U32 R42, R2, UR14, R42 ;  /* 0x0000000e022a7c25 */ /* 0x000fc6000f8e002a */
[----:B------:R-:W-:Y:S01]  /*cd20*/  ISETP.GT.AND P5, PT, R50, RZ, P0 ;  /* 0x000000ff3200720c */ /* 0x000fe200007a4270 */
[----:B------:R-:W-:Y:S01]  /*cd30*/  VIADD R6, R43, UR6 ;  /* 0x000000062b067c36 */ /* 0x000fe20008000000 */
[----:B------:R-:W-:-:S04]  /*cd40*/  LEA R38, P1, R42, UR8, 0x2 ;  /* 0x000000082a267c11 */ /* 0x000fc8000f8210ff */
[----:B------:R-:W-:-:S07]  /*cd50*/  LEA.HI.X R39, R42, UR9, R6, 0x2, P1 ;  /* 0x000000092a277c11 */ /* 0x000fce00088f1406 */
[----:B------:R-:W-:Y:S05]  /*cd60*/  @!P5 BRA `(.L_x_27) ;  /* 0x000000000004d947 */ /* 0x000fea0003800000 */
[----:B------:R0:W5:Y:S02]  /*cd70*/  LDG.E.LTC128B R44, desc[UR16][R40.64+0x20] ;  /* 0x00002010282c7981 */ /* 0x000164000c1e1920 */
.L_x_27:
[----:B------:R-:W-:Y:S05]  /*cd80*/  BSYNC B1 ;  /* 0x0000000000017941 */ /* 0x000fea0003800000 */
.L_x_26:
[----:B-----5:R-:W-:Y:S01]  /*cd90*/  FMUL R37, R44, UR22 ;  /* 0x000000162c257c20 */ /* 0x020fe20008400000 */
[----:B------:R-:W-:Y:S01]  /*cda0*/  ISETP.GT.AND P3, PT, R50, 0x1, P0 ;  /* 0x000000013200780c */ /* 0x000fe20000764270 */
[----:B------:R-:W-:Y:S01]  /*cdb0*/  BSSY B1, `(.L_x_28) ;  /* 0x0000007000017945 */ /* 0x000fe20003800000 */
[----:B------:R-:W-:Y:S01]  /*cdc0*/  MOV R6, R36 ;  /* 0x0000002400067202 */ /* 0x000fe20000000f00 */
[----:B------:R-:W-:Y:S01]  /*cdd0*/  FFMA R37, R7, UR21, R37 ;  /* 0x0000001507257c23 */ /* 0x000fe20008000025 */
[----:B------:R-:W-:-:S04]  /*cde0*/  IMAD.MOV.U32 R7, RZ, RZ, R45 ;  /* 0x000000ffff077224 */ /* 0x000fc800078e002d */
[----:B------:R2:W-:Y:S05]  /*cdf0*/  @P5 STG.E desc[UR16][R24.64+0x20], R37 ;  /* 0x0000202518005986 */ /* 0x0005ea000c101910 */
[----:B------:R-:W-:Y:S05]  /*ce00*/  @!P3 BRA `(.L_x_29) ;  /* 0x000000000004b947 */ /* 0x000fea0003800000 */
[----:B------:R3:W5:Y:S02]  /*ce10*/  LDG.E.LTC128B R44, desc[UR16][R38.64+0x20] ;  /* 0x00002010262c7981 */ /* 0x000764000c1e1920 */
.L_x_29:
[----:B------:R-:W-:Y:S05]  /*ce20*/  BSYNC B1 ;  /* 0x0000000000017941 */ /* 0x000fea0003800000 */
.L_x_28:
[----:B------:R-:W-:-:S04]  /*ce30*/  IMAD.WIDE.U32 R6, R30, 0x7, R6 ;  /* 0x000000071e067825 */ /* 0x000fc800078e0006 */
[----:B-----5:R-:W-:Y:S01]  /*ce40*/  FMUL R36, R44, UR22 ;  /* 0x000000162c247c20 */ /* 0x020fe20008400000 */
[----:B------:R-:W-:Y:S01]  /*ce50*/  ISETP.GT.AND P1, PT, R50, 0x8, P2 ;  /* 0x000000083200780c */ /* 0x000fe20001724270 */
[----:B------:R-:W-:Y:S01]  /*ce60*/  IMAD R52, R31, 0x7, RZ ;  /* 0x000000071f347824 */ /* 0x000fe200078e02ff */
[----:B--2---:R-:W-:Y:S01]  /*ce70*/  IADD3 R37, P5, R28, R6, RZ ;  /* 0x000000061c257210 */ /* 0x004fe20007fbe0ff */
[----:B------:R-:W-:Y:S01]  /*ce80*/  FFMA R8, R8, UR21, R36 ;  /* 0x0000001508087c23 */ /* 0x000fe20008000024 */
[----:B------:R-:W-:Y:S02]  /*ce90*/  MOV R54, R44 ;  /* 0x0000002c00367202 */ /* 0x000fe40000000f00 */
[----:B------:R-:W-:Y:S02]  /*cea0*/  IADD3 R7, R7, R52, RZ ;  /* 0x0000003407077210 */ /* 0x000fe40007ffe0ff */
[----:B------:R2:W-:Y:S03]  /*ceb0*/  @P3 STG.E desc[UR16][R4.64+0x20], R8 ;  /* 0x0000200804003986 */ /* 0x0005e6000c101910 */
[----:B------:R-:W-:Y:S01]  /*cec0*/  IMAD.X R42, R7, 0x1, R27, P5 ;  /* 0x00000001072a7824 */ /* 0x000fe200028e061b */
[----:B------:R-:W-:-:S04]  /*ced0*/  LEA R36, P5, R37, UR8, 0x2 ;  /* 0x0000000825247c11 */ /* 0x000fc8000f8a10ff */
[----:B------:R-:W-:-:S05]  /*cee0*/  LEA.HI.X R37, R37, UR9, R42, 0x2, P5 ;  /* 0x0000000925257c11 */ /* 0x000fca000a8f142a */
[----:B------:R4:W3:Y:S01]  /*cef0*/  @P1 LDG.E.LTC128B R54, desc[UR16][R36.64] ;  /* 0x0000001024361981 */ /* 0x0008e2000c1e1920 */
[----:B------:R-:W-:Y:S01]  /*cf00*/  IADD3 R6, P3, R6, R30, RZ ;  /* 0x0000001e06067210 */ /* 0x000fe20007f7e0ff */
[----:B------:R-:W-:-:S04]  /*cf10*/  IMAD.WIDE.U32 R42, R32, 0x1c, R4 ;  /* 0x0000001c202a7825 */ /* 0x000fc800078e0004 */
[----:B------:R-:W-:Y:S01]  /*cf20*/  IMAD.X R7, R7, 0x1, R31, P3 ;  /* 0x0000000107077824 */ /* 0x000fe200018e061f */
[----:B--2---:R-:W-:Y:S01]  /*cf30*/  IADD3 R8, P3, R6, R28, RZ ;  /* 0x0000001c06087210 */ /* 0x004fe20007f7e0ff */
[----:B------:R-:W-:-:S03]  /*cf40*/  IMAD R53, R33, 0x1c, RZ ;  /* 0x0000001c21357824 */ /* 0x000fc600078e02ff */
[----:B----4-:R-:W-:Y:S02]  /*cf50*/  IADD3.X R37, R7, R27, RZ, P3, !PT ;  /* 0x0000001b07257210 */ /* 0x010fe40001ffe4ff */
[----:B------:R-:W-:-:S04]  /*cf60*/  LEA R36, P3, R8, UR8, 0x2 ;  /* 0x0000000808247c11 */ /* 0x000fc8000f8610ff */
[----:B------:R-:W-:Y:S02]  /*cf70*/  LEA.HI.X R37, R8, UR9, R37, 0x2, P3 ;  /* 0x0000000908257c11 */ /* 0x000fe400098f1425 */
[----:B------:R-:W-:Y:S02]  /*cf80*/  ISETP.GT.AND P3, PT, R50, 0x9, P2 ;  /* 0x000000093200780c */ /* 0x000fe40001764270 */
[----:B------:R-:W-:Y:S01]  /*cf90*/  MOV R8, R42 ;  /* 0x0000002a00087202 */ /* 0x000fe20000000f00 */
[----:B---3--:R-:W-:-:S04]  /*cfa0*/  FMUL R44, R54, UR22 ;  /* 0x00000016362c7c20 */ /* 0x008fc80008400000 */
[----:B------:R-:W-:Y:S01]  /*cfb0*/  FFMA R44, R9, UR21, R44 ;  /* 0x00000015092c7c23 */ /* 0x000fe2000800002c */
[----:B------:R-:W-:-:S05]  /*cfc0*/  IMAD.IADD R9, R43, 0x1, R53 ;  /* 0x000000012b097824 */ /* 0x000fca00078e0235 */
[----:B------:R2:W-:Y:S04]  /*cfd0*/  @P1 STG.E desc[UR16][R8.64], R44 ;  /* 0x0000002c08001986 */ /* 0x0005e8000c101910 */
[----:B------:R-:W3:Y:S01]  /*cfe0*/  @P3 LDG.E.LTC128B R54, desc[UR16][R36.64] ;  /* 0x0000001024363981 */ /* 0x000ee2000c1e1920 */
[----:B------:R-:W-:Y:S01]  /*cff0*/  IMAD.WIDE.U32 R42, R30, 0x7, R46 ;  /* 0x000000071e2a7825 */ /* 0x000fe200078e002e */
[C---:B------:R-:W-:Y:S01]  /*d000*/  SHF.L.U64.HI R33, R32.reuse, 0x5, R33 ;  /* 0x0000000520217819 */ /* 0x040fe20000010221 */
[----:B------:R-:W-:Y:S02]  /*d010*/  BSSY B1, `(.L_x_30) ;  /* 0x0000013000017945 */ /* 0x000fe40003800000 */
[----:B------:R-:W-:Y:S02]  /*d020*/  IMAD.SHL.U32 R59, R32, 0x20, RZ ;  /* 0x00000020203b7824 */ /* 0x000fe400078e00ff */
[----:B------:R-:W-:Y:S01]  /*d030*/  IMAD.IADD R45, R52, 0x1, R43 ;  /* 0x00000001342d7824 */ /* 0x000fe200078e022b */
[----:B--2---:R-:W-:-:S05]  /*d040*/  MOV R44, R42 ;  /* 0x0000002a002c7202 */ /* 0x004fca0000000f00 */
[----:B------:R-:W-:-:S04]  /*d050*/  IMAD.WIDE.U32 R46, R3, R30, R44 ;  /* 0x0000001e032e7225 */ /* 0x000fc800078e002c */
[----:B---3--:R-:W-:-:S04]  /*d060*/  FMUL R36, R54, UR22 ;  /* 0x0000001636247c20 */ /* 0x008fc80008400000 */
[----:B------:R-:W-:Y:S01]  /*d070*/  FFMA R10, R10, UR21, R36 ;  /* 0x000000150a0a7c23 */ /* 0x000fe20008000024 */
[----:B------:R-:W-:-:S04]  /*d080*/  IADD3 R36, P1, R59, R4, RZ ;  /* 0x000000043b247210 */ /* 0x000fc80007f3e0ff */
[----:B------:R-:W-:Y:S02]  /*d090*/  IADD3.X R37, R33, R5, RZ, P1, !PT ;  /* 0x0000000521257210 */ /* 0x000fe40000ffe4ff */
[----:B------:R-:W-:-:S03]  /*d0a0*/  IADD3 R48, P1, R34, R46, RZ ;  /* 0x0000002e22307210 */ /* 0x000fc60007f3e0ff */
[----:B------:R2:W-:Y:S01]  /*d0b0*/  @P3 STG.E desc[UR16][R36.64], R10 ;  /* 0x0000000a24003986 */ /* 0x0005e2000c101910 */
[----:B------:R-:W-:-:S03]  /*d0c0*/  IADD3.X R49, R35, R0, R47, P1, !PT ;  /* 0x0000000023317210 */ /* 0x000fc60000ffe42f */
[----:B------:R-:W-:-:S03]  /*d0d0*/  IMAD.WIDE.U32 R48, R2, UR14, R48 ;  /* 0x0000000e02307c25 */ /* 0x000fc6000f8e0030 */
[----:B------:R-:W-:Y:S01]  /*d0e0*/  LEA R46, P1, R48, UR8, 0x2 ;  /* 0x00000008302e7c11 */ /* 0x000fe2000f8210ff */
[----:B--2---:R-:W-:-:S05]  /*d0f0*/  VIADD R10, R49, UR6 ;  /* 0x00000006310a7c36 */ /* 0x004fca0008000000 */
[----:B------:R-:W-:Y:S02]  /*d100*/  LEA.HI.X R47, R48, UR9, R10, 0x2, P1 ;  /* 0x00000009302f7c11 */ /* 0x000fe400088f140a */
[----:B------:R-:W-:-:S13]  /*d110*/  ISETP.GT.AND P1, PT, R50, 0x8, P0 ;  /* 0x000000083200780c */ /* 0x000fda0000724270 */
[----:B------:R-:W-:Y:S05]  /*d120*/  @!P1 BRA `(.L_x_31) ;  /* 0x0000000000049947 */ /* 0x000fea0003800000 */
[----:B------:R2:W5:Y:S02]  /*d130*/  LDG.E.LTC128B R54, desc[UR16][R46.64+0x20] ;  /* 0x000020102e367981 */ /* 0x000564000c1e1920 */
.L_x_31:
[----:B------:R-:W-:Y:S05]  /*d140*/  BSYNC B1 ;  /* 0x0000000000017941 */ /* 0x000fea0003800000 */
.L_x_30:
[----:B-----5:R-:W-:Y:S01]  /*d150*/  FMUL R10, R54, UR22 ;  /* 0x00000016360a7c20 */ /* 0x020fe20008400000 */
[----:B------:R-:W-:Y:S01]  /*d160*/  ISETP.GT.AND P5, PT, R50, 0x9, P0 ;  /* 0x000000093200780c */ /* 0x000fe200007a4270 */
[----:B------:R-:W-:Y:S01]  /*d170*/  BSSY B1, `(.L_x_32) ;  /* 0x000000f000017945 */ /* 0x000fe20003800000 */
[----:B------:R-:W-:-:S04]  /*d180*/  IMAD.WIDE.U32 R6, R30, 0x7, R6 ;  /* 0x000000071e067825 */ /* 0x000fc800078e0006 */
[----:B------:R-:W-:-:S05]  /*d190*/  FFMA R10, R11, UR21, R10 ;  /* 0x000000150b0a7c23 */ /* 0x000fca000800000a */
[----:B------:R3:W-:Y:S01]  /*d1a0*/  @P1 STG.E desc[UR16][R8.64+0x20], R10 ;  /* 0x0000200a08001986 */ /* 0x0007e2000c101910 */
[----:B------:R-:W-:-:S04]  /*d1b0*/  IADD3 R42, P1, R42, R30, RZ ;  /* 0x0000001e2a2a7210 */ /* 0x000fc80007f3e0ff */
[----:B------:R-:W-:-:S03]  /*d1c0*/  IADD3.X R43, R45, R31, RZ, P1, !PT ;  /* 0x0000001f2d2b7210 */ /* 0x000fc60000ffe4ff */
[----:B---3--:R-:W-:-:S03]  /*d1d0*/  IMAD.WIDE.U32 R8, R3, R30, R42 ;  /* 0x0000001e03087225 */ /* 0x008fc600078e002a */
[----:B------:R-:W-:-:S04]  /*d1e0*/  IADD3 R10, P1, R34, R8, RZ ;  /* 0x00000008220a7210 */ /* 0x000fc80007f3e0ff */
[----:B------:R-:W-:-:S03]  /*d1f0*/  IADD3.X R11, R35, R0, R9, P1, !PT ;  /* 0x00000000230b7210 */ /* 0x000fc60000ffe409 */
[----:B------:R-:W-:-:S04]  /*d200*/  IMAD.WIDE.U32 R10, R2, UR14, R10 ;  /* 0x0000000e020a7c25 */ /* 0x000fc8000f8e000a */
[----:B------:R-:W-:Y:S01]  /*d210*/  VIADD R9, R11, UR6 ;  /* 0x000000060b097c36 */ /* 0x000fe20008000000 */
[----:B------:R-:W-:-:S04]  /*d220*/  LEA R8, P1, R10, UR8, 0x2 ;  /* 0x000000080a087c11 */ /* 0x000fc8000f8210ff */
[----:B------:R-:W-:Y:S01]  /*d230*/  LEA.HI.X R9, R10, UR9, R9, 0x2, P1 ;  /* 0x000000090a097c11 */ /* 0x000fe200088f1409 */
[----:B------:R-:W-:Y:S08]  /*d240*/  @!P5 BRA `(.L_x_33) ;  /* 0x000000000004d947 */ /* 0x000ff00003800000 */
[----:B------:R3:W5:Y:S02]  /*d250*/  LDG.E.LTC128B R54, desc[UR16][R8.64+0x20] ;  /* 0x0000201008367981 */ /* 0x000764000c1e1920 */
.L_x_33:
[----:B------:R-:W-:Y:S05]  /*d260*/  BSYNC B1 ;  /* 0x0000000000017941 */ /* 0x000fea0003800000 */
.L_x_32:
[----:B------:R-:W-:Y:S01]  /*d270*/  IADD3 R7, R52, R7, RZ ;  /* 0x0000000734077210 */ /* 0x000fe20007ffe0ff */
[----:B-----5:R-:W-:Y:S01]  /*d280*/  FMUL R10, R54, UR22 ;  /* 0x00000016360a7c20 */ /* 0x020fe20008400000 */
[----:B------:R-:W-:Y:S02]  /*d290*/  IADD3 R11, P3, R28, R6, RZ ;  /* 0x000000061c0b7210 */ /* 0x000fe40007f7e0ff */
[----:B------:R-:W-:Y:S01]  /*d2a0*/  ISETP.GT.AND P1, PT, R50, 0x10, P2 ;  /* 0x000000103200780c */ /* 0x000fe20001724270 */
[----:B------:R-:W-:Y:S02]  /*d2b0*/  FFMA R12, R12, UR21, R10 ;  /* 0x000000150c0c7c23 */ /* 0x000fe4000800000a */
[----:B------:R-:W-:Y:S01]  /*d2c0*/  IMAD.X R48, R7, 0x1, R27, P3 ;  /* 0x0000000107307824 */ /* 0x000fe200018e061b */
[C---:B------:R-:W-:Y:S02]  /*d2d0*/  LEA R10, P3, R11.reuse, UR8, 0x2 ;  /* 0x000000080b0a7c11 */ /* 0x040fe4000f8610ff */
[----:B------:R4:W-:Y:S02]  /*d2e0*/  @P5 STG.E desc[UR16][R36.64+0x20], R12 ;  /* 0x0000200c24005986 */ /* 0x0009e4000c101910 */
[----:B------:R-:W-:-:S05]  /*d2f0*/  LEA.HI.X R11, R11, UR9, R48, 0x2, P3 ;  /* 0x000000090b0b7c11 */ /* 0x000fca00098f1430 */
[----:B------:R0:W4:Y:S01]  /*d300*/  @P1 LDG.E.LTC128B R54, desc[UR16][R10.64] ;  /* 0x000000100a361981 */ /* 0x000122000c1e1920 */
[----:B------:R-:W-:Y:S01]  /*d310*/  IADD3 R6, P3, R6, R30, RZ ;  /* 0x0000001e06067210 */ /* 0x000fe20007f7e0ff */
[----:B------:R-:W-:Y:S04]  /*d320*/  BSSY B1, `(.L_x_34) ;  /* 0x000000e000017945 */ /* 0x000fe80003800000 */
[----:B------:R-:W-:Y:S02]  /*d330*/  IMAD.X R7, R7, 0x1, R31, P3 ;  /* 0x0000000107077824 */ /* 0x000fe400018e061f */
[----:B0-----:R-:W-:-:S05]  /*d340*/  IMAD.WIDE.U32 R10, R32, 0x1c, R36 ;  /* 0x0000001c200a7825 */ /* 0x001fca00078e0024 */
[----:B------:R-:W-:Y:S01]  /*d350*/  IADD3 R11, R53, R11, RZ ;  /* 0x0000000b350b7210 */ /* 0x000fe20007ffe0ff */
[----:B----4-:R-:W-:-:S04]  /*d360*/  FMUL R12, R54, UR22 ;  /* 0x00000016360c7c20 */ /* 0x010fc80008400000 */
[----:B------:R-:W-:-:S05]  /*d370*/  FFMA R13, R13, UR21, R12 ;  /* 0x000000150d0d7c23 */ /* 0x000fca000800000c */
[----:B------:R0:W-:Y:S01]  /*d380*/  @P1 STG.E desc[UR16][R10.64], R13 ;  /* 0x0000000d0a001986 */ /* 0x0001e2000c101910 */
[----:B------:R-:W-:Y:S02]  /*d390*/  ISETP.GT.AND P1, PT, R50, 0x11, P2 ;  /* 0x000000113200780c */ /* 0x000fe40001724270 */
[----:B0-----:R-:W-:-:S04]  /*d3a0*/  IADD3 R13, P3, R6, R28, RZ ;  /* 0x0000001c060d7210 */ /* 0x001fc80007f7e0ff */
[----:B------:R-:W-:Y:S02]  /*d3b0*/  IADD3.X R48, R7, R27, RZ, P3, !PT ;  /* 0x0000001b07307210 */ /* 0x000fe40001ffe4ff */
[----:B------:R-:W-:-:S04]  /*d3c0*/  LEA R12, P3, R13, UR8, 0x2 ;  /* 0x000000080d0c7c11 */ /* 0x000fc8000f8610ff */
[----:B------:R-:W-:Y:S01]  /*d3d0*/  LEA.HI.X R13, R13, UR9, R48, 0x2, P3 ;  /* 0x000000090d0d7c11 */ /* 0x000fe200098f1430 */
[----:B------:R-:W-:Y:S08]  /*d3e0*/  @!P1 BRA `(.L_x_35) ;  /* 0x0000000000049947 */ /* 0x000ff00003800000 */
[----:B------:R0:W5:Y:S02]  /*d3f0*/  LDG.E.LTC128B R54, desc[UR16][R12.64] ;  /* 0x000000100c367981 */ /* 0x000164000c1e1920 */
.L_x_35:
[----:B------:R-:W-:Y:S05]  /*d400*/  BSYNC B1 ;  /* 0x0000000000017941 */ /* 0x000fea0003800000 */
.L_x_34:
[----:B0-----:R-:W-:Y:S01]  /*d410*/  IADD3 R12, P3, R36, R59, RZ ;  /* 0x0000003b240c7210 */ /* 0x001fe20007f7e0ff */
[----:B-----5:R-:W-:Y:S01]  /*d420*/  FMUL R13, R54, UR22 ;  /* 0x00000016360d7c20 */ /* 0x020fe20008400000 */
[----:B------:R-:W-:Y:S01]  /*d430*/  IMAD.WIDE.U32 R44, R30, 0x7, R44 ;  /* 0x000000071e2c7825 */ /* 0x000fe200078e002c */
[----:B------:R-:W-:Y:S03]  /*d440*/  BSSY B1, `(.L_x_36) ;  /* 0x0000010000017945 */ /* 0x000fe60003800000 */
[----:B------:R-:W-:Y:S01]  /*d450*/  FFMA R14, R14, UR21, R13 ;  /* 0x000000150e0e7c23 */ /* 0x000fe2000800000d */
[----:B------:R-:W-:-:S05]  /*d460*/  IMAD.X R13, R37, 0x1, R33, P3 ;  /* 0x00000001250d7824 */ /* 0x000fca00018e0621 */
[----:B------:R0:W-:Y:S01]  /*d470*/  @P1 STG.E desc[UR16][R12.64], R14 ;  /* 0x0000000e0c001986 */ /* 0x0001e2000c101910 */
[----:B------:R-:W-:-:S04]  /*d480*/  IADD3 R36, P1, R44, R30, RZ ;  /* 0x0000001e2c247210 */ /* 0x000fc80007f3e0ff */
[----:B------:R-:W-:-:S03]  /*d490*/  IADD3.X R37, R31, R52, R45, P1, !PT ;  /* 0x000000341f257210 */ /* 0x000fc60000ffe42d */
[----:B------:R-:W-:-:S03]  /*d4a0*/  IMAD.WIDE.U32 R44, R3, R30, R36 ;  /* 0x0000001e032c7225 */ /* 0x000fc600078e0024 */
[----:B------:R-:W-:-:S04]  /*d4b0*/  IADD3 R48, P1, R34, R44, RZ ;  /* 0x0000002c22307210 */ /* 0x000fc80007f3e0ff */
[----:B------:R-:W-:-:S03]  /*d4c0*/  IADD3.X R49, R35, R0, R45, P1, !PT ;  /* 0x0000000023317210 */ /* 0x000fc60000ffe42d */
[----:B------:R-:W-:-:S05]  /*d4d0*/  IMAD.WIDE.U32 R48, R2, UR14, R48 ;  /* 0x0000000e02307c25 */ /* 0x000fca000f8e0030 */
[----:B0-----:R-:W-:Y:S02]  /*d4e0*/  IADD3 R14, R49, UR6, RZ ;  /* 0x00000006310e7c10 */ /* 0x001fe4000fffe0ff */
[----:B------:R-:W-:-:S04]  /*d4f0*/  LEA R44, P1, R48, UR8, 0x2 ;  /* 0x00000008302c7c11 */ /* 0x000fc8000f8210ff */
[----:B------:R-:W-:Y:S02]  /*d500*/  LEA.HI.X R45, R48, UR9, R14, 0x2, P1 ;  /* 0x00000009302d7c11 */ /* 0x000fe400088f140e */
[----:B------:R-:W-:-:S13]  /*d510*/  ISETP.GT.AND P1, PT, R50, 0x10, P0 ;  /* 0x000000103200780c */ /* 0x000fda0000724270 */
[----:B------:R-:W-:Y:S05]  /*d520*/  @!P1 BRA `(.L_x_37) ;  /* 0x0000000000049947 */ /* 0x000fea0003800000 */
[----:B------:R0:W5:Y:S02]  /*d530*/  LDG.E.LTC128B R54, desc[UR16][R44.64+0x20] ;  /* 0x000020102c367981 */ /* 0x000164000c1e1920 */
.L_x_37:
[----:B------:R-:W-:Y:S05]  /*d540*/  BSYNC B1 ;  /* 0x0000000000017941 */ /* 0x000fea0003800000 */
.L_x_36:
[----:B-----5:R-:W-:Y:S01]  /*d550*/  FMUL R14, R54, UR22 ;  /* 0x00000016360e7c20 */ /* 0x020fe20008400000 */
[----:B------:R-:W-:Y:S01]  /*d560*/  IMAD.WIDE.U32 R42, R30, 0x7, R42 ;  /* 0x000000071e2a7825 */ /* 0x000fe200078e002a */
[----:B------:R-:W-:Y:S01]  /*d570*/  ISETP.GT.AND P5, PT, R50, 0x11, P0 ;  /* 0x000000113200780c */ /* 0x000fe200007a4270 */
[----:B------:R-:W-:Y:S02]  /*d580*/  BSSY B1, `(.L_x_38) ;  /* 0x000000f000017945 */ /* 0x000fe40003800000 */
[----:B------:R-:W-:Y:S01]  /*d590*/  FFMA R14, R15, UR21, R14 ;  /* 0x000000150f0e7c23 */ /* 0x000fe2000800000e */
[----:B------:R-:W-:-:S04]  /*d5a0*/  IMAD.WIDE.U32 R6, R30, 0x7, R6 ;  /* 0x000000071e067825 */ /* 0x000fc800078e0006 */
[----:B------:R4:W-:Y:S02]  /*d5b0*/  @P1 STG.E desc[UR16][R10.64+0x20], R14 ;  /* 0x0000200e0a001986 */ /* 0x0009e4000c101910 */
[----:B----4-:R-:W-:-:S04]  /*d5c0*/  IADD3 R10, P1, R42, R30, RZ ;  /* 0x0000001e2a0a7210 */ /* 0x010fc80007f3e0ff */
[----:B------:R-:W-:-:S03]  /*d5d0*/  IADD3.X R11, R31, R52, R43, P1, !PT ;  /* 0x000000341f0b7210 */ /* 0x000fc60000ffe42b */
[----:B------:R-:W-:-:S03]  /*d5e0*/  IMAD.WIDE.U32 R14, R3, R30, R10 ;  /* 0x0000001e030e7225 */ /* 0x000fc600078e000a */
        /* <DEDUP_REMOVED lines=8> */
.L_x_39:
[----:B------:R-:W-:Y:S05]  /*d670*/  BSYNC B1 ;  /* 0x0000000000017941 */ /* 0x000fea0003800000 */
.L_x_38:
        /* <DEDUP_REMOVED lines=9> */
[----:B------:R1:W2:Y:S01]  /*d710*/  @P1 LDG.E.LTC128B R54, desc[UR16][R42.64] ;  /* 0x000000102a361981 */ /* 0x0002a2000c1e1920 */
[----:B------:R-:W-:Y:S01]  /*d720*/  IADD3 R6, P3, R6, R30, RZ ;  /* 0x0000001e06067210 */ /* 0x000fe20007f7e0ff */
[----:B------:R-:W-:Y:S03]  /*d730*/  BSSY B1, `(.L_x_40) ;  /* 0x000000f000017945 */ /* 0x000fe60003800000 */
[----:B------:R-:W-:Y:S01]  /*d740*/  IADD3.X R7, R7, R31, RZ, P3, !PT ;  /* 0x0000001f07077210 */ /* 0x000fe20001ffe4ff */
[----:B-1----:R-:W-:-:S04]  /*d750*/  IMAD.WIDE.U32 R42, R32, 0x1c, R12 ;  /* 0x0000001c202a7825 */ /* 0x002fc800078e000c */
[----:B0-----:R-:W-:Y:S02]  /*d760*/  IMAD.MOV.U32 R16, RZ, RZ, R42 ;  /* 0x000000ffff107224 */ /* 0x001fe400078e002a */
[----:B--2---:R-:W-:-:S04]  /*d770*/  FMUL R48, R54, UR22 ;  /* 0x0000001636307c20 */ /* 0x004fc80008400000 */
[----:B------:R-:W-:Y:S01]  /*d780*/  FFMA R48, R17, UR21, R48 ;  /* 0x0000001511307c23 */ /* 0x000fe20008000030 */
[----:B------:R-:W-:Y:S02]  /*d790*/  IADD3 R17, R53, R43, RZ ;  /* 0x0000002b35117210 */ /* 0x000fe40007ffe0ff */
[----:B------:R-:W-:-:S03]  /*d7a0*/  IADD3 R43, P3, R6, R28, RZ ;  /* 0x0000001c062b7210 */ /* 0x000fc60007f7e0ff */
[----:B------:R0:W-:Y:S01]  /*d7b0*/  @P1 STG.E desc[UR16][R16.64], R48 ;  /* 0x0000003010001986 */ /* 0x0001e2000c101910 */
[----:B------:R-:W-:Y:S01]  /*d7c0*/  ISETP.GT.AND P1, PT, R50, 0x19, P2 ;  /* 0x000000193200780c */ /* 0x000fe20001724270 */
[----:B0-----:R-:W-:Y:S01]  /*d7d0*/  IMAD.X R48, R7, 0x1, R27, P3 ;  /* 0x0000000107307824 */ /* 0x001fe200018e061b */
[----:B------:R-:W-:-:S04]  /*d7e0*/  LEA R42, P3, R43, UR8, 0x2 ;  /* 0x000000082b2a7c11 */ /* 0x000fc8000f8610ff */
[----:B------:R-:W-:-:S07]  /*d7f0*/  LEA.HI.X R43, R43, UR9, R48, 0x2, P3 ;  /* 0x000000092b2b7c11 */ /* 0x000fce00098f1430 */
[----:B------:R-:W-:Y:S05]  /*d800*/  @!P1 BRA `(.L_x_41) ;  /* 0x0000000000049947 */ /* 0x000fea0003800000 */
[----:B------:R0:W5:Y:S02]  /*d810*/  LDG.E.LTC128B R54, desc[UR16][R42.64] ;  /* 0x000000102a367981 */ /* 0x000164000c1e1920 */
.L_x_41:
[----:B------:R-:W-:Y:S05]  /*d820*/  BSYNC B1 ;  /* 0x0000000000017941 */ /* 0x000fea0003800000 */
.L_x_40:
[----:B------:R-:W-:Y:S01]  /*d830*/  IADD3 R12, P3, R12, R59, RZ ;  /* 0x0000003b0c0c7210 */ /* 0x000fe20007f7e0ff */
[----:B0----5:R-:W-:Y:S01]  /*d840*/  FMUL R42, R54, UR22 ;  /* 0x00000016362a7c20 */ /* 0x021fe20008400000 */
[----:B------:R-:W-:Y:S01]  /*d850*/  IMAD.WIDE.U32 R36, R30, 0x7, R36 ;  /* 0x000000071e247825 */ /* 0x000fe200078e0024 */
[----:B------:R-:W-:Y:S01]  /*d860*/  BSSY B1, `(.L_x_42) ;  /* 0x0000010000017945 */ /* 0x000fe20003800000 */
[----:B------:R-:W-:Y:S02]  /*d870*/  IADD3.X R13, R13, R33, RZ, P3, !PT ;  /* 0x000000210d0d7210 */ /* 0x000fe40001ffe4ff */
[----:B------:R-:W-:-:S05]  /*d880*/  FFMA R42, R18, UR21, R42 ;  /* 0x00000015122a7c23 */ /* 0x000fca000800002a */
[----:B------:R0:W-:Y:S01]  /*d890*/  @P1 STG.E desc[UR16][R12.64], R42 ;  /* 0x0000002a0c001986 */ /* 0x0001e2000c101910 */
[----:B------:R-:W-:-:S04]  /*d8a0*/  IADD3 R36, P1, R36, R30, RZ ;  /* 0x0000001e24247210 */ /* 0x000fc80007f3e0ff */
[----:B------:R-:W-:-:S03]  /*d8b0*/  IADD3.X R37, R31, R52, R37, P1, !PT ;  /* 0x000000341f257210 */ /* 0x000fc60000ffe425 */
[----:B0-----:R-:W-:-:S03]  /*d8c0*/  IMAD.WIDE.U32 R42, R3, R30, R36 ;  /* 0x0000001e032a7225 */ /* 0x001fc600078e0024 */
[----:B------:R-:W-:-:S04]  /*d8d0*/  IADD3 R48, P1, R34, R42, RZ ;  /* 0x0000002a22307210 */ /* 0x000fc80007f3e0ff */
[----:B------:R-:W-:-:S03]  /*d8e0*/  IADD3.X R49, R35, R0, R43, P1, !PT ;  /* 0x0000000023317210 */ /* 0x000fc60000ffe42b */
[----:B------:R-:W-:-:S04]  /*d8f0*/  IMAD.WIDE.U32 R48, R2, UR14, R48 ;  /* 0x0000000e02307c25 */ /* 0x000fc8000f8e0030 */
[----:B------:R-:W-:Y:S01]  /*d900*/  VIADD R18, R49, UR6 ;  /* 0x0000000631127c36 */ /* 0x000fe20008000000 */
[----:B------:R-:W-:-:S04]  /*d910*/  LEA R42, P1, R48, UR8, 0x2 ;  /* 0x00000008302a7c11 */ /* 0x000fc8000f8210ff */
[----:B------:R-:W-:Y:S02]  /*d920*/  LEA.HI.X R43, R48, UR9, R18, 0x2, P1 ;  /* 0x00000009302b7c11 */ /* 0x000fe400088f1412 */
[----:B------:R-:W-:-:S13]  /*d930*/  ISETP.GT.AND P1, PT, R50, 0x18, P0 ;  /* 0x000000183200780c */ /* 0x000fda0000724270 */
[----:B------:R-:W-:Y:S05]  /*d940*/  @!P1 BRA `(.L_x_43) ;  /* 0x0000000000049947 */ /* 0x000fea0003800000 */
[----:B------:R0:W5:Y:S02]  /*d950*/  LDG.E.LTC128B R54, desc[UR16][R42.64+0x20] ;  /* 0x000020102a367981 */ /* 0x000164000c1e1920 */
.L_x_43:
[----:B------:R-:W-:Y:S05]  /*d960*/  BSYNC B1 ;  /* 0x0000000000017941 */ /* 0x000fea0003800000 */
.L_x_42:
[----:B-----5:R-:W-:Y:S01]  /*d970*/  FMUL R18, R54, UR22 ;  /* 0x0000001636127c20 */ /* 0x020fe20008400000 */
[----:B------:R-:W-:Y:S01]  /*d980*/  IMAD.WIDE.U32 R10, R30, 0x7, R10 ;  /* 0x000000071e0a7825 */ /* 0x000fe200078e000a */
[----:B------:R-:W-:Y:S01]  /*d990*/  ISETP.GT.AND P5, PT, R50, 0x19, P0 ;  /* 0x000000193200780c */ /* 0x000fe200007a4270 */
[----:B------:R-:W-:Y:S02]  /*d9a0*/  BSSY B1, `(.L_x_44) ;  /* 0x000000f000017945 */ /* 0x000fe40003800000 */
[----:B------:R-:W-:Y:S01]  /*d9b0*/  FFMA R18, R19, UR21, R18 ;  /* 0x0000001513127c23 */ /* 0x000fe20008000012 */
[----:B------:R-:W-:-:S04]  /*d9c0*/  IMAD.WIDE.U32 R6, R30, 0x7, R6 ;  /* 0x000000071e067825 */ /* 0x000fc800078e0006 */
[----:B------:R1:W-:Y:S01]  /*d9d0*/  @P1 STG.E desc[UR16][R16.64+0x20], R18 ;  /* 0x0000201210001986 */ /* 0x0003e2000c101910 */
[----:B------:R-:W-:-:S04]  /*d9e0*/  IADD3 R10, P1, R10, R30, RZ ;  /* 0x0000001e0a0a7210 */ /* 0x000fc80007f3e0ff */
[----:B------:R-:W-:-:S03]  /*d9f0*/  IADD3.X R11, R31, R52, R11, P1, !PT ;  /* 0x000000341f0b7210 */ /* 0x000fc60000ffe40b */
[----:B-1----:R-:W-:-:S03]  /*da00*/  IMAD.WIDE.U32 R16, R3, R30, R10 ;  /* 0x0000001e03107225 */ /* 0x002fc600078e000a */
[----:B------:R-:W-:-:S04]  /*da10*/  IADD3 R18, P1, R34, R16, RZ ;  /* 0x0000001022127210 */ /* 0x000fc80007f3e0ff */
[----:B------:R-:W-:-:S03]  /*da20*/  IADD3.X R19, R35, R0, R17, P1, !PT ;  /* 0x0000000023137210 */ /* 0x000fc60000ffe411 */
[----:B------:R-:W-:-:S05]  /*da30*/  IMAD.WIDE.U32 R18, R2, UR14, R18 ;  /* 0x0000000e02127c25 */ /* 0x000fca000f8e0012 */
[----:B------:R-:W-:Y:S02]  /*da40*/  IADD3 R17, R19, UR6, RZ ;  /* 0x0000000613117c10 */ /* 0x000fe4000fffe0ff */
[----:B------:R-:W-:-:S04]  /*da50*/  LEA R16, P1, R18, UR8, 0x2 ;  /* 0x0000000812107c11 */ /* 0x000fc8000f8210ff */
[----:B------:R-:W-:Y:S01]  /*da60*/  LEA.HI.X R17, R18, UR9, R17, 0x2, P1 ;  /* 0x0000000912117c11 */ /* 0x000fe200088f1411 */
[----:B------:R-:W-:Y:S08]  /*da70*/  @!P5 BRA `(.L_x_45) ;  /* 0x000000000004d947 */ /* 0x000ff00003800000 */
[----:B------:R1:W5:Y:S02]  /*da80*/  LDG.E.LTC128B R54, desc[UR16][R16.64+0x20] ;  /* 0x0000201010367981 */ /* 0x000364000c1e1920 */
.L_x_45:
[----:B------:R-:W-:Y:S05]  /*da90*/  BSYNC B1 ;  /* 0x0000000000017941 */ /* 0x000fea0003800000 */
.L_x_44:
[----:B------:R-:W-:Y:S02]  /*daa0*/  IMAD.IADD R7, R52, 0x1, R7 ;  /* 0x0000000134077824 */ /* 0x000fe400078e0207 */
[----:B-----5:R-:W-:Y:S01]  /*dab0*/  FMUL R18, R54, UR22 ;  /* 0x0000001636127c20 */ /* 0x020fe20008400000 */
[----:B------:R-:W-:Y:S02]  /*dac0*/  IADD3 R19, P3, R28, R6, RZ ;  /* 0x000000061c137210 */ /* 0x000fe40007f7e0ff */
[----:B------:R-:W-:Y:S01]  /*dad0*/  ISETP.GT.AND P1, PT, R50, 0x20, P2 ;  /* 0x000000203200780c */ /* 0x000fe20001724270 */
[----:B------:R-:W-:Y:S01]  /*dae0*/  FFMA R20, R20, UR21, R18 ;  /* 0x0000001514147c23 */ /* 0x000fe20008000012 */
[----:B------:R-:W-:Y:S02]  /*daf0*/  IADD3.X R48, R7, R27, RZ, P3, !PT ;  /* 0x0000001b07307210 */ /* 0x000fe40001ffe4ff */
[C---:B------:R-:W-:Y:S02]  /*db00*/  LEA R18, P3, R19.reuse, UR8, 0x2 ;  /* 0x0000000813127c11 */ /* 0x040fe4000f8610ff */
[----:B------:R2:W-:Y:S02]  /*db10*/  @P5 STG.E desc[UR16][R12.64+0x20], R20 ;  /* 0x000020140c005986 */ /* 0x0005e4000c101910 */
[----:B------:R-:W-:-:S05]  /*db20*/  LEA.HI.X R19, R19, UR9, R48, 0x2, P3 ;  /* 0x0000000913137c11 */ /* 0x000fca00098f1430 */
[----:B------:R0:W2:Y:S01]  /*db30*/  @P1 LDG.E.LTC128B R54, desc[UR16][R18.64] ;  /* 0x0000001012361981 */ /* 0x0000a2000c1e1920 */
[----:B------:R-:W-:Y:S01]  /*db40*/  IADD3 R6, P3, R6, R30, RZ ;  /* 0x0000001e06067210 */ /* 0x000fe20007f7e0ff */
[----:B------:R-:W-:Y:S03]  /*db50*/  BSSY B1, `(.L_x_46) ;  /* 0x000000e000017945 */ /* 0x000fe60003800000 */
[----:B------:R-:W-:Y:S01]  /*db60*/  IADD3.X R7, R7, R31, RZ, P3, !PT ;  /* 0x0000001f07077210 */ /* 0x000fe20001ffe4ff */
[----:B0-----:R-:W-:-:S04]  /*db70*/  IMAD.WIDE.U32 R18, R32, 0x1c, R12 ;  /* 0x0000001c20127825 */ /* 0x001fc800078e000c */
[----:B------:R-:W-:Y:S02]  /*db80*/  IMAD.IADD R19, R53, 0x1, R19 ;  /* 0x0000000135137824 */ /* 0x000fe400078e0213 */
[----:B--2---:R-:W-:-:S04]  /*db90*/  FMUL R20, R54, UR22 ;  /* 0x0000001636147c20 */ /* 0x004fc80008400000 */
[----:B------:R-:W-:-:S05]  /*dba0*/  FFMA R21, R21, UR21, R20 ;  /* 0x0000001515157c23 */ /* 0x000fca0008000014 */
[----:B------:R0:W-:Y:S01]  /*dbb0*/  @P1 STG.E desc[UR16][R18.64], R21 ;  /* 0x0000001512001986 */ /* 0x0001e2000c101910 */
[----:B------:R-:W-:Y:S02]  /*dbc0*/  ISETP.GT.AND P1, PT, R50, 0x21, P2 ;  /* 0x000000213200780c */ /* 0x000fe40001724270 */
[----:B0-----:R-:W-:-:S05]  /*dbd0*/  IADD3 R21, P3, R6, R28, RZ ;  /* 0x0000001c06157210 */ /* 0x001fca0007f7e0ff */
[----:B------:R-:W-:Y:S01]  /*dbe0*/  IMAD.X R48, R7, 0x1, R27, P3 ;  /* 0x0000000107307824 */ /* 0x000fe200018e061b */
[----:B------:R-:W-:-:S04]  /*dbf0*/  LEA R20, P3, R21, UR8, 0x2 ;  /* 0x0000000815147c11 */ /* 0x000fc8000f8610ff */
[----:B------:R-:W-:Y:S01]  /*dc00*/  LEA.HI.X R21, R21, UR9, R48, 0x2, P3 ;  /* 0x0000000915157c11 */ /* 0x000fe200098f1430 */
[----:B------:R-:W-:Y:S08]  /*dc10*/  @!P1 BRA `(.L_x_47) ;  /* 0x0000000000049947 */ /* 0x000ff00003800000 */
[----:B------:R0:W5:Y:S02]  /*dc20*/  LDG.E.LTC128B R54, desc[UR16][R20.64] ;  /* 0x0000001014367981 */ /* 0x000164000c1e1920 */
.L_x_47:
[----:B------:R-:W-:Y:S05]  /*dc30*/  BSYNC B1 ;  /* 0x0000000000017941 */ /* 0x000fea0003800000 */
.L_x_46:
[----:B------:R-:W-:Y:S01]  /*dc40*/  IADD3 R12, P3, R12, R59, RZ ;  /* 0x0000003b0c0c7210 */ /* 0x000fe20007f7e0ff */
[----:B0----5:R-:W-:Y:S01]  /*dc50*/  FMUL R20, R54, UR22 ;  /* 0x0000001636147c20 */ /* 0x021fe20008400000 */
[----:B------:R-:W-:Y:S01]  /*dc60*/  IMAD.WIDE.U32 R36, R30, 0x7, R36 ;  /* 0x000000071e247825 */ /* 0x000fe200078e0024 */
[----:B------:R-:W-:Y:S01]  /*dc70*/  BSSY B1, `(.L_x_48) ;  /* 0x0000010000017945 */ /* 0x000fe20003800000 */
[----:B------:R-:W-:Y:S02]  /*dc80*/  IADD3.X R13, R13, R33, RZ, P3, !PT ;  /* 0x000000210d0d7210 */ /* 0x000fe40001ffe4ff */
[----:B------:R-:W-:-:S05]  /*dc90*/  FFMA R20, R22, UR21, R20 ;  /* 0x0000001516147c23 */ /* 0x000fca0008000014 */
[----:B------:R0:W-:Y:S02]  /*dca0*/  @P1 STG.E desc[UR16][R12.64], R20 ;  /* 0x000000140c001986 */ /* 0x0001e4000c101910 */
[----:B0-----:R-:W-:-:S04]  /*dcb0*/  IADD3 R20, P1, R36, R30, RZ ;  /* 0x0000001e24147210 */ /* 0x001fc80007f3e0ff */
[----:B------:R-:W-:-:S03]  /*dcc0*/  IADD3.X R21, R31, R52, R37, P1, !PT ;  /* 0x000000341f157210 */ /* 0x000fc60000ffe425 */
[----:B------:R-:W-:-:S03]  /*dcd0*/  IMAD.WIDE.U32 R36, R3, R30, R20 ;  /* 0x0000001e03247225 */ /* 0x000fc600078e0014 */
        /* <DEDUP_REMOVED lines=9> */
.L_x_49:
[----:B------:R-:W-:Y:S05]  /*dd70*/  BSYNC B1 ;  /* 0x0000000000017941 */ /* 0x000fea0003800000 */
.L_x_48:
        /* <DEDUP_REMOVED lines=9> */
[----:B--2---:R-:W-:-:S03]  /*de10*/  IMAD.WIDE.U32 R18, R3, R30, R10 ;  /* 0x0000001e03127225 */ /* 0x004fc600078e000a */
        /* <DEDUP_REMOVED lines=8> */
.L_x_51:
[----:B------:R-:W-:Y:S05]  /*dea0*/  BSYNC B1 ;  /* 0x0000000000017941 */ /* 0x000fea0003800000 */
.L_x_50:
[----:B------:R-:W-:Y:S02]  /*deb0*/  IMAD.IADD R7, R52, 0x1, R7 ;  /* 0x0000000134077824 */ /* 0x000fe400078e0207 */
[----:B-----5:R-:W-:Y:S01]  /*dec0*/  FMUL R22, R54, UR22 ;  /* 0x0000001636167c20 */ /* 0x020fe20008400000 */
[----:B------:R-:W-:Y:S01]  /*ded0*/  IADD3 R23, P3, R28, R6, RZ ;  /* 0x000000061c177210 */ /* 0x000fe20007f7e0ff */
[----:B------:R-:W-:Y:S01]  /*dee0*/  IMAD.MOV.U32 R56, RZ, RZ, R54 ;  /* 0x000000ffff387224 */ /* 0x000fe200078e0036 */
[----:B------:R-:W-:Y:S01]  /*def0*/  ISETP.GT.AND P1, PT, R50, 0x28, P2 ;  /* 0x000000283200780c */ /* 0x000fe20001724270 */
[----:B------:R-:W-:Y:S01]  /*df00*/  FFMA R152, R152, UR21, R22 ;  /* 0x0000001598987c23 */ /* 0x000fe20008000016 */
[----:B------:R-:W-:Y:S02]  /*df10*/  IADD3.X R48, R7, R27, RZ, P3, !PT ;  /* 0x0000001b07307210 */ /* 0x000fe40001ffe4ff */
[C---:B------:R-:W-:Y:S02]  /*df20*/  LEA R22, P3, R23.reuse, UR8, 0x2 ;  /* 0x0000000817167c11 */ /* 0x040fe4000f8610ff */
[----:B------:R0:W-:Y:S02]  /*df30*/  @P5 STG.E desc[UR16][R12.64+0x20], R152 ;  /* 0x000020980c005986 */ /* 0x0001e4000c101910 */
[----:B------:R-:W-:-:S05]  /*df40*/  LEA.HI.X R23, R23, UR9, R48, 0x2, P3 ;  /* 0x0000000917177c11 */ /* 0x000fca00098f1430 */
[----:B------:R1:W3:Y:S01]  /*df50*/  @P1 LDG.E.LTC128B R56, desc[UR16][R22.64] ;  /* 0x0000001016381981 */ /* 0x0002e2000c1e1920 */
[----:B------:R-:W-:Y:S01]  /*df60*/  IADD3 R6, P3, R6, R30, RZ ;  /* 0x0000001e06067210 */ /* 0x000fe20007f7e0ff */
[----:B------:R-:W-:Y:S04]  /*df70*/  BSSY B1, `(.L_x_52) ;  /* 0x000000e000017945 */ /* 0x000fe80003800000 */
[----:B------:R-:W-:Y:S01]  /*df80*/  IMAD.X R7, R7, 0x1, R31, P3 ;  /* 0x0000000107077824 */ /* 0x000fe200018e061f */
[----:B------:R-:W-:Y:S01]  /*df90*/  IADD3 R49, P3, R6, R28, RZ ;  /* 0x0000001c06317210 */ /* 0x000fe20007f7e0ff */
[----:B-1----:R-:W-:-:S03]  /*dfa0*/  IMAD.WIDE.U32 R22, R32, 0x1c, R12 ;  /* 0x0000001c20167825 */ /* 0x002fc600078e000c */
[----:B------:R-:W-:Y:S02]  /*dfb0*/  IADD3.X R54, R7, R27, RZ, P3, !PT ;  /* 0x0000001b07367210 */ /* 0x000fe40001ffe4ff */
[----:B------:R-:W-:Y:S01]  /*dfc0*/  IADD3 R23, R53, R23, RZ ;  /* 0x0000001735177210 */ /* 0x000fe20007ffe0ff */
[----:B---3--:R-:W-:-:S04]  /*dfd0*/  FMUL R48, R56, UR22 ;  /* 0x0000001638307c20 */ /* 0x008fc80008400000 */
[----:B------:R-:W-:Y:S01]  /*dfe0*/  FFMA R153, R153, UR21, R48 ;  /* 0x0000001599997c23 */ /* 0x000fe20008000030 */
[----:B------:R-:W-:-:S04]  /*dff0*/  LEA R48, P3, R49, UR8, 0x2 ;  /* 0x0000000831307c11 */ /* 0x000fc8000f8610ff */
[----:B------:R0:W-:Y:S01]  /*e000*/  @P1 STG.E desc[UR16][R22.64], R153 ;  /* 0x0000009916001986 */ /* 0x0001e2000c101910 */
[----:B------:R-:W-:Y:S02]  /*e010*/  ISETP.GT.AND P1, PT, R50, 0x29, P2 ;  /* 0x000000293200780c */ /* 0x000fe40001724270 */
[----:B------:R-:W-:-:S11]  /*e020*/  LEA.HI.X R49, R49, UR9, R54, 0x2, P3 ;  /* 0x0000000931317c11 */ /* 0x000fd600098f1436 */
[----:B0-----:R-:W-:Y:S05]  /*e030*/  @!P1 BRA `(.L_x_53) ;  /* 0x0000000000049947 */ /* 0x001fea0003800000 */
[----:B------:R0:W5:Y:S02]  /*e040*/  LDG.E.LTC128B R56, desc[UR16][R48.64] ;  /* 0x0000001030387981 */ /* 0x000164000c1e1920 */
.L_x_53:
[----:B------:R-:W-:Y:S05]  /*e050*/  BSYNC B1 ;  /* 0x0000000000017941 */ /* 0x000fea0003800000 */
.L_x_52:
[----:B------:R-:W-:Y:S01]  /*e060*/  IADD3 R12, P3, R12, R59, RZ ;  /* 0x0000003b0c0c7210 */ /* 0x000fe20007f7e0ff */
[----:B0----5:R-:W-:Y:S01]  /*e070*/  FMUL R48, R56, UR22 ;  /* 0x0000001638307c20 */ /* 0x021fe20008400000 */
[----:B------:R-:W-:Y:S01]  /*e080*/  IMAD.WIDE.U32 R20, R30, 0x7, R20 ;  /* 0x000000071e147825 */ /* 0x000fe200078e0014 */
[----:B------:R-:W-:Y:S03]  /*e090*/  BSSY B1, `(.L_x_54) ;  /* 0x0000010000017945 */ /* 0x000fe60003800000 */
[----:B------:R-:W-:Y:S01]  /*e0a0*/  FFMA R48, R154, UR21, R48 ;  /* 0x000000159a307c23 */ /* 0x000fe20008000030 */
[----:B------:R-:W-:-:S05]  /*e0b0*/  IMAD.X R13, R13, 0x1, R33, P3 ;  /* 0x000000010d0d7824 */ /* 0x000fca00018e0621 */
[----:B------:R0:W-:Y:S01]  /*e0c0*/  @P1 STG.E desc[UR16][R12.64], R48 ;  /* 0x000000300c001986 */ /* 0x0001e2000c101910 */
[----:B------:R-:W-:-:S04]  /*e0d0*/  IADD3 R20, P1, R20, R30, RZ ;  /* 0x0000001e14147210 */ /* 0x000fc80007f3e0ff */
[----:B------:R-:W-:-:S03]  /*e0e0*/  IADD3.X R21, R31, R52, R21, P1, !PT ;  /* 0x000000341f157210 */ /* 0x000fc60000ffe415 */
[----:B0-----:R-:W-:-:S03]  /*e0f0*/  IMAD.WIDE.U32 R48, R3, R30, R20 ;  /* 0x0000001e03307225 */ /* 0x001fc600078e0014 */
[----:B------:R-:W-:-:S04]  /*e100*/  IADD3 R54, P1, R34, R48, RZ ;  /* 0x0000003022367210 */ /* 0x000fc80007f3e0ff */
[----:B------:R-:W-:-:S03]  /*e110*/  IADD3.X R55, R35, R0, R49, P1, !PT ;  /* 0x0000000023377210 */ /* 0x000fc60000ffe431 */
[----:B------:R-:W-:-:S05]  /*e120*/  IMAD.WIDE.U32 R54, R2, UR14, R54 ;  /* 0x0000000e02367c25 */ /* 0x000fca000f8e0036 */
[----:B------:R-:W-:Y:S02]  /*e130*/  IADD3 R49, R55, UR6, RZ ;  /* 0x0000000637317c10 */ /* 0x000fe4000fffe0ff */
[----:B------:R-:W-:-:S04]  /*e140*/  LEA R48, P1, R54, UR8, 0x2 ;  /* 0x0000000836307c11 */ /* 0x000fc8000f8210ff */
[----:B------:R-:W-:Y:S02]  /*e150*/  LEA.HI.X R49, R54, UR9, R49, 0x2, P1 ;  /* 0x0000000936317c11 */ /* 0x000fe400088f1431 */
[----:B------:R-:W-:-:S13]  /*e160*/  ISETP.GT.AND P1, PT, R50, 0x28, P0 ;  /* 0x000000283200780c */ /* 0x000fda0000724270 */
[----:B------:R-:W-:Y:S05]  /*e170*/  @!P1 BRA `(.L_x_55) ;  /* 0x0000000000049947 */ /* 0x000fea0003800000 */
[----:B------:R0:W5:Y:S02]  /*e180*/  LDG.E.LTC128B R56, desc[UR16][R48.64+0x20] ;  /* 0x0000201030387981 */ /* 0x000164000c1e1920 */
.L_x_55:
[----:B------:R-:W-:Y:S05]  /*e190*/  BSYNC B1 ;  /* 0x0000000000017941 */ /* 0x000fea0003800000 */
.L_x_54:
        /* <DEDUP_REMOVED lines=18> */
.L_x_57:
[----:B------:R-:W-:Y:S05]  /*e2c0*/  BSYNC B1 ;  /* 0x0000000000017941 */ /* 0x000fea0003800000 */
.L_x_56:
[----:B------:R-:W-:Y:S01]  /*e2d0*/  IADD3 R7, R52, R7, RZ ;  /* 0x0000000734077210 */ /* 0x000fe20007ffe0ff */
[----:B-----5:R-:W-:Y:S01]  /*e2e0*/  FMUL R54, R56, UR22 ;  /* 0x0000001638367c20 */ /* 0x020fe20008400000 */
[----:B------:R-:W-:Y:S02]  /*e2f0*/  IADD3 R55, P3, R28, R6, RZ ;  /* 0x000000061c377210 */ /* 0x000fe40007f7e0ff */
[----:B------:R-:W-:Y:S01]  /*e300*/  ISETP.GT.AND P1, PT, R50, 0x30, P2 ;  /* 0x000000303200780c */ /* 0x000fe20001724270 */
[----:B------:R-:W-:Y:S01]  /*e310*/  FFMA R156, R156, UR21, R54 ;  /* 0x000000159c9c7c23 */ /* 0x000fe20008000036 */
[----:B------:R-:W-:Y:S01]  /*e320*/  MOV R60, R56 ;  /* 0x00000038003c7202 */ /* 0x000fe20000000f00 */
[----:B------:R-:W-:Y:S01]  /*e330*/  IMAD.X R57, R7, 0x1, R27, P3 ;  /* 0x0000000107397824 */ /* 0x000fe200018e061b */
[C---:B------:R-:W-:Y:S02]  /*e340*/  LEA R54, P3, R55.reuse, UR8, 0x2 ;  /* 0x0000000837367c11 */ /* 0x040fe4000f8610ff */
[----:B------:R3:W-:Y:S02]  /*e350*/  @P5 STG.E desc[UR16][R12.64+0x20], R156 ;  /* 0x0000209c0c005986 */ /* 0x0007e4000c101910 */
[----:B------:R-:W-:-:S05]  /*e360*/  LEA.HI.X R55, R55, UR9, R57, 0x2, P3 ;  /* 0x0000000937377c11 */ /* 0x000fca00098f1439 */
[----:B------:R0:W2:Y:S01]  /*e370*/  @P1 LDG.E.LTC128B R60, desc[UR16][R54.64] ;  /* 0x00000010363c1981 */ /* 0x0000a2000c1e1920 */
[----:B------:R-:W-:Y:S01]  /*e380*/  IADD3 R6, P3, R6, R30, RZ ;  /* 0x0000001e06067210 */ /* 0x000fe20007f7e0ff */
[----:B------:R-:W-:Y:S03]  /*e390*/  BSSY B1, `(.L_x_58) ;  /* 0x000000e000017945 */ /* 0x000fe60003800000 */
[----:B------:R-:W-:Y:S02]  /*e3a0*/  IADD3.X R7, R7, R31, RZ, P3, !PT ;  /* 0x0000001f07077210 */ /* 0x000fe40001ffe4ff */
[----:B------:R-:W-:Y:S01]  /*e3b0*/  IADD3 R57, P3, R6, R28, RZ ;  /* 0x0000001c06397210 */ /* 0x000fe20007f7e0ff */
[----:B0-----:R-:W-:-:S04]  /*e3c0*/  IMAD.WIDE.U32 R54, R32, 0x1c, R12 ;  /* 0x0000001c20367825 */ /* 0x001fc800078e000c */
[----:B------:R-:W-:Y:S02]  /*e3d0*/  IMAD.IADD R55, R53, 0x1, R55 ;  /* 0x0000000135377824 */ /* 0x000fe400078e0237 */
[----:B------:R-:W-:Y:S02]  /*e3e0*/  IMAD.X R58, R7, 0x1, R27, P3 ;  /* 0x00000001073a7824 */ /* 0x000fe400018e061b */
[----:B--2---:R-:W-:-:S04]  /*e3f0*/  FMUL R56, R60, UR22 ;  /* 0x000000163c387c20 */ /* 0x004fc80008400000 */
[----:B------:R-:W-:Y:S01]  /*e400*/  FFMA R157, R157, UR21, R56 ;  /* 0x000000159d9d7c23 */ /* 0x000fe20008000038 */
[----:B------:R-:W-:-:S04]  /*e410*/  LEA R56, P3, R57, UR8, 0x2 ;  /* 0x0000000839387c11 */ /* 0x000fc8000f8610ff */
[----:B------:R3:W-:Y:S01]  /*e420*/  @P1 STG.E desc[UR16][R54.64], R157 ;  /* 0x0000009d36001986 */ /* 0x0007e2000c101910 */
[----:B------:R-:W-:Y:S02]  /*e430*/  ISETP.GT.AND P1, PT, R50, 0x31, P2 ;  /* 0x000000313200780c */ /* 0x000fe40001724270 */
[----:B------:R-:W-:-:S11]  /*e440*/  LEA.HI.X R57, R57, UR9, R58, 0x2, P3 ;  /* 0x0000000939397c11 */ /* 0x000fd600098f143a */
[----:B---3--:R-:W-:Y:S05]  /*e450*/  @!P1 BRA `(.L_x_59) ;  /* 0x0000000000049947 */ /* 0x008fea0003800000 */
[----:B------:R0:W5:Y:S02]  /*e460*/  LDG.E.LTC128B R60, desc[UR16][R56.64] ;  /* 0x00000010383c7981 */ /* 0x000164000c1e1920 */
.L_x_59:
[----:B------:R-:W-:Y:S05]  /*e470*/  BSYNC B1 ;  /* 0x0000000000017941 */ /* 0x000fea0003800000 */
.L_x_58:
        /* <DEDUP_REMOVED lines=19> */
.L_x_61:
[----:B------:R-:W-:Y:S05]  /*e5b0*/  BSYNC B1 ;  /* 0x0000000000017941 */ /* 0x000fea0003800000 */
.L_x_60:
        /* <DEDUP_REMOVED lines=18> */
.L_x_63:
[----:B------:R-:W-:Y:S05]  /*e6e0*/  BSYNC B1 ;  /* 0x0000000000017941 */ /* 0x000fea0003800000 */
.L_x_62:
        /* <DEDUP_REMOVED lines=10> */
[----:B------:R0:W4:Y:S01]  /*e790*/  @P1 LDG.E.LTC128B R64, desc[UR16][R58.64] ;  /* 0x000000103a401981 */ /* 0x000122000c1e1920 */
[----:B------:R-:W-:Y:S01]  /*e7a0*/  IADD3 R6, P3, R6, R30, RZ ;  /* 0x0000001e06067210 */ /* 0x000fe20007f7e0ff */
[----:B------:R-:W-:Y:S04]  /*e7b0*/  BSSY B1, `(.L_x_64) ;  /* 0x000000e000017945 */ /* 0x000fe80003800000 */
[----:B------:R-:W-:Y:S01]  /*e7c0*/  IMAD.X R7, R7, 0x1, R31, P3 ;  /* 0x0000000107077824 */ /* 0x000fe200018e061f */
[----:B------:R-:W-:Y:S01]  /*e7d0*/  IADD3 R61, P3, R6, R28, RZ ;  /* 0x0000001c063d7210 */ /* 0x000fe20007f7e0ff */
[----:B0-----:R-:W-:-:S03]  /*e7e0*/  IMAD.WIDE.U32 R58, R32, 0x1c, R12 ;  /* 0x0000001c203a7825 */ /* 0x001fc600078e000c */
[----:B------:R-:W-:Y:S02]  /*e7f0*/  IADD3.X R62, R7, R27, RZ, P3, !PT ;  /* 0x0000001b073e7210 */ /* 0x000fe40001ffe4ff */
[----:B------:R-:W-:Y:S01]  /*e800*/  IADD3 R59, R53, R59, RZ ;  /* 0x0000003b353b7210 */ /* 0x000fe20007ffe0ff */
[----:B----4-:R-:W-:-:S04]  /*e810*/  FMUL R60, R64, UR22 ;  /* 0x00000016403c7c20 */ /* 0x010fc80008400000 */
[----:B------:R-:W-:Y:S01]  /*e820*/  FFMA R161, R161, UR21, R60 ;  /* 0x00000015a1a17c23 */ /* 0x000fe2000800003c */
[----:B------:R-:W-:-:S04]  /*e830*/  LEA R60, P3, R61, UR8, 0x2 ;  /* 0x000000083d3c7c11 */ /* 0x000fc8000f8610ff */
[----:B------:R3:W-:Y:S01]  /*e840*/  @P1 STG.E desc[UR16][R58.64], R161 ;  /* 0x000000a13a001986 */ /* 0x0007e2000c101910 */
[----:B------:R-:W-:Y:S02]  /*e850*/  ISETP.GT.AND P1, PT, R50, 0x39, P2 ;  /* 0x000000393200780c */ /* 0x000fe40001724270 */
[----:B------:R-:W-:-:S11]  /*e860*/  LEA.HI.X R61, R61, UR9, R62, 0x2, P3 ;  /* 0x000000093d3d7c11 */ /* 0x000fd600098f143e */
[----:B---3--:R-:W-:Y:S05]  /*e870*/  @!P1 BRA `(.L_x_65) ;  /* 0x0000000000049947 */ /* 0x008fea0003800000 */
[----:B------:R0:W5:Y:S02]  /*e880*/  LDG.E.LTC128B R64, desc[UR16][R60.64] ;  /* 0x000000103c407981 */ /* 0x000164000c1e1920 */
.L_x_65:
[----:B------:R-:W-:Y:S05]  /*e890*/  BSYNC B1 ;  /* 0x0000000000017941 */ /* 0x000fea0003800000 */
.L_x_64:
[----:B------:R-:W-:Y:S02]  /*e8a0*/  IMAD.SHL.U32 R158, R32, 0x20, RZ ;  /* 0x00000020209e7824 */ /* 0x000fe400078e00ff */
[----:B0----5:R-:W-:Y:S01]  /*e8b0*/  FMUL R60, R64, UR22 ;  /* 0x00000016403c7c20 */ /* 0x021fe20008400000 */
[----:B------:R-:W-:Y:S01]  /*e8c0*/  IMAD.WIDE.U32 R20, R30, 0x7, R20 ;  /* 0x000000071e147825 */ /* 0x000fe200078e0014 */
[----:B------:R-:W-:Y:S01]  /*e8d0*/  BSSY B1, `(.L_x_66) ;  /* 0x0000011000017945 */ /* 0x000fe20003800000 */
[----:B------:R-:W-:Y:S02]  /*e8e0*/  IADD3 R12, P3, R12, R158, RZ ;  /* 0x0000009e0c0c7210 */ /* 0x000fe40007f7e0ff */
[----:B------:R-:W-:Y:S02]  /*e8f0*/  FFMA R60, R162, UR21, R60 ;  /* 0x00000015a23c7c23 */ /* 0x000fe4000800003c */
[----:B------:R-:W-:-:S05]  /*e900*/  IADD3.X R13, R13, R33, RZ, P3, !PT ;  /* 0x000000210d0d7210 */ /* 0x000fca0001ffe4ff */
        /* <DEDUP_REMOVED lines=13> */
.L_x_67:
[----:B------:R-:W-:Y:S05]  /*e9e0*/  BSYNC B1 ;  /* 0x0000000000017941 */ /* 0x000fea0003800000 */
.L_x_66:
        /* <DEDUP_REMOVED lines=9> */
[----:B---3--:R-:W-:-:S03]  /*ea80*/  IMAD.WIDE.U32 R58, R3, R30, R10 ;  /* 0x0000001e033a7225 */ /* 0x008fc600078e000a */
        /* <DEDUP_REMOVED lines=8> */
.L_x_69:
[----:B------:R-:W-:Y:S05]  /*eb10*/  BSYNC B1 ;  /* 0x0000000000017941 */ /* 0x000fea0003800000 */
.L_x_68:
        /* <DEDUP_REMOVED lines=12> */
[----:B------:R-:W-:Y:S04]  /*ebe0*/  BSSY B1, `(.L_x_70) ;  /* 0x000000e000017945 */ /* 0x000fe80003800000 */
[----:B------:R-:W-:Y:S01]  /*ebf0*/  IMAD.X R7, R7, 0x1, R31, P3 ;  /* 0x0000000107077824 */ /* 0x000fe200018e061f */
[----:B------:R-:W-:Y:S01]  /*ec00*/  IADD3 R65, P3, R6, R28, RZ ;  /* 0x0000001c06417210 */ /* 0x000fe20007f7e0ff */
[----:B0-----:R-:W-:-:S03]  /*ec10*/  IMAD.WIDE.U32 R62, R32, 0x1c, R12 ;  /* 0x0000001c203e7825 */ /* 0x001fc600078e000c */
[----:B------:R-:W-:Y:S02]  /*ec20*/  IADD3.X R66, R7, R27, RZ, P3, !PT ;  /* 0x0000001b07427210 */ /* 0x000fe40001ffe4ff */
[----:B------:R-:W-:Y:S01]  /*ec30*/  IADD3 R63, R53, R63, RZ ;  /* 0x0000003f353f7210 */ /* 0x000fe20007ffe0ff */
[----:B--2---:R-:W-:-:S04]  /*ec40*/  FMUL R64, R68, UR22 ;  /* 0x0000001644407c20 */ /* 0x004fc80008400000 */
[----:B------:R-:W-:Y:S01]  /*ec50*/  FFMA R165, R165, UR21, R64 ;  /* 0x00000015a5a57c23 */ /* 0x000fe20008000040 */
[----:B------:R-:W-:-:S04]  /*ec60*/  LEA R64, P3, R65, UR8, 0x2 ;  /* 0x0000000841407c11 */ /* 0x000fc8000f8610ff */
[----:B------:R4:W-:Y:S01]  /*ec70*/  @P1 STG.E desc[UR16][R62.64], R165 ;  /* 0x000000a53e001986 */ /* 0x0009e2000c101910 */
[----:B------:R-:W-:Y:S02]  /*ec80*/  ISETP.GT.AND P1, PT, R50, 0x41, P2 ;  /* 0x000000413200780c */ /* 0x000fe40001724270 */
[----:B------:R-:W-:-:S11]  /*ec90*/  LEA.HI.X R65, R65, UR9, R66, 0x2, P3 ;  /* 0x0000000941417c11 */ /* 0x000fd600098f1442 */
[----:B----4-:R-:W-:Y:S05]  /*eca0*/  @!P1 BRA `(.L_x_71) ;  /* 0x0000000000049947 */ /* 0x010fea0003800000 */
[----:B------:R0:W5:Y:S02]  /*ecb0*/  LDG.E.LTC128B R68, desc[UR16][R64.64] ;  /* 0x0000001040447981 */ /* 0x000164000c1e1920 */
.L_x_71:
[----:B------:R-:W-:Y:S05]  /*ecc0*/  BSYNC B1 ;  /* 0x0000000000017941 */ /* 0x000fea0003800000 */
.L_x_70:
        /* <DEDUP_REMOVED lines=19> */
.L_x_73:
[----:B------:R-:W-:Y:S05]  /*ee00*/  BSYNC B1 ;  /* 0x0000000000017941 */ /* 0x000fea0003800000 */
.L_x_72:
        /* <DEDUP_REMOVED lines=18> */
.L_x_75:
[----:B------:R-:W-:Y:S05]  /*ef30*/  BSYNC B1 ;  /* 0x0000000000017941 */ /* 0x000fea0003800000 */
.L_x_74:
        /* <DEDUP_REMOVED lines=10> */
[----:B------:R0:W3:Y:S01]  /*efe0*/  @P1 LDG.E.LTC128B R72, desc[UR16][R66.64] ;  /* 0x0000001042481981 */ /* 0x0000e2000c1e1920 */
[----:B------:R-:W-:Y:S01]  /*eff0*/  IADD3 R6, P3, R6, R30, RZ ;  /* 0x0000001e06067210 */ /* 0x000fe20007f7e0ff */
[----:B------:R-:W-:Y:S03]  /*f000*/  BSSY B1, `(.L_x_76) ;  /* 0x000000e000017945 */ /* 0x000fe60003800000 */
[----:B------:R-:W-:Y:S02]  /*f010*/  IADD3.X R7, R7, R31, RZ, P3, !PT ;  /* 0x0000001f07077210 */ /* 0x000fe40001ffe4ff */
[----:B------:R-:W-:Y:S01]  /*f020*/  IADD3 R69, P3, R6, R28, RZ ;  /* 0x0000001c06457210 */ /* 0x000fe20007f7e0ff */
[----:B0-----:R-:W-:-:S04]  /*f030*/  IMAD.WIDE.U32 R66, R32, 0x1c, R12 ;  /* 0x0000001c20427825 */ /* 0x001fc800078e000c */
[----:B------:R-:W-:Y:S02]  /*f040*/  IMAD.IADD R67, R53, 0x1, R67 ;  /* 0x0000000135437824 */ /* 0x000fe400078e0243 */
[----:B------:R-:W-:Y:S02]  /*f050*/  IMAD.X R70, R7, 0x1, R27, P3 ;  /* 0x0000000107467824 */ /* 0x000fe400018e061b */
[----:B---3--:R-:W-:-:S04]  /*f060*/  FMUL R68, R72, UR22 ;  /* 0x0000001648447c20 */ /* 0x008fc80008400000 */
[----:B------:R-:W-:Y:S01]  /*f070*/  FFMA R169, R169, UR21, R68 ;  /* 0x00000015a9a97c23 */ /* 0x000fe20008000044 */
[----:B------:R-:W-:-:S04]  /*f080*/  LEA R68, P3, R69, UR8, 0x2 ;  /* 0x0000000845447c11 */ /* 0x000fc8000f8610ff */
[----:B------:R4:W-:Y:S01]  /*f090*/  @P1 STG.E desc[UR16][R66.64], R169 ;  /* 0x000000a942001986 */ /* 0x0009e2000c101910 */
[----:B------:R-:W-:Y:S02]  /*f0a0*/  ISETP.GT.AND P1, PT, R50, 0x49, P2 ;  /* 0x000000493200780c */ /* 0x000fe40001724270 */
[----:B------:R-:W-:-:S11]  /*f0b0*/  LEA.HI.X R69, R69, UR9, R70, 0x2, P3 ;  /* 0x0000000945457c11 */ /* 0x000fd600098f1446 */
[----:B----4-:R-:W-:Y:S05]  /*f0c0*/  @!P1 BRA `(.L_x_77) ;  /* 0x0000000000049947 */ /* 0x010fea0003800000 */
[----:B------:R0:W5:Y:S02]  /*f0d0*/  LDG.E.LTC128B R72, desc[UR16][R68.64] ;  /* 0x0000001044487981 */ /* 0x000164000c1e1920 */
.L_x_77:
[----:B------:R-:W-:Y:S05]  /*f0e0*/  BSYNC B1 ;  /* 0x0000000000017941 */ /* 0x000fea0003800000 */
.L_x_76:
        /* <DEDUP_REMOVED lines=19> */
.L_x_79:
[----:B------:R-:W-:Y:S05]  /*f220*/  BSYNC B1 ;  /* 0x0000000000017941 */ /* 0x000fea0003800000 */
.L_x_78:
        /* <DEDUP_REMOVED lines=18> */
.L_x_81:
[----:B------:R-:W-:Y:S05]  /*f350*/  BSYNC B1 ;  /* 0x0000000000017941 */ /* 0x000fea0003800000 */
.L_x_80:
        /* <DEDUP_REMOVED lines=26> */
.L_x_83:
[----:B------:R-:W-:Y:S05]  /*f500*/  BSYNC B1 ;  /* 0x0000000000017941 */ /* 0x000fea0003800000 */
.L_x_82:
        /* <DEDUP_REMOVED lines=19> */
.L_x_85:
[----:B------:R-:W-:Y:S05]  /*f640*/  BSYNC B1 ;  /* 0x0000000000017941 */ /* 0x000fea0003800000 */
.L_x_84:
        /* <DEDUP_REMOVED lines=18> */
.L_x_87:
[----:B------:R-:W-:Y:S05]  /*f770*/  BSYNC B1 ;  /* 0x0000000000017941 */ /* 0x000fea0003800000 */
.L_x_86:
        /* <DEDUP_REMOVED lines=26> */
.L_x_89:
[----:B------:R-:W-:Y:S05]  /*f920*/  BSYNC B1 ;  /* 0x0000000000017941 */ /* 0x000fea0003800000 */
.L_x_88:
        /* <DEDUP_REMOVED lines=19> */
.L_x_91:
[----:B------:R-:W-:Y:S05]  /*fa60*/  BSYNC B1 ;  /* 0x0000000000017941 */ /* 0x000fea0003800000 */
.L_x_90:
        /* <DEDUP_REMOVED lines=18> */
.L_x_93:
[----:B------:R-:W-:Y:S05]  /*fb90*/  BSYNC B1 ;  /* 0x0000000000017941 */ /* 0x000fea0003800000 */
.L_x_92:
        /* <DEDUP_REMOVED lines=26> */
.L_x_95:
[----:B------:R-:W-:Y:S05]  /*fd40*/  BSYNC B1 ;  /* 0x0000000000017941 */ /* 0x000fea0003800000 */
.L_x_94:
        /* <DEDUP_REMOVED lines=19> */
.L_x_97:
[----:B------:R-:W-:Y:S05]  /*fe80*/  BSYNC B1 ;  /* 0x0000000000017941 */ /* 0x000fea0003800000 */
.L_x_96:
        /* <DEDUP_REMOVED lines=18> */
.L_x_99:
[----:B------:R-:W-:Y:S05]  /*ffb0*/  BSYNC B1 ;  /* 0x0000000000017941 */ /* 0x000fea0003800000 */
.L_x_98:
        /* <DEDUP_REMOVED lines=26> */
.L_x_101:
[----:B------:R-:W-:Y:S05]  /*10160*/  BSYNC B1 ;  /* 0x0000000000017941 */ /* 0x000fea0003800000 */
.L_x_100:
        /* <DEDUP_REMOVED lines=19> */
.L_x_103:
[----:B------:R-:W-:Y:S05]  /*102a0*/  BSYNC B1 ;  /* 0x0000000000017941 */ /* 0x000fea0003800000 */
.L_x_102:
        /* <DEDUP_REMOVED lines=18> */
.L_x_105:
[----:B------:R-:W-:Y:S05]  /*103d0*/  BSYNC B1 ;  /* 0x0000000000017941 */ /* 0x000fea0003800000 */
.L_x_104:
        /* <DEDUP_REMOVED lines=26> */
.L_x_107:
[----:B------:R-:W-:Y:S05]  /*10580*/  BSYNC B1 ;  /* 0x0000000000017941 */ /* 0x000fea0003800000 */
.L_x_106:
        /* <DEDUP_REMOVED lines=19> */
.L_x_109:
[----:B------:R-:W-:Y:S05]  /*106c0*/  BSYNC B1 ;  /* 0x0000000000017941 */ /* 0x000fea0003800000 */
.L_x_108:
        /* <DEDUP_REMOVED lines=18> */
.L_x_111:
[----:B------:R-:W-:Y:S05]  /*107f0*/  BSYNC B1 ;  /* 0x0000000000017941 */ /* 0x000fea0003800000 */
.L_x_110:
        /* <DEDUP_REMOVED lines=26> */
.L_x_113:
[----:B------:R-:W-:Y:S05]  /*109a0*/  BSYNC B1 ;  /* 0x0000000000017941 */ /* 0x000fea0003800000 */
.L_x_112:
        /* <DEDUP_REMOVED lines=19> */
.L_x_115:
[----:B------:R-:W-:Y:S05]  /*10ae0*/  BSYNC B1 ;  /* 0x0000000000017941 */ /* 0x000fea0003800000 */
.L_x_114:
        /* <DEDUP_REMOVED lines=18> */
.L_x_117:
[----:B------:R-:W-:Y:S05]  /*10c10*/  BSYNC B1 ;  /* 0x0000000000017941 */ /* 0x000fea0003800000 */
.L_x_116:
        /* <DEDUP_REMOVED lines=26> */
.L_x_119:
[----:B------:R-:W-:Y:S05]  /*10dc0*/  BSYNC B1 ;  /* 0x0000000000017941 */ /* 0x000fea0003800000 */
.L_x_118:
        /* <DEDUP_REMOVED lines=19> */
.L_x_121:
[----:B------:R-:W-:Y:S05]  /*10f00*/  BSYNC B1 ;  /* 0x0000000000017941 */ /* 0x000fea0003800000 */
.L_x_120:
        /* <DEDUP_REMOVED lines=18> */
.L_x_123:
[----:B------:R-:W-:Y:S05]  /*11030*/  BSYNC B1 ;  /* 0x0000000000017941 */ /* 0x000fea0003800000 */
.L_x_122:
        /* <DEDUP_REMOVED lines=26> */
.L_x_125:
[----:B------:R-:W-:Y:S05]  /*111e0*/  BSYNC B1 ;  /* 0x0000000000017941 */ /* 0x000fea0003800000 */
.L_x_124:
        /* <DEDUP_REMOVED lines=19> */
.L_x_127:
[----:B------:R-:W-:Y:S05]  /*11320*/  BSYNC B1 ;  /* 0x0000000000017941 */ /* 0x000fea0003800000 */
.L_x_126:
        /* <DEDUP_REMOVED lines=18> */
.L_x_129:
[----:B------:R-:W-:Y:S05]  /*11450*/  BSYNC B1 ;  /* 0x0000000000017941 */ /* 0x000fea0003800000 */
.L_x_128:
        /* <DEDUP_REMOVED lines=26> */
.L_x_131:
[----:B------:R-:W-:Y:S05]  /*11600*/  BSYNC B1 ;  /* 0x0000000000017941 */ /* 0x000fea0003800000 */
.L_x_130:
        /* <DEDUP_REMOVED lines=19> */
.L_x_133:
[----:B------:R-:W-:Y:S05]  /*11740*/  BSYNC B1 ;  /* 0x0000000000017941 */ /* 0x000fea0003800000 */
.L_x_132:
        /* <DEDUP_REMOVED lines=18> */
.L_x_135:
[----:B------:R-:W-:Y:S05]  /*11870*/  BSYNC B1 ;  /* 0x0000000000017941 */ /* 0x000fea0003800000 */
.L_x_134:
        /* <DEDUP_REMOVED lines=26> */
.L_x_137:
[----:B------:R-:W-:Y:S05]  /*11a20*/  BSYNC B1 ;  /* 0x0000000000017941 */ /* 0x000fea0003800000 */
.L_x_136:
        /* <DEDUP_REMOVED lines=19> */
.L_x_139:
[----:B------:R-:W-:Y:S05]  /*11b60*/  BSYNC B1 ;  /* 0x0000000000017941 */ /* 0x000fea0003800000 */
.L_x_138:
        /* <DEDUP_REMOVED lines=18> */
.L_x_141:
[----:B------:R-:W-:Y:S05]  /*11c90*/  BSYNC B1 ;  /* 0x0000000000017941 */ /* 0x000fea0003800000 */
.L_x_140:
        /* <DEDUP_REMOVED lines=26> */
.L_x_143:
[----:B------:R-:W-:Y:S05]  /*11e40*/  BSYNC B1 ;  /* 0x0000000000017941 */ /* 0x000fea0003800000 */
.L_x_142:
        /* <DEDUP_REMOVED lines=19> */
.L_x_145:
[----:B------:R-:W-:Y:S05]  /*11f80*/  BSYNC B1 ;  /* 0x0000000000017941 */ /* 0x000fea0003800000 */
.L_x_144:
        /* <DEDUP_REMOVED lines=18> */
.L_x_147:
[----:B------:R-:W-:Y:S05]  /*120b0*/  BSYNC B1 ;  /* 0x0000000000017941 */ /* 0x000fea0003800000 */
.L_x_146:
        /* <DEDUP_REMOVED lines=26> */
.L_x_149:
[----:B------:R-:W-:Y:S05]  /*12260*/  BSYNC B1 ;  /* 0x0000000000017941 */ /* 0x000fea0003800000 */
.L_x_148:
        /* <DEDUP_REMOVED lines=19> */
.L_x_151:
[----:B------:R-:W-:Y:S05]  /*123a0*/  BSYNC B1 ;  /* 0x0000000000017941 */ /* 0x000fea0003800000 */
.L_x_150:
        /* <DEDUP_REMOVED lines=18> */
.L_x_153:
[----:B------:R-:W-:Y:S05]  /*124d0*/  BSYNC B1 ;  /* 0x0000000000017941 */ /* 0x000fea0003800000 */
.L_x_152:
        /* <DEDUP_REMOVED lines=26> */
.L_x_155:
[----:B------:R-:W-:Y:S05]  /*12680*/  BSYNC B1 ;  /* 0x0000000000017941 */ /* 0x000fea0003800000 */
.L_x_154:
        /* <DEDUP_REMOVED lines=19> */
.L_x_157:
[----:B------:R-:W-:Y:S05]  /*127c0*/  BSYNC B1 ;  /* 0x0000000000017941 */ /* 0x000fea0003800000 */
.L_x_156:
        /* <DEDUP_REMOVED lines=18> */
.L_x_159:
[----:B------:R-:W-:Y:S05]  /*128f0*/  BSYNC B1 ;  /* 0x0000000000017941 */ /* 0x000fea0003800000 */
.L_x_158:
        /* <DEDUP_REMOVED lines=26> */
.L_x_161:
[----:B------:R-:W-:Y:S05]  /*12aa0*/  BSYNC B1 ;  /* 0x0000000000017941 */ /* 0x000fea0003800000 */
.L_x_160:
        /* <DEDUP_REMOVED lines=19> */
.L_x_163:
[----:B------:R-:W-:Y:S05]  /*12be0*/  BSYNC B1 ;  /* 0x0000000000017941 */ /* 0x000fea0003800000 */
.L_x_162:
        /* <DEDUP_REMOVED lines=18> */
.L_x_165:
[----:B------:R-:W-:Y:S05]  /*12d10*/  BSYNC B1 ;  /* 0x0000000000017941 */ /* 0x000fea0003800000 */
.L_x_164:
        /* <DEDUP_REMOVED lines=26> */
.L_x_167:
[----:B------:R-:W-:Y:S05]  /*12ec0*/  BSYNC B1 ;  /* 0x0000000000017941 */ /* 0x000fea0003800000 */
.L_x_166:
        /* <DEDUP_REMOVED lines=19> */
.L_x_169:
[----:B------:R-:W-:Y:S05]  /*13000*/  BSYNC B1 ;  /* 0x0000000000017941 */ /* 0x000fea0003800000 */
.L_x_168:
        /* <DEDUP_REMOVED lines=18> */
.L_x_171:
[----:B------:R-:W-:Y:S05]  /*13130*/  BSYNC B1 ;  /* 0x0000000000017941 */ /* 0x000fea0003800000 */
.L_x_170:
        /* <DEDUP_REMOVED lines=26> */
.L_x_173:
[----:B------:R-:W-:Y:S05]  /*132e0*/  BSYNC B1 ;  /* 0x0000000000017941 */ /* 0x000fea0003800000 */
.L_x_172:
        /* <DEDUP_REMOVED lines=19> */
.L_x_175:
[----:B------:R-:W-:Y:S05]  /*13420*/  BSYNC B1 ;  /* 0x0000000000017941 */ /* 0x000fea0003800000 */
.L_x_174:
        /* <DEDUP_REMOVED lines=18> */
.L_x_177:
[----:B------:R-:W-:Y:S05]  /*13550*/  BSYNC B1 ;  /* 0x0000000000017941 */ /* 0x000fea0003800000 */
.L_x_176:
        /* <DEDUP_REMOVED lines=26> */
.L_x_179:
[----:B------:R-:W-:Y:S05]  /*13700*/  BSYNC B1 ;  /* 0x0000000000017941 */ /* 0x000fea0003800000 */
.L_x_178:
[----:B0-----:R-:W2:Y:S01]  /*13710*/  LDL.LU R137, [R1+0x200] ;  /* 0x0002000001897983 */ /* 0x001ea20000300800 */
[----:B------:R-:W-:Y:S01]  /*13720*/  IADD3 R12, P3, R12, R158, RZ ;  /* 0x0000009e0c0c7210 */ /* 0x000fe20007f7e0ff */
[----:B-----5:R-:W-:Y:S01]  /*13730*/  FMUL R136, R140, UR22 ;  /* 0x000000168c887c20 */ /* 0x020fe20008400000 */
[----:B------:R-:W-:Y:S01]  /*13740*/  IMAD.WIDE.U32 R20, R30, 0x7, R20 ;  /* 0x000000071e147825 */ /* 0x000fe200078e0014 */
[----:B------:R-:W-:Y:S03]  /*13750*/  BSSY B1, `(.L_x_180) ;  /* 0x0000010000017945 */ /* 0x000fe60003800000 */
[----:B------:R-:W-:Y:S02]  /*13760*/  IMAD.X R13, R13, 0x1, R33, P3 ;  /* 0x000000010d0d7824 */ /* 0x000fe400018e0621 */
[----:B--2---:R-:W-:-:S05]  /*13770*/  FFMA R136, R137, UR21, R136 ;  /* 0x0000001589887c23 */ /* 0x004fca0008000088 */
        /* <DEDUP_REMOVED lines=13> */
.L_x_181:
[----:B------:R-:W-:Y:S05]  /*13850*/  BSYNC B1 ;  /* 0x0000000000017941 */ /* 0x000fea0003800000 */
.L_x_180:
[----:B------:R-:W2:Y:S01]  /*13860*/  LDL.LU R139, [R1+0x204] ;  /* 0x00020400018b7983 */ /* 0x000ea20000300800 */
[----:B-----5:R-:W-:Y:S01]  /*13870*/  FMUL R138, R140, UR22 ;  /* 0x000000168c8a7c20 */ /* 0x020fe20008400000 */
[----:B------:R-:W-:Y:S01]  /*13880*/  IMAD.WIDE.U32 R10, R30, 0x7, R10 ;  /* 0x000000071e0a7825 */ /* 0x000fe200078e000a */
[----:B------:R-:W-:Y:S01]  /*13890*/  ISETP.GT.AND P5, PT, R50, 0xd1, P0 ;  /* 0x000000d13200780c */ /* 0x000fe200007a4270 */
[----:B------:R-:W-:Y:S01]  /*138a0*/  BSSY B1, `(.L_x_182) ;  /* 0x0000010000017945 */ /* 0x000fe20003800000 */
[----:B------:R-:W-:Y:S01]  /*138b0*/  MOV R144, R140 ;  /* 0x0000008c00907202 */ /* 0x000fe20000000f00 */
[----:B------:R-:W-:-:S04]  /*138c0*/  IMAD.WIDE.U32 R6, R30, 0x7, R6 ;  /* 0x000000071e067825 */ /* 0x000fc800078e0006 */
[----:B--2---:R-:W-:-:S05]  /*138d0*/  FFMA R138, R139, UR21, R138 ;  /* 0x000000158b8a7c23 */ /* 0x004fca000800008a */
        /* <DEDUP_REMOVED lines=12> */
.L_x_183:
[----:B------:R-:W-:Y:S05]  /*139a0*/  BSYNC B1 ;  /* 0x0000000000017941 */ /* 0x000fea0003800000 */
.L_x_182:
[----:B------:R-:W4:Y:S01]  /*139b0*/  LDL.LU R138, [R1+0x208] ;  /* 0x00020800018a7983 */ /* 0x000f220000300800 */
[----:B------:R-:W-:Y:S02]  /*139c0*/  IMAD.IADD R7, R52, 0x1, R7 ;  /* 0x0000000134077824 */ /* 0x000fe400078e0207 */
[----:B-----5:R-:W-:Y:S01]  /*139d0*/  FMUL R140, R144, UR22 ;  /* 0x00000016908c7c20 */ /* 0x020fe20008400000 */
[----:B------:R-:W-:Y:S01]  /*139e0*/  IADD3 R139, P3, R28, R6, RZ ;  /* 0x000000061c8b7210 */ /* 0x000fe20007f7e0ff */
[----:B------:R-:W3:Y:S01]  /*139f0*/  LDL.LU R142, [R1+0x20c] ;  /* 0x00020c00018e7983 */ /* 0x000ee20000300800 */
[----:B------:R-:W-:Y:S02]  /*13a00*/  ISETP.GT.AND P1, PT, R50, 0xd8, P2 ;  /* 0x000000d83200780c */ /* 0x000fe40001724270 */
[----:B------:R-:W-:Y:S01]  /*13a10*/  IADD3.X R141, R7, R27, RZ, P3, !PT ;  /* 0x0000001b078d7210 */ /* 0x000fe20001ffe4ff */
[----:B----4-:R-:W-:Y:S01]  /*13a20*/  FFMA R140, R138, UR21, R140 ;  /* 0x000000158a8c7c23 */ /* 0x010fe2000800008c */
[----:B------:R-:W-:-:S04]  /*13a30*/  LEA R138, P3, R139, UR8, 0x2 ;  /* 0x000000088b8a7c11 */ /* 0x000fc8000f8610ff */
[----:B------:R-:W-:Y:S01]  /*13a40*/  LEA.HI.X R139, R139, UR9, R141, 0x2, P3 ;  /* 0x000000098b8b7c11 */ /* 0x000fe200098f148d */
[----:B------:R4:W-:Y:S04]  /*13a50*/  @P5 STG.E desc[UR16][R12.64+0x20], R140 ;  /* 0x0000208c0c005986 */ /* 0x0009e8000c101910 */
[----:B------:R0:W4:Y:S01]  /*13a60*/  @P1 LDG.E.LTC128B R144, desc[UR16][R138.64] ;  /* 0x000000108a901981 */ /* 0x000122000c1e1920 */
[----:B------:R-:W-:Y:S01]  /*13a70*/  IADD3 R6, P3, R6, R30, RZ ;  /* 0x0000001e06067210 */ /* 0x000fe20007f7e0ff */
[----:B------:R-:W-:Y:S03]  /*13a80*/  BSSY B1, `(.L_x_184) ;  /* 0x000000e000017945 */ /* 0x000fe60003800000 */
[----:B------:R-:W-:-:S02]  /*13a90*/  IADD3.X R7, R7, R31, RZ, P3, !PT ;  /* 0x0000001f07077210 */ /* 0x000fc40001ffe4ff */
[----:B------:R-:W-:Y:S01]  /*13aa0*/  IADD3 R141, P3, R6, R28, RZ ;  /* 0x0000001c068d7210 */ /* 0x000fe20007f7e0ff */
[----:B0-----:R-:W-:-:S04]  /*13ab0*/  IMAD.WIDE.U32 R138, R32, 0x1c, R12 ;  /* 0x0000001c208a7825 */ /* 0x001fc800078e000c */
[----:B------:R-:W-:Y:S02]  /*13ac0*/  IMAD.IADD R139, R53, 0x1, R139 ;  /* 0x00000001358b7824 */ /* 0x000fe400078e028b */
[----:B----4-:R-:W-:-:S04]  /*13ad0*/  FMUL R140, R144, UR22 ;  /* 0x00000016908c7c20 */ /* 0x010fc80008400000 */
[----:B---3--:R-:W-:Y:S01]  /*13ae0*/  FFMA R140, R142, UR21, R140 ;  /* 0x000000158e8c7c23 */ /* 0x008fe2000800008c */
[----:B------:R-:W-:-:S04]  /*13af0*/  IMAD.X R142, R7, 0x1, R27, P3 ;  /* 0x00000001078e7824 */ /* 0x000fc800018e061b */
[----:B------:R0:W-:Y:S01]  /*13b00*/  @P1 STG.E desc[UR16][R138.64], R140 ;  /* 0x0000008c8a001986 */ /* 0x0001e2000c101910 */
[----:B------:R-:W-:Y:S02]  /*13b10*/  ISETP.GT.AND P1, PT, R50, 0xd9, P2 ;  /* 0x000000d93200780c */ /* 0x000fe40001724270 */
[----:B0-----:R-:W-:-:S04]  /*13b20*/  LEA R140, P3, R141, UR8, 0x2 ;  /* 0x000000088d8c7c11 */ /* 0x001fc8000f8610ff */
[----:B------:R-:W-:-:S07]  /*13b30*/  LEA.HI.X R141, R141, UR9, R142, 0x2, P3 ;  /* 0x000000098d8d7c11 */ /* 0x000fce00098f148e */
[----:B------:R-:W-:Y:S05]  /*13b40*/  @!P1 BRA `(.L_x_185) ;  /* 0x0000000000049947 */ /* 0x000fea0003800000 */
[----:B------:R0:W5:Y:S02]  /*13b50*/  LDG.E.LTC128B R144, desc[UR16][R140.64] ;  /* 0x000000108c907981 */ /* 0x000164000c1e1920 */
.L_x_185:
[----:B------:R-:W-:Y:S05]  /*13b60*/  BSYNC B1 ;  /* 0x0000000000017941 */ /* 0x000fea0003800000 */
.L_x_184:
[----:B0-----:R-:W3:Y:S01]  /*13b70*/  LDL.LU R141, [R1+0x210] ;  /* 0x00021000018d7983 */ /* 0x001ee20000300800 */
[----:B------:R-:W-:Y:S01]  /*13b80*/  IADD3 R12, P3, R12, R158, RZ ;  /* 0x0000009e0c0c7210 */ /* 0x000fe20007f7e0ff */
[----:B-----5:R-:W-:Y:S01]  /*13b90*/  FMUL R140, R144, UR22 ;  /* 0x00000016908c7c20 */ /* 0x020fe20008400000 */
[----:B------:R-:W-:Y:S01]  /*13ba0*/  IMAD.WIDE.U32 R20, R30, 0x7, R20 ;  /* 0x000000071e147825 */ /* 0x000fe200078e0014 */
[----:B------:R-:W-:Y:S01]  /*13bb0*/  BSSY B1, `(.L_x_186) ;  /* 0x0000010000017945 */ /* 0x000fe20003800000 */
[----:B------:R-:W-:Y:S02]  /*13bc0*/  IADD3.X R13, R13, R33, RZ, P3, !PT ;  /* 0x000000210d0d7210 */ /* 0x000fe40001ffe4ff */
[----:B---3--:R-:W-:-:S05]  /*13bd0*/  FFMA R140, R141, UR21, R140 ;  /* 0x000000158d8c7c23 */ /* 0x008fca000800008c */
        /* <DEDUP_REMOVED lines=13> */
.L_x_187:
[----:B------:R-:W-:Y:S05]  /*13cb0*/  BSYNC B1 ;  /* 0x0000000000017941 */ /* 0x000fea0003800000 */
.L_x_186:
[----:B------:R-:W3:Y:S01]  /*13cc0*/  LDL.LU R143, [R1+0x214] ;  /* 0x00021400018f7983 */ /* 0x000ee20000300800 */
[----:B-----5:R-:W-:Y:S01]  /*13cd0*/  FMUL R142, R144, UR22 ;  /* 0x00000016908e7c20 */ /* 0x020fe20008400000 */
[----:B------:R-:W-:Y:S01]  /*13ce0*/  IMAD.WIDE.U32 R10, R30, 0x7, R10 ;  /* 0x000000071e0a7825 */ /* 0x000fe200078e000a */
[----:B------:R-:W-:Y:S01]  /*13cf0*/  ISETP.GT.AND P5, PT, R50, 0xd9, P0 ;  /* 0x000000d93200780c */ /* 0x000fe200007a4270 */
[----:B------:R-:W-:Y:S02]  /*13d00*/  BSSY B1, `(.L_x_188) ;  /* 0x0000010000017945 */ /* 0x000fe40003800000 */
[----:B------:R-:W-:-:S04]  /*13d10*/  IMAD.WIDE.U32 R6, R30, 0x7, R6 ;  /* 0x000000071e067825 */ /* 0x000fc800078e0006 */
[----:B------:R-:W-:Y:S02]  /*13d20*/  IMAD.MOV.U32 R148, RZ, RZ, R144 ;  /* 0x000000ffff947224 */ /* 0x000fe400078e0090 */
[----:B---3--:R-:W-:-:S05]  /*13d30*/  FFMA R142, R143, UR21, R142 ;  /* 0x000000158f8e7c23 */ /* 0x008fca000800008e */
        /* <DEDUP_REMOVED lines=12> */
.L_x_189:
[----:B------:R-:W-:Y:S05]  /*13e00*/  BSYNC B1 ;  /* 0x0000000000017941 */ /* 0x000fea0003800000 */
.L_x_188:
[----:B------:R-:W4:Y:S01]  /*13e10*/  LDL.LU R142, [R1+0x218] ;  /* 0x00021800018e7983 */ /* 0x000f220000300800 */
[----:B------:R-:W-:Y:S01]  /*13e20*/  IADD3 R7, R52, R7, RZ ;  /* 0x0000000734077210 */ /* 0x000fe20007ffe0ff */
[----:B-----5:R-:W-:Y:S01]  /*13e30*/  FMUL R144, R148, UR22 ;  /* 0x0000001694907c20 */ /* 0x020fe20008400000 */
[----:B------:R-:W-:Y:S01]  /*13e40*/  IADD3 R143, P3, R28, R6, RZ ;  /* 0x000000061c8f7210 */ /* 0x000fe20007f7e0ff */
[----:B------:R-:W2:Y:S01]  /*13e50*/  LDL.LU R146, [R1+0x21c] ;  /* 0x00021c0001927983 */ /* 0x000ea20000300800 */
[----:B------:R-:W-:-:S03]  /*13e60*/  ISETP.GT.AND P1, PT, R50, 0xe0, P2 ;  /* 0x000000e03200780c */ /* 0x000fc60001724270 */
[----:B------:R-:W-:Y:S02]  /*13e70*/  IMAD.X R145, R7, 0x1, R27, P3 ;  /* 0x0000000107917824 */ /* 0x000fe400018e061b */
[----:B----4-:R-:W-:Y:S01]  /*13e80*/  FFMA R144, R142, UR21, R144 ;  /* 0x000000158e907c23 */ /* 0x010fe20008000090 */
[----:B------:R-:W-:-:S04]  /*13e90*/  LEA R142, P3, R143, UR8, 0x2 ;  /* 0x000000088f8e7c11 */ /* 0x000fc8000f8610ff */
[----:B------:R-:W-:Y:S01]  /*13ea0*/  LEA.HI.X R143, R143, UR9, R145, 0x2, P3 ;  /* 0x000000098f8f7c11 */ /* 0x000fe200098f1491 */
[----:B------:R4:W-:Y:S04]  /*13eb0*/  @P5 STG.E desc[UR16][R12.64+0x20], R144 ;  /* 0x000020900c005986 */ /* 0x0009e8000c101910 */
[----:B------:R0:W4:Y:S01]  /*13ec0*/  @P1 LDG.E.LTC128B R148, desc[UR16][R142.64] ;  /* 0x000000108e941981 */ /* 0x000122000c1e1920 */
[----:B------:R-:W-:Y:S01]  /*13ed0*/  IADD3 R6, P3, R6, R30, RZ ;  /* 0x0000001e06067210 */ /* 0x000fe20007f7e0ff */
[----:B------:R-:W-:Y:S04]  /*13ee0*/  BSSY B1, `(.L_x_190) ;  /* 0x000000e000017945 */ /* 0x000fe80003800000 */
[----:B------:R-:W-:Y:S01]  /*13ef0*/  IMAD.X R7, R7, 0x1, R31, P3 ;  /* 0x0000000107077824 */ /* 0x000fe200018e061f */
[----:B------:R-:W-:Y:S01]  /*13f00*/  IADD3 R145, P3, R6, R28, RZ ;  /* 0x0000001c06917210 */ /* 0x000fe20007f7e0ff */
[----:B0-----:R-:W-:-:S05]  /*13f10*/  IMAD.WIDE.U32 R142, R32, 0x1c, R12 ;  /* 0x0000001c208e7825 */ /* 0x001fca00078e000c */
[----:B------:R-:W-:Y:S01]  /*13f20*/  IADD3 R143, R53, R143, RZ ;  /* 0x0000008f358f7210 */ /* 0x000fe20007ffe0ff */
[----:B----4-:R-:W-:-:S04]  /*13f30*/  FMUL R144, R148, UR22 ;  /* 0x0000001694907c20 */ /* 0x010fc80008400000 */
[----:B--2---:R-:W-:Y:S01]  /*13f40*/  FFMA R144, R146, UR21, R144 ;  /* 0x0000001592907c23 */ /* 0x004fe20008000090 */
[----:B------:R-:W-:-:S04]  /*13f50*/  IADD3.X R146, R7, R27, RZ, P3, !PT ;  /* 0x0000001b07927210 */ /* 0x000fc80001ffe4ff */
[----:B------:R0:W-:Y:S01]  /*13f60*/  @P1 STG.E desc[UR16][R142.64], R144 ;  /* 0x000000908e001986 */ /* 0x0001e2000c101910 */
[----:B------:R-:W-:Y:S02]  /*13f70*/  ISETP.GT.AND P1, PT, R50, 0xe1, P2 ;  /* 0x000000e13200780c */ /* 0x000fe40001724270 */
[----:B0-----:R-:W-:-:S04]  /*13f80*/  LEA R144, P3, R145, UR8, 0x2 ;  /* 0x0000000891907c11 */ /* 0x001fc8000f8610ff */
[----:B------:R-:W-:-:S07]  /*13f90*/  LEA.HI.X R145, R145, UR9, R146, 0x2, P3 ;  /* 0x0000000991917c11 */ /* 0x000fce00098f1492 */
[----:B------:R-:W-:Y:S05]  /*13fa0*/  @!P1 BRA `(.L_x_191) ;  /* 0x0000000000049947 */ /* 0x000fea0003800000 */
[----:B------:R0:W5:Y:S02]  /*13fb0*/  LDG.E.LTC128B R148, desc[UR16][R144.64] ;  /* 0x0000001090947981 */ /* 0x000164000c1e1920 */
.L_x_191:
[----:B------:R-:W-:Y:S05]  /*13fc0*/  BSYNC B1 ;  /* 0x0000000000017941 */ /* 0x000fea0003800000 */
.L_x_190:
        /* <DEDUP_REMOVED lines=20> */
.L_x_193:
[----:B------:R-:W-:Y:S05]  /*14110*/  BSYNC B1 ;  /* 0x0000000000017941 */ /* 0x000fea0003800000 */
.L_x_192:
        /* <DEDUP_REMOVED lines=20> */
.L_x_195:
[----:B------:R-:W-:Y:S05]  /*14260*/  BSYNC B1 ;  /* 0x0000000000017941 */ /* 0x000fea0003800000 */
.L_x_194:
        /* <DEDUP_REMOVED lines=27> */
.L_x_197:
[----:B------:R-:W-:Y:S05]  /*14420*/  BSYNC B1 ;  /* 0x0000000000017941 */ /* 0x000fea0003800000 */
.L_x_196:
        /* <DEDUP_REMOVED lines=20> */
.L_x_199:
[----:B------:R-:W-:Y:S05]  /*14570*/  BSYNC B1 ;  /* 0x0000000000017941 */ /* 0x000fea0003800000 */
.L_x_198:
        /* <DEDUP_REMOVED lines=20> */
.L_x_201:
[----:B------:R-:W-:Y:S05]  /*146c0*/  BSYNC B1 ;  /* 0x0000000000017941 */ /* 0x000fea0003800000 */
.L_x_200:
        /* <DEDUP_REMOVED lines=27> */
.L_x_203:
[----:B------:R-:W-:Y:S05]  /*14880*/  BSYNC B1 ;  /* 0x0000000000017941 */ /* 0x000fea0003800000 */
.L_x_202:
        /* <DEDUP_REMOVED lines=20> */
.L_x_205:
[----:B------:R-:W-:Y:S05]  /*149d0*/  BSYNC B1 ;  /* 0x0000000000017941 */ /* 0x000fea0003800000 */
.L_x_204:
        /* <DEDUP_REMOVED lines=20> */
.L_x_207:
[----:B------:R-:W-:Y:S05]  /*14b20*/  BSYNC B1 ;  /* 0x0000000000017941 */ /* 0x000fea0003800000 */
.L_x_206:
[----:B------:R-:W4:Y:S01]  /*14b30*/  LDL.LU R154, [R1+0x248] ;  /* 0x00024800019a7983 */ /* 0x000f220000300800 */
[----:B-----5:R-:W-:Y:S01]  /*14b40*/  FMUL R156, R157, UR22 ;  /* 0x000000169d9c7c20 */ /* 0x020fe20008400000 */
[----:B------:R-:W-:Y:S01]  /*14b50*/  IMAD.IADD R26, R52, 0x1, R7 ;  /* 0x00000001341a7824 */ /* 0x000fe200078e0207 */
[----:B------:R-:W-:Y:S01]  /*14b60*/  IADD3 R29, P3, R28, R6, RZ ;  /* 0x000000061c1d7210 */ /* 0x000fe20007f7e0ff */
[----:B------:R-:W3:Y:S01]  /*14b70*/  LDL.LU R159, [R1+0x24c] ;  /* 0x00024c00019f7983 */ /* 0x000ee20000300800 */
[----:B------:R-:W-:Y:S02]  /*14b80*/  ISETP.GT.AND P1, PT, R50, 0xf8, P2 ;  /* 0x000000f83200780c */ /* 0x000fe40001724270 */
[----:B------:R-:W-:Y:S01]  /*14b90*/  IADD3.X R7, R26, R27, RZ, P3, !PT ;  /* 0x0000001b1a077210 */ /* 0x000fe20001ffe4ff */
[----:B------:R-:W-:-:S04]  /*14ba0*/  IMAD.WIDE.U32 R20, R30, 0x7, R20 ;  /* 0x000000071e147825 */ /* 0x000fc800078e0014 */
[----:B------:R-:W-:-:S04]  /*14bb0*/  IMAD.WIDE.U32 R10, R30, 0x7, R10 ;  /* 0x000000071e0a7825 */ /* 0x000fc800078e000a */
[----:B----4-:R-:W-:Y:S01]  /*14bc0*/  FFMA R156, R154, UR21, R156 ;  /* 0x000000159a9c7c23 */ /* 0x010fe2000800009c */
[----:B------:R-:W-:-:S04]  /*14bd0*/  LEA R154, P5, R29, UR8, 0x2 ;  /* 0x000000081d9a7c11 */ /* 0x000fc8000f8a10ff */
[----:B------:R-:W-:Y:S01]  /*14be0*/  LEA.HI.X R155, R29, UR9, R7, 0x2, P5 ;  /* 0x000000091d9b7c11 */ /* 0x000fe2000a8f1407 */
[----:B------:R-:W-:Y:S01]  /*14bf0*/  IMAD.MOV.U32 R29, RZ, RZ, R157 ;  /* 0x000000ffff1d7224 */ /* 0x000fe200078e009d */
[----:B------:R4:W-:Y:S05]  /*14c00*/  @P6 STG.E desc[UR16][R12.64+0x20], R156 ;  /* 0x0000209c0c006986 */ /* 0x0009ea000c101910 */
[----:B------:R-:W2:Y:S01]  /*14c10*/  @P1 LDG.E.LTC128B R29, desc[UR16][R154.64] ;  /* 0x000000109a1d1981 */ /* 0x000ea2000c1e1920 */
[-C--:B------:R-:W-:Y:S01]  /*14c20*/  IADD3 R28, P3, P5, R28, R30.reuse, R6 ;  /* 0x0000001e1c1c7210 */ /* 0x080fe20007d7e006 */
[----:B------:R-:W-:Y:S01]  /*14c30*/  BSSY B1, `(.L_x_208) ;  /* 0x0000017000017945 */ /* 0x000fe20003800000 */
[----:B------:R-:W-:-:S02]  /*14c40*/  IADD3 R6, P6, R20, R30, RZ ;  /* 0x0000001e14067210 */ /* 0x000fc40007fde0ff */
[----:B------:R-:W-:Y:S02]  /*14c50*/  ISETP.GT.AND P2, PT, R50, 0xf9, P2 ;  /* 0x000000f93200780c */ /* 0x000fe40001744270 */
[----:B------:R-:W-:Y:S01]  /*14c60*/  IADD3.X R7, R31, R52, R21, P6, !PT ;  /* 0x000000341f077210 */ /* 0x000fe200037fe415 */
[----:B------:R-:W-:Y:S01]  /*14c70*/  IMAD.WIDE.U32 R20, R32, 0x1c, R12 ;  /* 0x0000001c20147825 */ /* 0x000fe200078e000c */
[-C--:B------:R-:W-:Y:S02]  /*14c80*/  IADD3 R10, P6, R10, R30.reuse, RZ ;  /* 0x0000001e0a0a7210 */ /* 0x080fe40007fde0ff */
[----:B------:R-:W-:Y:S01]  /*14c90*/  IADD3.X R27, R27, R31, R26, P3, P5 ;  /* 0x0000001f1b1b7210 */ /* 0x000fe20001fea41a */
[----:B------:R-:W-:Y:S01]  /*14ca0*/  IMAD.WIDE.U32 R6, R3, R30, R6 ;  /* 0x0000001e03067225 */ /* 0x000fe200078e0006 */
[----:B------:R-:W-:Y:S02]  /*14cb0*/  IADD3.X R11, R31, R52, R11, P6, !PT ;  /* 0x000000341f0b7210 */ /* 0x000fe400037fe40b */
[----:B------:R-:W-:-:S02]  /*14cc0*/  IADD3 R21, R53, R21, RZ ;  /* 0x0000001535157210 */ /* 0x000fc40007ffe0ff */
[----:B------:R-:W-:Y:S01]  /*14cd0*/  IADD3 R6, P6, R34, R6, RZ ;  /* 0x0000000622067210 */ /* 0x000fe20007fde0ff */
[----:B------:R-:W-:Y:S01]  /*14ce0*/  IMAD.WIDE.U32 R10, R3, R30, R10 ;  /* 0x0000001e030a7225 */ /* 0x000fe200078e000a */
[----:B------:R-:W-:Y:S02]  /*14cf0*/  LEA R26, P3, R28, UR8, 0x2 ;  /* 0x000000081c1a7c11 */ /* 0x000fe4000f8610ff */
[C---:B------:R-:W-:Y:S02]  /*14d00*/  IADD3.X R7, R35.reuse, R0, R7, P6, !PT ;  /* 0x0000000023077210 */ /* 0x040fe400037fe407 */
[----:B------:R-:W-:Y:S02]  /*14d10*/  IADD3 R10, P6, R34, R10, RZ ;  /* 0x0000000a220a7210 */ /* 0x000fe40007fde0ff */
[----:B------:R-:W-:Y:S01]  /*14d20*/  LEA.HI.X R27, R28, UR9, R27, 0x2, P3 ;  /* 0x000000091c1b7c11 */ /* 0x000fe200098f141b */
[----:B------:R-:W-:Y:S01]  /*14d30*/  IMAD.WIDE.U32 R6, R2, UR14, R6 ;  /* 0x0000000e02067c25 */ /* 0x000fe2000f8e0006 */
[----:B------:R-:W-:-:S03]  /*14d40*/  IADD3.X R11, R35, R0, R11, P6, !PT ;  /* 0x00000000230b7210 */ /* 0x000fc600037fe40b */
[----:B--2---:R-:W-:-:S04]  /*14d50*/  FMUL R0, R29, UR22 ;  /* 0x000000161d007c20 */ /* 0x004fc80008400000 */
[----:B---3--:R-:W-:-:S05]  /*14d60*/  FFMA R0, R159, UR21, R0 ;  /* 0x000000159f007c23 */ /* 0x008fca0008000000 */
[----:B------:R4:W-:Y:S01]  /*14d70*/  @P1 STG.E desc[UR16][R20.64], R0 ;  /* 0x0000000014001986 */ /* 0x0009e2000c101910 */
[----:B------:R-:W-:Y:S05]  /*14d80*/  @!P2 BRA `(.L_x_209) ;  /* 0x000000000004a947 */ /* 0x000fea0003800000 */
[----:B------:R2:W5:Y:S02]  /*14d90*/  LDG.E.LTC128B R29, desc[UR16][R26.64] ;  /* 0x000000101a1d7981 */ /* 0x000564000c1e1920 */
.L_x_209:
[----:B------:R-:W-:Y:S05]  /*14da0*/  BSYNC B1 ;  /* 0x0000000000017941 */ /* 0x000fea0003800000 */
.L_x_208:
[----:B------:R-:W3:Y:S01]  /*14db0*/  LDL.LU R28, [R1+0x250] ;  /* 0x00025000011c7983 */ /* 0x000ee20000300800 */
[----:B----4-:R-:W-:Y:S01]  /*14dc0*/  IADD3 R12, P1, R12, R158, RZ ;  /* 0x0000009e0c0c7210 */ /* 0x010fe20007f3e0ff */
[----:B-----5:R-:W-:Y:S01]  /*14dd0*/  FMUL R3, R29, UR22 ;  /* 0x000000161d037c20 */ /* 0x020fe20008400000 */
[----:B------:R-:W-:Y:S01]  /*14de0*/  ISETP.GT.AND P3, PT, R50, 0xf8, P0 ;  /* 0x000000f83200780c */ /* 0x000fe20000764270 */
[----:B------:R-:W-:Y:S01]  /*14df0*/  VIADD R0, R7, UR6 ;  /* 0x0000000607007c36 */ /* 0x000fe20008000000 */
[----:B------:R-:W-:Y:S01]  /*14e00*/  IADD3.X R13, R13, R33, RZ, P1, !PT ;  /* 0x000000210d0d7210 */ /* 0x000fe20000ffe4ff */
[----:B------:R-:W-:Y:S01]  /*14e10*/  BSSY B1, `(.L_x_210) ;  /* 0x0000008000017945 */ /* 0x000fe20003800000 */
[----:B--2---:R-:W-:Y:S01]  /*14e20*/  LEA R26, P5, R6, UR8, 0x2 ;  /* 0x00000008061a7c11 */ /* 0x004fe2000f8a10ff */
[----:B------:R-:W-:-:S03]  /*14e30*/  IMAD.WIDE.U32 R10, R2, UR14, R10 ;  /* 0x0000000e020a7c25 */ /* 0x000fc6000f8e000a */
[----:B------:R-:W-:Y:S01]  /*14e40*/  LEA.HI.X R27, R6, UR9, R0, 0x2, P5 ;  /* 0x00000009061b7c11 */ /* 0x000fe2000a8f1400 */
[----:B---3--:R-:W-:-:S05]  /*14e50*/  FFMA R3, R28, UR21, R3 ;  /* 0x000000151c037c23 */ /* 0x008fca0008000003 */
[----:B------:R2:W-:Y:S01]  /*14e60*/  @P2 STG.E desc[UR16][R12.64], R3 ;  /* 0x000000030c002986 */ /* 0x0005e2000c101910 */
[----:B------:R-:W-:Y:S05]  /*14e70*/  @!P3 BRA `(.L_x_211) ;  /* 0x000000000004b947 */ /* 0x000fea0003800000 */
[----:B------:R3:W5:Y:S02]  /*14e80*/  LDG.E.LTC128B R29, desc[UR16][R26.64+0x20] ;  /* 0x000020101a1d7981 */ /* 0x000764000c1e1920 */
.L_x_211:
[----:B------:R-:W-:Y:S05]  /*14e90*/  BSYNC B1 ;  /* 0x0000000000017941 */ /* 0x000fea0003800000 */
.L_x_210:
[----:B------:R-:W4:Y:S01]  /*14ea0*/  LDL.LU R6, [R1+0x254] ;  /* 0x0002540001067983 */ /* 0x000f220000300800 */
[----:B-----5:R-:W-:Y:S01]  /*14eb0*/  FMUL R0, R29, UR22 ;  /* 0x000000161d007c20 */ /* 0x020fe20008400000 */
[----:B------:R-:W-:Y:S01]  /*14ec0*/  ISETP.GT.AND P1, PT, R50, 0xf9, P0 ;  /* 0x000000f93200780c */ /* 0x000fe20000724270 */
[----:B--2---:R-:W-:Y:S01]  /*14ed0*/  VIADD R3, R11, UR6 ;  /* 0x000000060b037c36 */ /* 0x004fe20008000000 */
[C---:B------:R-:W-:Y:S01]  /*14ee0*/  LEA R2, P2, R10.reuse, UR8, 0x2 ;  /* 0x000000080a027c11 */ /* 0x040fe2000f8410ff */
[----:B------:R-:W-:Y:S01]  /*14ef0*/  BSSY B1, `(.L_x_212) ;  /* 0x0000007000017945 */ /* 0x000fe20003800000 */
[----:B------:R-:W-:Y:S02]  /*14f00*/  ISETP.GT.AND P0, PT, R51, 0x80, PT ;  /* 0x000000803300780c */ /* 0x000fe40003f04270 */
[----:B------:R-:W-:Y:S01]  /*14f10*/  LEA.HI.X R3, R10, UR9, R3, 0x2, P2 ;  /* 0x000000090a037c11 */ /* 0x000fe200090f1403 */
[----:B----4-:R-:W-:-:S05]  /*14f20*/  FFMA R0, R6, UR21, R0 ;  /* 0x0000001506007c23 */ /* 0x010fca0008000000 */
[----:B------:R2:W-:Y:S01]  /*14f30*/  @P3 STG.E desc[UR16][R20.64+0x20], R0 ;  /* 0x0000200014003986 */ /* 0x0005e2000c101910 */
[----:B------:R-:W-:Y:S05]  /*14f40*/  @!P1 BRA `(.L_x_213) ;  /* 0x0000000000049947 */ /* 0x000fea0003800000 */
[----:B------:R4:W5:Y:S02]  /*14f50*/  LDG.E.LTC128B R29, desc[UR16][R2.64+0x20] ;  /* 0x00002010021d7981 */ /* 0x000964000c1e1920 */
.L_x_213:
[----:B------:R-:W-:Y:S05]  /*14f60*/  BSYNC B1 ;  /* 0x0000000000017941 */ /* 0x000fea0003800000 */
.L_x_212:
[----:B------:R-:W3:Y:S01]  /*14f70*/  LDL.LU R6, [R1+0x258] ;  /* 0x0002580001067983 */ /* 0x000ee20000300800 */
[----:B--2--5:R-:W-:Y:S01]  /*14f80*/  FMUL R0, R29, UR22 ;  /* 0x000000161d007c20 */ /* 0x024fe20008400000 */
[----:B------:R-:W-:Y:S01]  /*14f90*/  ISETP.GT.AND P2, PT, R50, RZ, P0 ;  /* 0x000000ff3200720c */ /* 0x000fe20000744270 */
[----:B------:R-:W-:Y:S02]  /*14fa0*/  BSSY B1, `(.L_x_214) ;  /* 0x0000005000017945 */ /* 0x000fe40003800000 */
[----:B---3--:R-:W-:-:S05]  /*14fb0*/  FFMA R0, R6, UR21, R0 ;  /* 0x0000001506007c23 */ /* 0x008fca0008000000 */
[----:B------:R2:W-:Y:S05]  /*14fc0*/  @P1 STG.E desc[UR16][R12.64+0x20], R0 ;  /* 0x000020000c001986 */ /* 0x0005ea000c101910 */
[----:B------:R-:W-:Y:S05]  /*14fd0*/  @!P2 BRA `(.L_x_215) ;  /* 0x000000000004a947 */ /* 0x000fea0003800000 */
[----:B------:R3:W5:Y:S02]  /*14fe0*/  LDG.E.LTC128B R29, desc[UR16][R40.64+0x200] ;  /* 0x00020010281d7981 */ /* 0x000764000c1e1920 */
.L_x_215:
[----:B------:R-:W-:Y:S05]  /*14ff0*/  BSYNC B1 ;  /* 0x0000000000017941 */ /* 0x000fea0003800000 */
.L_x_214:
[----:B------:R-:W4:Y:S01]  /*15000*/  LDL.LU R6, [R1+0x25c] ;  /* 0x00025c0001067983 */ /* 0x000f220000300800 */
[----:B--2--5:R-:W-:Y:S01]  /*15010*/  FMUL R0, R29, UR22 ;  /* 0x000000161d007c20 */ /* 0x024fe20008400000 */
[----:B------:R-:W-:Y:S01]  /*15020*/  ISETP.GT.AND P3, PT, R50, 0x1, P0 ;  /* 0x000000013200780c */ /* 0x000fe20000764270 */
[----:B------:R-:W-:Y:S01]  /*15030*/  BSSY B1, `(.L_x_216) ;  /* 0x0000006000017945 */ /* 0x000fe20003800000 */
[----:B------:R-:W-:Y:S01]  /*15040*/  ISETP.GT.AND P1, PT, R51, 0x88, PT ;  /* 0x000000883300780c */ /* 0x000fe20003f24270 */
[----:B----4-:R-:W-:-:S05]  /*15050*/  FFMA R0, R6, UR21, R0 ;  /* 0x0000001506007c23 */ /* 0x010fca0008000000 */
[----:B------:R2:W-:Y:S05]  /*15060*/  @P2 STG.E desc[UR16][R24.64+0x200], R0 ;  /* 0x0002000018002986 */ /* 0x0005ea000c101910 */
[----:B------:R-:W-:Y:S05]  /*15070*/  @!P3 BRA `(.L_x_217) ;  /* 0x000000000004b947 */ /* 0x000fea0003800000 */
[----:B------:R4:W5:Y:S02]  /*15080*/  LDG.E.LTC128B R29, desc[UR16][R38.64+0x200] ;  /* 0x00020010261d7981 */ /* 0x000964000c1e1920 */
.L_x_217:
[----:B------:R-:W-:Y:S05]  /*15090*/  BSYNC B1 ;  /* 0x0000000000017941 */ /* 0x000fea0003800000 */
.L_x_216:
        /* <DEDUP_REMOVED lines=8> */
.L_x_219:
[----:B------:R-:W-:Y:S05]  /*15120*/  BSYNC B1 ;  /* 0x0000000000017941 */ /* 0x000fea0003800000 */
.L_x_218:
[----:B------:R-:W4:Y:S01]  /*15130*/  LDL.LU R6, [R1+0x264] ;  /* 0x0002640001067983 */ /* 0x000f220000300800 */
[C---:B------:R-:W-:Y:S01]  /*15140*/  ISETP.GT.AND P3, PT, R50.reuse, 0x1, P1 ;  /* 0x000000013200780c */ /* 0x040fe20000f64270 */
[----:B--2--5:R-:W-:Y:S01]  /*15150*/  FMUL R0, R29, UR22 ;  /* 0x000000161d007c20 */ /* 0x024fe20008400000 */
[----:B------:R-:W-:Y:S01]  /*15160*/  BSSY B1, `(.L_x_220) ;  /* 0x0000007000017945 */ /* 0x000fe20003800000 */
[----:B------:R-:W-:Y:S02]  /*15170*/  ISETP.GT.AND P2, PT, R50, 0x8, P0 ;  /* 0x000000083200780c */ /* 0x000fe40000744270 */
[----:B----4-:R-:W-:-:S05]  /*15180*/  FFMA R0, R6, UR21, R0 ;  /* 0x0000001506007c23 */ /* 0x010fca0008000000 */
[----:B------:R2:W-:Y:S02]  /*15190*/  @P5 STG.E desc[UR16][R24.64+0x220], R0 ;  /* 0x0002200018005986 */ /* 0x0005e4000c101910 */
[----:B--2---:R-:W-:Y:S01]  /*151a0*/  MOV R0, R29 ;  /* 0x0000001d00007202 */ /* 0x004fe20000000f00 */
[----:B------:R-:W-:Y:S06]  /*151b0*/  @!P3 BRA `(.L_x_221) ;  /* 0x000000000004b947 */ /* 0x000fec0003800000 */
[----:B------:R2:W5:Y:S02]  /*151c0*/  LDG.E.LTC128B R0, desc[UR16][R38.64+0x220] ;  /* 0x0002201026007981 */ /* 0x000564000c1e1920 */
.L_x_221:
[----:B------:R-:W-:Y:S05]  /*151d0*/  BSYNC B1 ;  /* 0x0000000000017941 */ /* 0x000fea0003800000 */
.L_x_220:
[----:B------:R-:W4:Y:S01]  /*151e0*/  LDL.LU R7, [R1+0x268] ;  /* 0x0002680001077983 */ /* 0x000f220000300800 */
[----:B-----5:R-:W-:Y:S01]  /*151f0*/  FMUL R6, R0, UR22 ;  /* 0x0000001600067c20 */ /* 0x020fe20008400000 */
[----:B------:R-:W-:Y:S01]  /*15200*/  IMAD.MOV.U32 R10, RZ, RZ, R4 ;  /* 0x000000ffff0a7224 */ /* 0x000fe200078e0004 */
[----:B------:R-:W-:Y:S01]  /*15210*/  MOV R11, R5 ;  /* 0x00000005000b7202 */ /* 0x000fe20000000f00 */
[----:B------:R-:W3:Y:S01]  /*15220*/  LDL.LU R12, [R1+0x26c] ;  /* 0x00026c00010c7983 */ /* 0x000ee20000300800 */
[----:B----4-:R-:W-:-:S05]  /*15230*/  FFMA R6, R7, UR21, R6 ;  /* 0x0000001507067c23 */ /* 0x010fca0008000006 */
[----:B------:R4:W-:Y:S04]  /*15240*/  @P3 STG.E desc[UR16][R10.64+0x220], R6 ;  /* 0x000220060a003986 */ /* 0x0009e8000c101910 */
[----:B------:R-:W2:Y:S01]  /*15250*/  @P2 LDG.E.LTC128B R0, desc[UR16][R46.64+0x200] ;  /* 0x000200102e002981 */ /* 0x000ea2000c1e1920 */
[----:B------:R-:W-:Y:S01]  /*15260*/  ISETP.GT.AND P5, PT, R50, 0x9, P0 ;  /* 0x000000093200780c */ /* 0x000fe200007a4270 */
[----:B------:R-:W-:Y:S01]  /*15270*/  BSSY B1, `(.L_x_222) ;  /* 0x0000009000017945 */ /* 0x000fe20003800000 */
[----:B----4-:R-:W-:Y:S01]  /*15280*/  IMAD.WIDE.U32 R10, R32, 0x1c, R10 ;  /* 0x0000001c200a7825 */ /* 0x010fe200078e000a */
[----:B------:R-:W-:-:S03]  /*15290*/  IADD3 R6, P3, R4, R158, RZ ;  /* 0x0000009e04067210 */ /* 0x000fc60007f7e0ff */
[----:B------:R-:W-:Y:S02]  /*152a0*/  IMAD.IADD R11, R53, 0x1, R11 ;  /* 0x00000001350b7824 */ /* 0x000fe400078e020b */
[----:B--2---:R-:W-:-:S04]  /*152b0*/  FMUL R7, R0, UR22 ;  /* 0x0000001600077c20 */ /* 0x004fc80008400000 */
[----:B---3--:R-:W-:-:S05]  /*152c0*/  FFMA R12, R12, UR21, R7 ;  /* 0x000000150c0c7c23 */ /* 0x008fca0008000007 */
[----:B------:R2:W-:Y:S01]  /*152d0*/  @P2 STG.E desc[UR16][R10.64+0x200], R12 ;  /* 0x0002000c0a002986 */ /* 0x0005e2000c101910 */
[----:B------:R-:W-:Y:S05]  /*152e0*/  @!P5 BRA `(.L_x_223) ;  /* 0x000000000004d947 */ /* 0x000fea0003800000 */
[----:B------:R3:W5:Y:S02]  /*152f0*/  LDG.E.LTC128B R0, desc[UR16][R8.64+0x200] ;  /* 0x0002001008007981 */ /* 0x000764000c1e1920 */
.L_x_223:
[----:B------:R-:W-:Y:S05]  /*15300*/  BSYNC B1 ;  /* 0x0000000000017941 */ /* 0x000fea0003800000 */
.L_x_222:
[----:B--2---:R-:W2:Y:S01]  /*15310*/  LDL.LU R12, [R1+0x270] ;  /* 0x00027000010c7983 */ /* 0x004ea20000300800 */
[----:B-----5:R-:W-:Y:S01]  /*15320*/  FMUL R4, R0, UR22 ;  /* 0x0000001600047c20 */ /* 0x020fe20008400000 */
[----:B------:R-:W-:Y:S01]  /*15330*/  IADD3.X R7, R5, R33, RZ, P3, !PT ;  /* 0x0000002105077210 */ /* 0x000fe20001ffe4ff */
[----:B------:R-:W-:Y:S01]  /*15340*/  BSSY B1, `(.L_x_224) ;  /* 0x0000006000017945 */ /* 0x000fe20003800000 */
[----:B------:R-:W-:Y:S01]  /*15350*/  ISETP.GT.AND P2, PT, R50, 0x8, P1 ;  /* 0x000000083200780c */ /* 0x000fe20000f44270 */
[----:B--2---:R-:W-:-:S05]  /*15360*/  FFMA R4, R12, UR21, R4 ;  /* 0x000000150c047c23 */ /* 0x004fca0008000004 */
[----:B------:R2:W-:Y:S07]  /*15370*/  @P5 STG.E desc[UR16][R6.64+0x200], R4 ;  /* 0x0002000406005986 */ /* 0x0005ee000c101910 */
[----:B------:R-:W-:Y:S05]  /*15380*/  @!P2 BRA `(.L_x_225) ;  /* 0x000000000004a947 */ /* 0x000fea0003800000 */
[----:B------:R4:W5:Y:S02]  /*15390*/  LDG.E.LTC128B R0, desc[UR16][R46.64+0x220] ;  /* 0x000220102e007981 */ /* 0x000964000c1e1920 */
.L_x_225:
[----:B------:R-:W-:Y:S05]  /*153a0*/  BSYNC B1 ;  /* 0x0000000000017941 */ /* 0x000fea0003800000 */
.L_x_224:
[----:B------:R-:W3:Y:S01]  /*153b0*/  LDL.LU R5, [R1+0x274] ;  /* 0x0002740001057983 */ /* 0x000ee20000300800 */
[----:B--2--5:R-:W-:Y:S01]  /*153c0*/  FMUL R4, R0, UR22 ;  /* 0x0000001600047c20 */ /* 0x024fe20008400000 */
[C---:B------:R-:W-:Y:S01]  /*153d0*/  ISETP.GT.AND P5, PT, R50.reuse, 0x9, P1 ;  /* 0x000000093200780c */ /* 0x040fe20000fa4270 */
[----:B------:R-:W-:Y:S01]  /*153e0*/  BSSY B1, `(.L_x_226) ;  /* 0x0000006000017945 */ /* 0x000fe20003800000 */
[----:B------:R-:W-:Y:S01]  /*153f0*/  ISETP.GT.AND P3, PT, R50, 0x10, P0 ;  /* 0x000000103200780c */ /* 0x000fe20000764270 */
[----:B---3--:R-:W-:-:S05]  /*15400*/  FFMA R4, R5, UR21, R4 ;  /* 0x0000001505047c23 */ /* 0x008fca0008000004 */
[----:B------:R2:W-:Y:S05]  /*15410*/  @P2 STG.E desc[UR16][R10.64+0x220], R4 ;  /* 0x000220040a002986 */ /* 0x0005ea000c101910 */
[----:B------:R-:W-:Y:S05]  /*15420*/  @!P5 BRA `(.L_x_227) ;  /* 0x000000000004d947 */ /* 0x000fea0003800000 */
[----:B------:R3:W5:Y:S02]  /*15430*/  LDG.E.LTC128B R0, desc[UR16][R8.64+0x220] ;  /* 0x0002201008007981 */ /* 0x000764000c1e1920 */
.L_x_227:
[----:B------:R-:W-:Y:S05]  /*15440*/  BSYNC B1 ;  /* 0x0000000000017941 */ /* 0x000fea0003800000 */
.L_x_226:
[----:B------:R-:W4:Y:S01]  /*15450*/  LDL.LU R5, [R1+0x278] ;  /* 0x0002780001057983 */ /* 0x000f220000300800 */
[----:B--2--5:R-:W-:Y:S01]  /*15460*/  FMUL R4, R0, UR22 ;  /* 0x0000001600047c20 */ /* 0x024fe20008400000 */
[----:B---3--:R-:W-:Y:S01]  /*15470*/  IMAD.MOV.U32 R8, RZ, RZ, R6 ;  /* 0x000000ffff087224 */ /* 0x008fe200078e0006 */
[----:B------:R-:W-:Y:S01]  /*15480*/  MOV R9, R7 ;  /* 0x0000000700097202 */ /* 0x000fe20000000f00 */
[----:B------:R-:W2:Y:S01]  /*15490*/  LDL.LU R10, [R1+0x27c] ;  /* 0x00027c00010a7983 */ /* 0x000ea20000300800 */
[----:B----4-:R-:W-:-:S05]  /*154a0*/  FFMA R4, R5, UR21, R4 ;  /* 0x0000001505047c23 */ /* 0x010fca0008000004 */
[----:B------:R3:W-:Y:S04]  /*154b0*/  @P5 STG.E desc[UR16][R8.64+0x220], R4 ;  /* 0x0002200408005986 */ /* 0x0007e8000c101910 */
[----:B------:R-:W4:Y:S01]  /*154c0*/  @P3 LDG.E.LTC128B R0, desc[UR16][R44.64+0x200] ;  /* 0x000200102c003981 */ /* 0x000f22000c1e1920 */
[----:B------:R-:W-:Y:S01]  /*154d0*/  ISETP.GT.AND P6, PT, R50, 0x11, P0 ;  /* 0x000000113200780c */ /* 0x000fe200007c4270 */
[----:B------:R-:W-:Y:S01]  /*154e0*/  BSSY B1, `(.L_x_228) ;  /* 0x0000009000017945 */ /* 0x000fe20003800000 */
[----:B---3--:R-:W-:Y:S01]  /*154f0*/  IMAD.WIDE.U32 R8, R32, 0x1c, R8 ;  /* 0x0000001c20087825 */ /* 0x008fe200078e0008 */
[----:B------:R-:W-:-:S03]  /*15500*/  IADD3 R4, P5, R6, R158, RZ ;  /* 0x0000009e06047210 */ /* 0x000fc60007fbe0ff */
[----:B------:R-:W-:Y:S02]  /*15510*/  IMAD.IADD R9, R53, 0x1, R9 ;  /* 0x0000000135097824 */ /* 0x000fe400078e0209 */
[----:B----4-:R-:W-:-:S04]  /*15520*/  FMUL R5, R0, UR22 ;  /* 0x0000001600057c20 */ /* 0x010fc80008400000 */
[----:B--2---:R-:W-:-:S05]  /*15530*/  FFMA R10, R10, UR21, R5 ;  /* 0x000000150a0a7c23 */ /* 0x004fca0008000005 */
[----:B------:R2:W-:Y:S01]  /*15540*/  @P3 STG.E desc[UR16][R8.64+0x200], R10 ;  /* 0x0002000a08003986 */ /* 0x0005e2000c101910 */
[----:B------:R-:W-:Y:S05]  /*15550*/  @!P6 BRA `(.L_x_229) ;  /* 0x000000000004e947 */ /* 0x000fea0003800000 */
[----:B------:R3:W5:Y:S02]  /*15560*/  LDG.E.LTC128B R0, desc[UR16][R14.64+0x200] ;  /* 0x000200100e007981 */ /* 0x000764000c1e1920 */
.L_x_229:
[----:B------:R-:W-:Y:S05]  /*15570*/  BSYNC B1 ;  /* 0x0000000000017941 */ /* 0x000fea0003800000 */
.L_x_228:
        /* <DEDUP_REMOVED lines=9> */
.L_x_231:
[----:B------:R-:W-:Y:S05]  /*15610*/  BSYNC B1 ;  /* 0x0000000000017941 */ /* 0x000fea0003800000 */
.L_x_230:
        /* <DEDUP_REMOVED lines=9> */
.L_x_233:
[----:B------:R-:W-:Y:S05]  /*156b0*/  BSYNC B1 ;  /* 0x0000000000017941 */ /* 0x000fea0003800000 */
.L_x_232:
[----:B------:R-:W4:Y:S01]  /*156c0*/  LDL.LU R7, [R1+0x288] ;  /* 0x0002880001077983 */ /* 0x000f220000300800 */
[----:B--2--5:R-:W-:Y:S01]  /*156d0*/  FMUL R6, R0, UR22 ;  /* 0x0000001600067c20 */ /* 0x024fe20008400000 */
[----:B------:R-:W-:Y:S01]  /*156e0*/  IMAD.MOV.U32 R8, RZ, RZ, R4 ;  /* 0x000000ffff087224 */ /* 0x000fe200078e0004 */
[----:B------:R-:W-:Y:S01]  /*156f0*/  MOV R9, R5 ;  /* 0x0000000500097202 */ /* 0x000fe20000000f00 */
[----:B------:R-:W2:Y:S01]  /*15700*/  LDL.LU R10, [R1+0x28c] ;  /* 0x00028c00010a7983 */ /* 0x000ea20000300800 */
[----:B----4-:R-:W-:-:S05]  /*15710*/  FFMA R6, R7, UR21, R6 ;  /* 0x0000001507067c23 */ /* 0x010fca0008000006 */
[----:B------:R4:W-:Y:S04]  /*15720*/  @P5 STG.E desc[UR16][R8.64+0x220], R6 ;  /* 0x0002200608005986 */ /* 0x0009e8000c101910 */
[----:B------:R-:W3:Y:S01]  /*15730*/  @P3 LDG.E.LTC128B R0, desc[UR16][R42.64+0x200] ;  /* 0x000200102a003981 */ /* 0x000ee2000c1e1920 */
[----:B------:R-:W-:Y:S01]  /*15740*/  ISETP.GT.AND P6, PT, R50, 0x19, P0 ;  /* 0x000000193200780c */ /* 0x000fe200007c4270 */
[----:B------:R-:W-:Y:S01]  /*15750*/  BSSY B1, `(.L_x_234) ;  /* 0x0000009000017945 */ /* 0x000fe20003800000 */
[----:B----4-:R-:W-:Y:S01]  /*15760*/  IMAD.WIDE.U32 R8, R32, 0x1c, R8 ;  /* 0x0000001c20087825 */ /* 0x010fe200078e0008 */
[----:B------:R-:W-:-:S03]  /*15770*/  IADD3 R6, P5, R4, R158, RZ ;  /* 0x0000009e04067210 */ /* 0x000fc60007fbe0ff */
[----:B------:R-:W-:Y:S02]  /*15780*/  IMAD.IADD R9, R53, 0x1, R9 ;  /* 0x0000000135097824 */ /* 0x000fe400078e0209 */
[----:B---3--:R-:W-:-:S04]  /*15790*/  FMUL R7, R0, UR22 ;  /* 0x0000001600077c20 */ /* 0x008fc80008400000 */
[----:B--2---:R-:W-:-:S05]  /*157a0*/  FFMA R10, R10, UR21, R7 ;  /* 0x000000150a0a7c23 */ /* 0x004fca0008000007 */
[----:B------:R2:W-:Y:S01]  /*157b0*/  @P3 STG.E desc[UR16][R8.64+0x200], R10 ;  /* 0x0002000a08003986 */ /* 0x0005e2000c101910 */
[----:B------:R-:W-:Y:S05]  /*157c0*/  @!P6 BRA `(.L_x_235) ;  /* 0x000000000004e947 */ /* 0x000fea0003800000 */
[----:B------:R3:W5:Y:S02]  /*157d0*/  LDG.E.LTC128B R0, desc[UR16][R16.64+0x200] ;  /* 0x0002001010007981 */ /* 0x000764000c1e1920 */
.L_x_235:
[----:B------:R-:W-:Y:S05]  /*157e0*/  BSYNC B1 ;  /* 0x0000000000017941 */ /* 0x000fea0003800000 */
.L_x_234:
        /* <DEDUP_REMOVED lines=9> */
.L_x_237:
[----:B------:R-:W-:Y:S05]  /*15880*/  BSYNC B1 ;  /* 0x0000000000017941 */ /* 0x000fea0003800000 */
.L_x_236:
        /* <DEDUP_REMOVED lines=9> */
.L_x_239:
[----:B------:R-:W-:Y:S05]  /*15920*/  BSYNC B1 ;  /* 0x0000000000017941 */ /* 0x000fea0003800000 */
.L_x_238:
        /* <DEDUP_REMOVED lines=18> */
.L_x_241:
[----:B------:R-:W-:Y:S05]  /*15a50*/  BSYNC B1 ;  /* 0x0000000000017941 */ /* 0x000fea0003800000 */
.L_x_240:
        /* <DEDUP_REMOVED lines=9> */
.L_x_243:
[----:B------:R-:W-:Y:S05]  /*15af0*/  BSYNC B1 ;  /* 0x0000000000017941 */ /* 0x000fea0003800000 */
.L_x_242:
        /* <DEDUP_REMOVED lines=9> */
.L_x_245:
[----:B------:R-:W-:Y:S05]  /*15b90*/  BSYNC B1 ;  /* 0x0000000000017941 */ /* 0x000fea0003800000 */
.L_x_244:
[----:B--2---:R-:W2:Y:S01]  /*15ba0*/  LDL.LU R7, [R1+0x2a8] ;  /* 0x0002a80001077983 */ /* 0x004ea20000300800 */
[----:B-----5:R-:W-:Y:S01]  /*15bb0*/  FMUL R6, R0, UR22 ;  /* 0x0000001600067c20 */ /* 0x020fe20008400000 */
[----:B------:R-:W-:Y:S01]  /*15bc0*/  IMAD.MOV.U32 R8, RZ, RZ, R4 ;  /* 0x000000ffff087224 */ /* 0x000fe200078e0004 */
[----:B------:R-:W-:Y:S01]  /*15bd0*/  MOV R9, R5 ;  /* 0x0000000500097202 */ /* 0x000fe20000000f00 */
[----:B------:R-:W4:Y:S01]  /*15be0*/  LDL.LU R10, [R1+0x2ac] ;  /* 0x0002ac00010a7983 */ /* 0x000f220000300800 */
[----:B--2---:R-:W-:-:S05]  /*15bf0*/  FFMA R11, R7, UR21, R6 ;  /* 0x00000015070b7c23 */ /* 0x004fca0008000006 */
[----:B------:R2:W-:Y:S04]  /*15c00*/  @P5 STG.E desc[UR16][R8.64+0x220], R11 ;  /* 0x0002200b08005986 */ /* 0x0005e8000c101910 */
[----:B------:R-:W3:Y:S01]  /*15c10*/  @P3 LDG.E.LTC128B R0, desc[UR16][R48.64+0x200] ;  /* 0x0002001030003981 */ /* 0x000ee2000c1e1920 */
[----:B------:R-:W-:Y:S01]  /*15c20*/  ISETP.GT.AND P6, PT, R50, 0x29, P0 ;  /* 0x000000293200780c */ /* 0x000fe200007c4270 */
[----:B------:R-:W-:Y:S01]  /*15c30*/  BSSY B1, `(.L_x_246) ;  /* 0x0000009000017945 */ /* 0x000fe20003800000 */
[----:B------:R-:W-:Y:S01]  /*15c40*/  IADD3 R6, P5, R4, R158, RZ ;  /* 0x0000009e04067210 */ /* 0x000fe20007fbe0ff */
[----:B--2---:R-:W-:-:S04]  /*15c50*/  IMAD.WIDE.U32 R8, R32, 0x1c, R8 ;  /* 0x0000001c20087825 */ /* 0x004fc800078e0008 */
[----:B------:R-:W-:Y:S02]  /*15c60*/  IMAD.IADD R9, R53, 0x1, R9 ;  /* 0x0000000135097824 */ /* 0x000fe400078e0209 */
[----:B---3--:R-:W-:-:S04]  /*15c70*/  FMUL R7, R0, UR22 ;  /* 0x0000001600077c20 */ /* 0x008fc80008400000 */
[----:B----4-:R-:W-:-:S05]  /*15c80*/  FFMA R13, R10, UR21, R7 ;  /* 0x000000150a0d7c23 */ /* 0x010fca0008000007 */
[----:B------:R2:W-:Y:S01]  /*15c90*/  @P3 STG.E desc[UR16][R8.64+0x200], R13 ;  /* 0x0002000d08003986 */ /* 0x0005e2000c101910 */
[----:B------:R-:W-:Y:S05]  /*15ca0*/  @!P6 BRA `(.L_x_247) ;  /* 0x000000000004e947 */ /* 0x000fea0003800000 */
[----:B------:R3:W5:Y:S02]  /*15cb0*/  LDG.E.LTC128B R0, desc[UR16][R22.64+0x200] ;  /* 0x0002001016007981 */ /* 0x000764000c1e1920 */
.L_x_247:
[----:B------:R-:W-:Y:S05]  /*15cc0*/  BSYNC B1 ;  /* 0x0000000000017941 */ /* 0x000fea0003800000 */
.L_x_246:
[----:B------:R-:W4:Y:S01]  /*15cd0*/  LDL.LU R10, [R1+0x2b0] ;  /* 0x0002b000010a7983 */ /* 0x000f220000300800 */
[----:B-----5:R-:W-:Y:S01]  /*15ce0*/  FMUL R4, R0, UR22 ;  /* 0x0000001600047c20 */ /* 0x020fe20008400000 */
[----:B------:R-:W-:Y:S01]  /*15cf0*/  IADD3.X R7, R5, R33, RZ, P5, !PT ;  /* 0x0000002105077210 */ /* 0x000fe20002ffe4ff */
[----:B------:R-:W-:Y:S01]  /*15d00*/  BSSY B1, `(.L_x_248) ;  /* 0x0000006000017945 */ /* 0x000fe20003800000 */
[----:B------:R-:W-:Y:S01]  /*15d10*/  ISETP.GT.AND P2, PT, R50, 0x28, P1 ;  /* 0x000000283200780c */ /* 0x000fe20000f44270 */
[----:B----4-:R-:W-:-:S05]  /*15d20*/  FFMA R5, R10, UR21, R4 ;  /* 0x000000150a057c23 */ /* 0x010fca0008000004 */
[----:B------:R4:W-:Y:S07]  /*15d30*/  @P6 STG.E desc[UR16][R6.64+0x200], R5 ;  /* 0x0002000506006986 */ /* 0x0009ee000c101910 */
[----:B------:R-:W-:Y:S05]  /*15d40*/  @!P2 BRA `(.L_x_249) ;  /* 0x000000000004a947 */ /* 0x000fea0003800000 */
[----:B------:R0:W5:Y:S02]  /*15d50*/  LDG.E.LTC128B R0, desc[UR16][R48.64+0x220] ;  /* 0x0002201030007981 */ /* 0x000164000c1e1920 */
.L_x_249:
[----:B------:R-:W-:Y:S05]  /*15d60*/  BSYNC B1 ;  /* 0x0000000000017941 */ /* 0x000fea0003800000 */
.L_x_248:
[----:B----4-:R-:W4:Y:S01]  /*15d70*/  LDL.LU R5, [R1+0x2b4] ;  /* 0x0002b40001057983 */ /* 0x010f220000300800 */
[----:B-----5:R-:W-:Y:S01]  /*15d80*/  FMUL R4, R0, UR22 ;  /* 0x0000001600047c20 */ /* 0x020fe20008400000 */
[C---:B------:R-:W-:Y:S01]  /*15d90*/  ISETP.GT.AND P5, PT, R50.reuse, 0x29, P1 ;  /* 0x000000293200780c */ /* 0x040fe20000fa4270 */
[----:B------:R-:W-:Y:S01]  /*15da0*/  BSSY B1, `(.L_x_250) ;  /* 0x0000006000017945 */ /* 0x000fe20003800000 */
[----:B------:R-:W-:Y:S01]  /*15db0*/  ISETP.GT.AND P3, PT, R50, 0x30, P0 ;  /* 0x000000303200780c */ /* 0x000fe20000764270 */
[----:B----4-:R-:W-:-:S05]  /*15dc0*/  FFMA R5, R5, UR21, R4 ;  /* 0x0000001505057c23 */ /* 0x010fca0008000004 */
[----:B------:R4:W-:Y:S05]  /*15dd0*/  @P2 STG.E desc[UR16][R8.64+0x220], R5 ;  /* 0x0002200508002986 */ /* 0x0009ea000c101910 */
[----:B------:R-:W-:Y:S05]  /*15de0*/  @!P5 BRA `(.L_x_251) ;  /* 0x000000000004d947 */ /* 0x000fea0003800000 */
[----:B------:R0:W5:Y:S02]  /*15df0*/  LDG.E.LTC128B R0, desc[UR16][R22.64+0x220] ;  /* 0x0002201016007981 */ /* 0x000164000c1e1920 */
.L_x_251:
[----:B------:R-:W-:Y:S05]  /*15e00*/  BSYNC B1 ;  /* 0x0000000000017941 */ /* 0x000fea0003800000 */
.L_x_250:
[----:B--2-4-:R-:W2:Y:S01]  /*15e10*/  LDL.LU R8, [R1+0x2b8] ;  /* 0x0002b80001087983 */ /* 0x014ea20000300800 */
[----:B-----5:R-:W-:Y:S01]  /*15e20*/  FMUL R4, R0, UR22 ;  /* 0x0000001600047c20 */ /* 0x020fe20008400000 */
[----:B------:R-:W-:Y:S02]  /*15e30*/  IMAD.MOV.U32 R10, RZ, RZ, R0 ;  /* 0x000000ffff0a7224 */ /* 0x000fe400078e0000 */
[----:B------:R-:W-:Y:S01]  /*15e40*/  IMAD.MOV.U32 R9, RZ, RZ, R7 ;  /* 0x000000ffff097224 */ /* 0x000fe200078e0007 */
[----:B------:R-:W4:Y:S01]  /*15e50*/  LDL.LU R12, [R1+0x2bc] ;  /* 0x0002bc00010c7983 */ /* 0x000f220000300800 */
[----:B--2---:R-:W-:Y:S01]  /*15e60*/  FFMA R11, R8, UR21, R4 ;  /* 0x00000015080b7c23 */ /* 0x004fe20008000004 */
[----:B------:R-:W-:-:S05]  /*15e70*/  MOV R8, R6 ;  /* 0x0000000600087202 */ /* 0x000fca0000000f00 */
[----:B------:R2:W-:Y:S04]  /*15e80*/  @P5 STG.E desc[UR16][R8.64+0x220], R11 ;  /* 0x0002200b08005986 */ /* 0x0005e8000c101910 */
[----:B------:R-:W3:Y:S01]  /*15e90*/  @P3 LDG.E.LTC128B R10, desc[UR16][R56.64+0x200] ;  /* 0x00020010380a3981 */ /* 0x000ee2000c1e1920 */
[----:B------:R-:W-:Y:S01]  /*15ea0*/  ISETP.GT.AND P6, PT, R50, 0x31, P0 ;  /* 0x000000313200780c */ /* 0x000fe200007c4270 */
[----:B------:R-:W-:Y:S01]  /*15eb0*/  BSSY B1, `(.L_x_252) ;  /* 0x0000009000017945 */ /* 0x000fe20003800000 */
[----:B------:R-:W-:Y:S01]  /*15ec0*/  IADD3 R4, P5, R6, R158, RZ ;  /* 0x0000009e06047210 */ /* 0x000fe20007fbe0ff */
[----:B--2---:R-:W-:-:S05]  /*15ed0*/  IMAD.WIDE.U32 R8, R32, 0x1c, R8 ;  /* 0x0000001c20087825 */ /* 0x004fca00078e0008 */
[----:B------:R-:W-:Y:S01]  /*15ee0*/  IADD3 R9, R53, R9, RZ ;  /* 0x0000000935097210 */ /* 0x000fe20007ffe0ff */
[----:B---3--:R-:W-:-:S04]  /*15ef0*/  FMUL R0, R10, UR22 ;  /* 0x000000160a007c20 */ /* 0x008fc80008400000 */
[----:B----4-:R-:W-:-:S05]  /*15f00*/  FFMA R13, R12, UR21, R0 ;  /* 0x000000150c0d7c23 */ /* 0x010fca0008000000 */
[----:B------:R2:W-:Y:S01]  /*15f10*/  @P3 STG.E desc[UR16][R8.64+0x200], R13 ;  /* 0x0002000d08003986 */ /* 0x0005e2000c101910 */
[----:B------:R-:W-:Y:S05]  /*15f20*/  @!P6 BRA `(.L_x_253) ;  /* 0x000000000004e947 */ /* 0x000fea0003800000 */
[----:B------:R3:W5:Y:S02]  /*15f30*/  LDG.E.LTC128B R10, desc[UR16][R54.64+0x200] ;  /* 0x00020010360a7981 */ /* 0x000764000c1e1920 */
.L_x_253:
[----:B------:R-:W-:Y:S05]  /*15f40*/  BSYNC B1 ;  /* 0x0000000000017941 */ /* 0x000fea0003800000 */
.L_x_252:
[----:B------:R-:W4:Y:S01]  /*15f50*/  LDL.LU R11, [R1+0x2c0] ;  /* 0x0002c000010b7983 */ /* 0x000f220000300800 */
[----:B-----5:R-:W-:Y:S01]  /*15f60*/  FMUL R0, R10, UR22 ;  /* 0x000000160a007c20 */ /* 0x020fe20008400000 */
[----:B------:R-:W-:Y:S01]  /*15f70*/  IMAD.X R5, R7, 0x1, R33, P5 ;  /* 0x0000000107057824 */ /* 0x000fe200028e0621 */
[----:B------:R-:W-:Y:S01]  /*15f80*/  ISETP.GT.AND P2, PT, R50, 0x30, P1 ;  /* 0x000000303200780c */ /* 0x000fe20000f44270 */
[----:B------:R-:W-:Y:S01]  /*15f90*/  BSSY B1, `(.L_x_254) ;  /* 0x0000005000017945 */ /* 0x000fe20003800000 */
[----:B----4-:R-:W-:-:S05]  /*15fa0*/  FFMA R7, R11, UR21, R0 ;  /* 0x000000150b077c23 */ /* 0x010fca0008000000 */
[----:B------:R4:W-:Y:S06]  /*15fb0*/  @P6 STG.E desc[UR16][R4.64+0x200], R7 ;  /* 0x0002000704006986 */ /* 0x0009ec000c101910 */
[----:B------:R-:W-:Y:S05]  /*15fc0*/  @!P2 BRA `(.L_x_255) ;  /* 0x000000000004a947 */ /* 0x000fea0003800000 */
[----:B------:R0:W5:Y:S02]  /*15fd0*/  LDG.E.LTC128B R10, desc[UR16][R56.64+0x220] ;  /* 0x00022010380a7981 */ /* 0x000164000c1e1920 */
.L_x_255:
[----:B------:R-:W-:Y:S05]  /*15fe0*/  BSYNC B1 ;  /* 0x0000000000017941 */ /* 0x000fea0003800000 */
.L_x_254:
[----:B------:R-:W4:Y:S01]  /*15ff0*/  LDL.LU R6, [R1+0x2c4] ;  /* 0x0002c40001067983 */ /* 0x000f220000300800 */
        /* <DEDUP_REMOVED lines=8> */
.L_x_257:
[----:B------:R-:W-:Y:S05]  /*16080*/  BSYNC B1 ;  /* 0x0000000000017941 */ /* 0x000fea0003800000 */
.L_x_256:
[----:B------:R-:W3:Y:S01]  /*16090*/  LDL.LU R6, [R1+0x2c8] ;  /* 0x0002c80001067983 */ /* 0x000ee20000300800 */
[----:B-----5:R-:W-:Y:S01]  /*160a0*/  FMUL R0, R10, UR22 ;  /* 0x000000160a007c20 */ /* 0x020fe20008400000 */
[----:B--2-4-:R-:W-:Y:S01]  /*160b0*/  MOV R8, R4 ;  /* 0x0000000400087202 */ /* 0x014fe20000000f00 */
[----:B------:R-:W-:Y:S01]  /*160c0*/  IMAD.MOV.U32 R9, RZ, RZ, R5 ;  /* 0x000000ffff097224 */ /* 0x000fe200078e0005 */
[----:B------:R-:W2:Y:S01]  /*160d0*/  LDL.LU R12, [R1+0x2cc] ;  /* 0x0002cc00010c7983 */ /* 0x000ea20000300800 */
[----:B---3--:R-:W-:-:S05]  /*160e0*/  FFMA R11, R6, UR21, R0 ;  /* 0x00000015060b7c23 */ /* 0x008fca0008000000 */
[----:B------:R3:W-:Y:S04]  /*160f0*/  @P5 STG.E desc[UR16][R8.64+0x220], R11 ;  /* 0x0002200b08005986 */ /* 0x0007e8000c101910 */
[----:B------:R-:W4:Y:S01]  /*16100*/  @P3 LDG.E.LTC128B R10, desc[UR16][R60.64+0x200] ;  /* 0x000200103c0a3981 */ /* 0x000f22000c1e1920 */
[----:B------:R-:W-:Y:S01]  /*16110*/  ISETP.GT.AND P6, PT, R50, 0x39, P0 ;  /* 0x000000393200780c */ /* 0x000fe200007c4270 */
[----:B------:R-:W-:Y:S01]  /*16120*/  BSSY B1, `(.L_x_258) ;  /* 0x0000009000017945 */ /* 0x000fe20003800000 */
[----:B------:R-:W-:Y:S01]  /*16130*/  IADD3 R6, P5, R4, R158, RZ ;  /* 0x0000009e04067210 */ /* 0x000fe20007fbe0ff */
[----:B---3--:R-:W-:-:S05]  /*16140*/  IMAD.WIDE.U32 R8, R32, 0x1c, R8 ;  /* 0x0000001c20087825 */ /* 0x008fca00078e0008 */
[----:B------:R-:W-:Y:S01]  /*16150*/  IADD3 R9, R53, R9, RZ ;  /* 0x0000000935097210 */ /* 0x000fe20007ffe0ff */
[----:B----4-:R-:W-:-:S04]  /*16160*/  FMUL R0, R10, UR22 ;  /* 0x000000160a007c20 */ /* 0x010fc80008400000 */
[----:B--2---:R-:W-:-:S05]  /*16170*/  FFMA R13, R12, UR21, R0 ;  /* 0x000000150c0d7c23 */ /* 0x004fca0008000000 */
[----:B------:R2:W-:Y:S01]  /*16180*/  @P3 STG.E desc[UR16][R8.64+0x200], R13 ;  /* 0x0002000d08003986 */ /* 0x0005e2000c101910 */
[----:B------:R-:W-:Y:S05]  /*16190*/  @!P6 BRA `(.L_x_259) ;  /* 0x000000000004e947 */ /* 0x000fea0003800000 */
[----:B------:R3:W5:Y:S02]  /*161a0*/  LDG.E.LTC128B R10, desc[UR16][R58.64+0x200] ;  /* 0x000200103a0a7981 */ /* 0x000764000c1e1920 */
.L_x_259:
[----:B------:R-:W-:Y:S05]  /*161b0*/  BSYNC B1 ;  /* 0x0000000000017941 */ /* 0x000fea0003800000 */
.L_x_258:
        /* <DEDUP_REMOVED lines=9> */
.L_x_261:
[----:B------:R-:W-:Y:S05]  /*16250*/  BSYNC B1 ;  /* 0x0000000000017941 */ /* 0x000fea0003800000 */
.L_x_260:
        /* <DEDUP_REMOVED lines=9> */
.L_x_263:
[----:B------:R-:W-:Y:S05]  /*162f0*/  BSYNC B1 ;  /* 0x0000000000017941 */ /* 0x000fea0003800000 */
.L_x_262:
        /* <DEDUP_REMOVED lines=18> */
.L_x_265:
[----:B------:R-:W-:Y:S05]  /*16420*/  BSYNC B1 ;  /* 0x0000000000017941 */ /* 0x000fea0003800000 */
.L_x_264:
        /* <DEDUP_REMOVED lines=9> */
.L_x_267:
[----:B------:R-:W-:Y:S05]  /*164c0*/  BSYNC B1 ;  /* 0x0000000000017941 */ /* 0x000fea0003800000 */
.L_x_266:
        /* <DEDUP_REMOVED lines=9> */
.L_x_269:
[----:B------:R-:W-:Y:S05]  /*16560*/  BSYNC B1 ;  /* 0x0000000000017941 */ /* 0x000fea0003800000 */
.L_x_268:
        /* <DEDUP_REMOVED lines=18> */
.L_x_271:
[----:B------:R-:W-:Y:S05]  /*16690*/  BSYNC B1 ;  /* 0x0000000000017941 */ /* 0x000fea0003800000 */
.L_x_270:
        /* <DEDUP_REMOVED lines=9> */
.L_x_273:
[----:B------:R-:W-:Y:S05]  /*16730*/  BSYNC B1 ;  /* 0x0000000000017941 */ /* 0x000fea0003800000 */
.L_x_272:
        /* <DEDUP_REMOVED lines=9> */
.L_x_275:
[----:B------:R-:W-:Y:S05]  /*167d0*/  BSYNC B1 ;  /* 0x0000000000017941 */ /* 0x000fea0003800000 */
.L_x_274:
        /* <DEDUP_REMOVED lines=18> */
.L_x_277:
[----:B------:R-:W-:Y:S05]  /*16900*/  BSYNC B1 ;  /* 0x0000000000017941 */ /* 0x000fea0003800000 */
.L_x_276:
        /* <DEDUP_REMOVED lines=9> */
.L_x_279:
[----:B------:R-:W-:Y:S05]  /*169a0*/  BSYNC B1 ;  /* 0x0000000000017941 */ /* 0x000fea0003800000 */
.L_x_278:
        /* <DEDUP_REMOVED lines=9> */
.L_x_281:
[----:B------:R-:W-:Y:S05]  /*16a40*/  BSYNC B1 ;  /* 0x0000000000017941 */ /* 0x000fea0003800000 */
.L_x_280:
        /* <DEDUP_REMOVED lines=18> */
.L_x_283:
[----:B------:R-:W-:Y:S05]  /*16b70*/  BSYNC B1 ;  /* 0x0000000000017941 */ /* 0x000fea0003800000 */
.L_x_282:
        /* <DEDUP_REMOVED lines=9> */
.L_x_285:
[----:B------:R-:W-:Y:S05]  /*16c10*/  BSYNC B1 ;  /* 0x0000000000017941 */ /* 0x000fea0003800000 */
.L_x_284:
        /* <DEDUP_REMOVED lines=9> */
.L_x_287:
[----:B------:R-:W-:Y:S05]  /*16cb0*/  BSYNC B1 ;  /* 0x0000000000017941 */ /* 0x000fea0003800000 */
.L_x_286:
        /* <DEDUP_REMOVED lines=18> */
.L_x_289:
[----:B------:R-:W-:Y:S05]  /*16de0*/  BSYNC B1 ;  /* 0x0000000000017941 */ /* 0x000fea0003800000 */
.L_x_288:
        /* <DEDUP_REMOVED lines=9> */
.L_x_291:
[----:B------:R-:W-:Y:S05]  /*16e80*/  BSYNC B1 ;  /* 0x0000000000017941 */ /* 0x000fea0003800000 */
.L_x_290:
        /* <DEDUP_REMOVED lines=9> */
.L_x_293:
[----:B------:R-:W-:Y:S05]  /*16f20*/  BSYNC B1 ;  /* 0x0000000000017941 */ /* 0x000fea0003800000 */
.L_x_292:
        /* <DEDUP_REMOVED lines=18> */
.L_x_295:
[----:B------:R-:W-:Y:S05]  /*17050*/  BSYNC B1 ;  /* 0x0000000000017941 */ /* 0x000fea0003800000 */
.L_x_294:
        /* <DEDUP_REMOVED lines=9> */
.L_x_297:
[----:B------:R-:W-:Y:S05]  /*170f0*/  BSYNC B1 ;  /* 0x0000000000017941 */ /* 0x000fea0003800000 */
.L_x_296:
        /* <DEDUP_REMOVED lines=9> */
.L_x_299:
[----:B------:R-:W-:Y:S05]  /*17190*/  BSYNC B1 ;  /* 0x0000000000017941 */ /* 0x000fea0003800000 */
.L_x_298:
        /* <DEDUP_REMOVED lines=18> */
.L_x_301:
[----:B------:R-:W-:Y:S05]  /*172c0*/  BSYNC B1 ;  /* 0x0000000000017941 */ /* 0x000fea0003800000 */
.L_x_300:
        /* <DEDUP_REMOVED lines=9> */
.L_x_303:
[----:B------:R-:W-:Y:S05]  /*17360*/  BSYNC B1 ;  /* 0x0000000000017941 */ /* 0x000fea0003800000 */
.L_x_302:
        /* <DEDUP_REMOVED lines=9> */
.L_x_305:
[----:B------:R-:W-:Y:S05]  /*17400*/  BSYNC B1 ;  /* 0x0000000000017941 */ /* 0x000fea0003800000 */
.L_x_304:
[----:B------:R-:W2:Y:S01]  /*17410*/  LDL.LU R6, [R1+0x348] ;  /* 0x0003480001067983 */ /* 0x000ea20000300800 */
[----:B-----5:R-:W-:-:S03]  /*17420*/  FMUL R0, R10, UR22 ;  /* 0x000000160a007c20 */ /* 0x020fc60008400000 */
[----:B------:R-:W3:Y:S01]  /*17430*/  LDL.LU R12, [R1+0x34c] ;  /* 0x00034c00010c7983 */ /* 0x000ee20000300800 */
[----:B--2---:R-:W-:-:S05]  /*17440*/  FFMA R11, R6, UR21, R0 ;  /* 0x00000015060b7c23 */ /* 0x004fca0008000000 */
[----:B------:R2:W-:Y:S04]  /*17450*/  @P5 STG.E desc[UR16][R4.64+0x220], R11 ;  /* 0x0002200b04005986 */ /* 0x0005e8000c101910 */
[----:B------:R-:W3:Y:S01]  /*17460*/  @P3 LDG.E.LTC128B R10, desc[UR16][R92.64+0x200] ;  /* 0x000200105c0a3981 */ /* 0x000ee2000c1e1920 */
[----:B----4-:R-:W-:Y:S01]  /*17470*/  IMAD.WIDE.U32 R8, R32, 0x1c, R4 ;  /* 0x0000001c20087825 */ /* 0x010fe200078e0004 */
[----:B------:R-:W-:Y:S01]  /*17480*/  ISETP.GT.AND P6, PT, R50, 0x79, P0 ;  /* 0x000000793200780c */ /* 0x000fe200007c4270 */
[----:B------:R-:W-:Y:S01]  /*17490*/  BSSY B1, `(.L_x_306) ;  /* 0x0000008000017945 */ /* 0x000fe20003800000 */
[----:B------:R-:W-:Y:S02]  /*174a0*/  IADD3 R6, P5, R4, R158, RZ ;  /* 0x0000009e04067210 */ /* 0x000fe40007fbe0ff */
[----:B------:R-:W-:Y:S01]  /*174b0*/  IADD3 R9, R53, R9, RZ ;  /* 0x0000000935097210 */ /* 0x000fe20007ffe0ff */
[----:B---3--:R-:W-:-:S04]  /*174c0*/  FMUL R0, R10, UR22 ;  /* 0x000000160a007c20 */ /* 0x008fc80008400000 */
[----:B------:R-:W-:-:S05]  /*174d0*/  FFMA R13, R12, UR21, R0 ;  /* 0x000000150c0d7c23 */ /* 0x000fca0008000000 */
[----:B------:R2:W-:Y:S01]  /*174e0*/  @P3 STG.E desc[UR16][R8.64+0x200], R13 ;  /* 0x0002000d08003986 */ /* 0x0005e2000c101910 */
[----:B------:R-:W-:Y:S05]  /*174f0*/  @!P6 BRA `(.L_x_307) ;  /* 0x000000000004e947 */ /* 0x000fea0003800000 */
[----:B------:R3:W5:Y:S02]  /*17500*/  LDG.E.LTC128B R10, desc[UR16][R90.64+0x200] ;  /* 0x000200105a0a7981 */ /* 0x000764000c1e1920 */
.L_x_307:
[----:B------:R-:W-:Y:S05]  /*17510*/  BSYNC B1 ;  /* 0x0000000000017941 */ /* 0x000fea0003800000 */
.L_x_306:
[----:B--2---:R-:W2:Y:S01]  /*17520*/  LDL.LU R11, [R1+0x350] ;  /* 0x00035000010b7983 */ /* 0x004ea20000300800 */
[----:B-----5:R-:W-:Y:S01]  /*17530*/  FMUL R0, R10, UR22 ;  /* 0x000000160a007c20 */ /* 0x020fe20008400000 */
[----:B------:R-:W-:Y:S01]  /*17540*/  IMAD.X R7, R5, 0x1, R33, P5 ;  /* 0x0000000105077824 */ /* 0x000fe200028e0621 */
[----:B------:R-:W-:Y:S01]  /*17550*/  ISETP.GT.AND P2, PT, R50, 0x78, P1 ;  /* 0x000000783200780c */ /* 0x000fe20000f44270 */
[----:B------:R-:W-:Y:S01]  /*17560*/  BSSY B1, `(.L_x_308) ;  /* 0x0000005000017945 */ /* 0x000fe20003800000 */
[----:B--2---:R-:W-:-:S05]  /*17570*/  FFMA R5, R11, UR21, R0 ;  /* 0x000000150b057c23 */ /* 0x004fca0008000000 */
[----:B------:R2:W-:Y:S06]  /*17580*/  @P6 STG.E desc[UR16][R6.64+0x200], R5 ;  /* 0x0002000506006986 */ /* 0x0005ec000c101910 */
[----:B------:R-:W-:Y:S05]  /*17590*/  @!P2 BRA `(.L_x_309) ;  /* 0x000000000004a947 */ /* 0x000fea0003800000 */
[----:B------:R4:W5:Y:S02]  /*175a0*/  LDG.E.LTC128B R10, desc[UR16][R92.64+0x220] ;  /* 0x000220105c0a7981 */ /* 0x000964000c1e1920 */
.L_x_309:
[----:B------:R-:W-:Y:S05]  /*175b0*/  BSYNC B1 ;  /* 0x0000000000017941 */ /* 0x000fea0003800000 */
.L_x_308:
[----:B------:R-:W2:Y:S01]  /*175c0*/  LDL.LU R4, [R1+0x354] ;  /* 0x0003540001047983 */ /* 0x000ea20000300800 */
[----:B-----5:R-:W-:Y:S01]  /*175d0*/  FMUL R0, R10, UR22 ;  /* 0x000000160a007c20 */ /* 0x020fe20008400000 */
[C---:B------:R-:W-:Y:S01]  /*175e0*/  ISETP.GT.AND P5, PT, R50.reuse, 0x79, P1 ;  /* 0x000000793200780c */ /* 0x040fe20000fa4270 */
[----:B------:R-:W-:Y:S01]  /*175f0*/  BSSY B1, `(.L_x_310) ;  /* 0x0000006000017945 */ /* 0x000fe20003800000 */
[----:B------:R-:W-:Y:S01]  /*17600*/  ISETP.GT.AND P3, PT, R50, 0x80, P0 ;  /* 0x000000803200780c */ /* 0x000fe20000764270 */
[----:B--2---:R-:W-:-:S05]  /*17610*/  FFMA R5, R4, UR21, R0 ;  /* 0x0000001504057c23 */ /* 0x004fca0008000000 */
[----:B------:R2:W-:Y:S05]  /*17620*/  @P2 STG.E desc[UR16][R8.64+0x220], R5 ;  /* 0x0002200508002986 */ /* 0x0005ea000c101910 */
[----:B------:R-:W-:Y:S05]  /*17630*/  @!P5 BRA `(.L_x_311) ;  /* 0x000000000004d947 */ /* 0x000fea0003800000 */
[----:B------:R0:W5:Y:S02]  /*17640*/  LDG.E.LTC128B R10, desc[UR16][R90.64+0x220] ;  /* 0x000220105a0a7981 */ /* 0x000164000c1e1920 */
.L_x_311:
[----:B------:R-:W-:Y:S05]  /*17650*/  BSYNC B1 ;  /* 0x0000000000017941 */ /* 0x000fea0003800000 */
.L_x_310:
[----:B------:R-:W3:Y:S01]  /*17660*/  LDL.LU R4, [R1+0x358] ;  /* 0x0003580001047983 */ /* 0x000ee20000300800 */
[----:B-----5:R-:W-:-:S03]  /*17670*/  FMUL R0, R10, UR22 ;  /* 0x000000160a007c20 */ /* 0x020fc60008400000 */
[----:B------:R-:W4:Y:S01]  /*17680*/  LDL.LU R12, [R1+0x35c] ;  /* 0x00035c00010c7983 */ /* 0x000f220000300800 */
[----:B---3--:R-:W-:-:S05]  /*17690*/  FFMA R11, R4, UR21, R0 ;  /* 0x00000015040b7c23 */ /* 0x008fca0008000000 */
[----:B------:R3:W-:Y:S04]  /*176a0*/  @P5 STG.E desc[UR16][R6.64+0x220], R11 ;  /* 0x0002200b06005986 */ /* 0x0007e8000c101910 */
[----:B------:R-:W4:Y:S01]  /*176b0*/  @P3 LDG.E.LTC128B R10, desc[UR16][R96.64+0x200] ;  /* 0x00020010600a3981 */ /* 0x000f22000c1e1920 */
[----:B--2---:R-:W-:Y:S01]  /*176c0*/  IMAD.WIDE.U32 R8, R32, 0x1c, R6 ;  /* 0x0000001c20087825 */ /* 0x004fe200078e0006 */
[----:B------:R-:W-:Y:S01]  /*176d0*/  ISETP.GT.AND P6, PT, R50, 0x81, P0 ;  /* 0x000000813200780c */ /* 0x000fe200007c4270 */
[----:B------:R-:W-:Y:S01]  /*176e0*/  BSSY B1, `(.L_x_312) ;  /* 0x0000008000017945 */ /* 0x000fe20003800000 */
[----:B------:R-:W-:Y:S02]  /*176f0*/  IADD3 R4, P5, R6, R158, RZ ;  /* 0x0000009e06047210 */ /* 0x000fe40007fbe0ff */
[----:B------:R-:W-:Y:S01]  /*17700*/  IADD3 R9, R53, R9, RZ ;  /* 0x0000000935097210 */ /* 0x000fe20007ffe0ff */
[----:B----4-:R-:W-:-:S04]  /*17710*/  FMUL R0, R10, UR22 ;  /* 0x000000160a007c20 */ /* 0x010fc80008400000 */
[----:B------:R-:W-:-:S05]  /*17720*/  FFMA R13, R12, UR21, R0 ;  /* 0x000000150c0d7c23 */ /* 0x000fca0008000000 */
[----:B------:R3:W-:Y:S01]  /*17730*/  @P3 STG.E desc[UR16][R8.64+0x200], R13 ;  /* 0x0002000d08003986 */ /* 0x0007e2000c101910 */
[----:B------:R-:W-:Y:S05]  /*17740*/  @!P6 BRA `(.L_x_313) ;  /* 0x000000000004e947 */ /* 0x000fea0003800000 */
[----:B------:R2:W5:Y:S02]  /*17750*/  LDG.E.LTC128B R10, desc[UR16][R94.64+0x200] ;  /* 0x000200105e0a7981 */ /* 0x000564000c1e1920 */
.L_x_313:
[----:B------:R-:W-:Y:S05]  /*17760*/  BSYNC B1 ;  /* 0x0000000000017941 */ /* 0x000fea0003800000 */
.L_x_312:
[----:B---3--:R-:W3:Y:S01]  /*17770*/  LDL.LU R11, [R1+0x360] ;  /* 0x00036000010b7983 */ /* 0x008ee20000300800 */
[----:B-----5:R-:W-:Y:S01]  /*17780*/  FMUL R0, R10, UR22 ;  /* 0x000000160a007c20 */ /* 0x020fe20008400000 */
[----:B------:R-:W-:Y:S01]  /*17790*/  IMAD.X R5, R7, 0x1, R33, P5 ;  /* 0x0000000107057824 */ /* 0x000fe200028e0621 */
[----:B------:R-:W-:Y:S01]  /*177a0*/  ISETP.GT.AND P2, PT, R50, 0x80, P1 ;  /* 0x000000803200780c */ /* 0x000fe20000f44270 */
[----:B------:R-:W-:Y:S01]  /*177b0*/  BSSY B1, `(.L_x_314) ;  /* 0x0000005000017945 */ /* 0x000fe20003800000 */
[----:B---3--:R-:W-:-:S05]  /*177c0*/  FFMA R7, R11, UR21, R0 ;  /* 0x000000150b077c23 */ /* 0x008fca0008000000 */
[----:B------:R3:W-:Y:S06]  /*177d0*/  @P6 STG.E desc[UR16][R4.64+0x200], R7 ;  /* 0x0002000704006986 */ /* 0x0007ec000c101910 */
[----:B------:R-:W-:Y:S05]  /*177e0*/  @!P2 BRA `(.L_x_315) ;  /* 0x000000000004a947 */ /* 0x000fea0003800000 */
[----:B------:R4:W5:Y:S02]  /*177f0*/  LDG.E.LTC128B R10, desc[UR16][R96.64+0x220] ;  /* 0x00022010600a7981 */ /* 0x000964000c1e1920 */
.L_x_315:
[----:B------:R-:W-:Y:S05]  /*17800*/  BSYNC B1 ;  /* 0x0000000000017941 */ /* 0x000fea0003800000 */
.L_x_314:
[----:B------:R-:W3:Y:S01]  /*17810*/  LDL.LU R6, [R1+0x364] ;  /* 0x0003640001067983 */ /* 0x000ee20000300800 */
[----:B-----5:R-:W-:Y:S01]  /*17820*/  FMUL R0, R10, UR22 ;  /* 0x000000160a007c20 */ /* 0x020fe20008400000 */
[C---:B------:R-:W-:Y:S01]  /*17830*/  ISETP.GT.AND P5, PT, R50.reuse, 0x81, P1 ;  /* 0x000000813200780c */ /* 0x040fe20000fa4270 */
[----:B------:R-:W-:Y:S01]  /*17840*/  BSSY B1, `(.L_x_316) ;  /* 0x0000006000017945 */ /* 0x000fe20003800000 */
[----:B------:R-:W-:Y:S01]  /*17850*/  ISETP.GT.AND P3, PT, R50, 0x88, P0 ;  /* 0x000000883200780c */ /* 0x000fe20000764270 */
[----:B---3--:R-:W-:-:S05]  /*17860*/  FFMA R7, R6, UR21, R0 ;  /* 0x0000001506077c23 */ /* 0x008fca0008000000 */
[----:B------:R3:W-:Y:S05]  /*17870*/  @P2 STG.E desc[UR16][R8.64+0x220], R7 ;  /* 0x0002200708002986 */ /* 0x0007ea000c101910 */
[----:B------:R-:W-:Y:S05]  /*17880*/  @!P5 BRA `(.L_x_317) ;  /* 0x000000000004d947 */ /* 0x000fea0003800000 */
[----:B------:R0:W5:Y:S02]  /*17890*/  LDG.E.LTC128B R10, desc[UR16][R94.64+0x220] ;  /* 0x000220105e0a7981 */ /* 0x000164000c1e1920 */
.L_x_317:
[----:B------:R-:W-:Y:S05]  /*178a0*/  BSYNC B1 ;  /* 0x0000000000017941 */ /* 0x000fea0003800000 */
.L_x_316:
[----:B------:R-:W2:Y:S01]  /*178b0*/  LDL.LU R6, [R1+0x368] ;  /* 0x0003680001067983 */ /* 0x000ea20000300800 */
[----:B-----5:R-:W-:-:S03]  /*178c0*/  FMUL R0, R10, UR22 ;  /* 0x000000160a007c20 */ /* 0x020fc60008400000 */
[----:B------:R-:W4:Y:S01]  /*178d0*/  LDL.LU R12, [R1+0x36c] ;  /* 0x00036c00010c7983 */ /* 0x000f220000300800 */
[----:B--2---:R-:W-:-:S05]  /*178e0*/  FFMA R11, R6, UR21, R0 ;  /* 0x00000015060b7c23 */ /* 0x004fca0008000000 */
[----:B------:R2:W-:Y:S04]  /*178f0*/  @P5 STG.E desc[UR16][R4.64+0x220], R11 ;  /* 0x0002200b04005986 */ /* 0x0005e8000c101910 */
[----:B------:R-:W4:Y:S01]  /*17900*/  @P3 LDG.E.LTC128B R10, desc[UR16][R100.64+0x200] ;  /* 0x00020010640a3981 */ /* 0x000f22000c1e1920 */
[----:B---3--:R-:W-:Y:S01]  /*17910*/  IMAD.WIDE.U32 R8, R32, 0x1c, R4 ;  /* 0x0000001c20087825 */ /* 0x008fe200078e0004 */
        /* <DEDUP_REMOVED lines=9> */
.L_x_319:
[----:B------:R-:W-:Y:S05]  /*179b0*/  BSYNC B1 ;  /* 0x0000000000017941 */ /* 0x000fea0003800000 */
.L_x_318:
        /* <DEDUP_REMOVED lines=9> */
.L_x_321:
[----:B------:R-:W-:Y:S05]  /*17a50*/  BSYNC B1 ;  /* 0x0000000000017941 */ /* 0x000fea0003800000 */
.L_x_320:
        /* <DEDUP_REMOVED lines=9> */
.L_x_323:
[----:B------:R-:W-:Y:S05]  /*17af0*/  BSYNC B1 ;  /* 0x0000000000017941 */ /* 0x000fea0003800000 */
.L_x_322:
        /* <DEDUP_REMOVED lines=16> */
.L_x_325:
[----:B------:R-:W-:Y:S05]  /*17c00*/  BSYNC B1 ;  /* 0x0000000000017941 */ /* 0x000fea0003800000 */
.L_x_324:
        /* <DEDUP_REMOVED lines=9> */
.L_x_327:
[----:B------:R-:W-:Y:S05]  /*17ca0*/  BSYNC B1 ;  /* 0x0000000000017941 */ /* 0x000fea0003800000 */
.L_x_326:
        /* <DEDUP_REMOVED lines=9> */
.L_x_329:
[----:B------:R-:W-:Y:S05]  /*17d40*/  BSYNC B1 ;  /* 0x0000000000017941 */ /* 0x000fea0003800000 */
.L_x_328:
[----:B---3--:R-:W3:Y:S01]  /*17d50*/  LDL.LU R4, [R1+0x388] ;  /* 0x0003880001047983 */ /* 0x008ee20000300800 */
[----:B-----5:R-:W-:-:S03]  /*17d60*/  FMUL R0, R10, UR22 ;  /* 0x000000160a007c20 */ /* 0x020fc60008400000 */
[----:B------:R-:W2:Y:S01]  /*17d70*/  LDL.LU R12, [R1+0x38c] ;  /* 0x00038c00010c7983 */ /* 0x000ea20000300800 */
[----:B---3--:R-:W-:-:S05]  /*17d80*/  FFMA R11, R4, UR21, R0 ;  /* 0x00000015040b7c23 */ /* 0x008fca0008000000 */
[----:B------:R3:W-:Y:S04]  /*17d90*/  @P5 STG.E desc[UR16][R8.64+0x220], R11 ;  /* 0x0002200b08005986 */ /* 0x0007e8000c101910 */
[----:B------:R-:W4:Y:S01]  /*17da0*/  @P3 LDG.E.LTC128B R10, desc[UR16][R108.64+0x200] ;  /* 0x000200106c0a3981 */ /* 0x000f22000c1e1920 */
[----:B------:R-:W-:Y:S01]  /*17db0*/  IMAD.WIDE.U32 R4, R32, 0x1c, R8 ;  /* 0x0000001c20047825 */ /* 0x000fe200078e0008 */
[----:B------:R-:W-:Y:S01]  /*17dc0*/  ISETP.GT.AND P6, PT, R50, 0x99, P0 ;  /* 0x000000993200780c */ /* 0x000fe200007c4270 */
[----:B------:R-:W-:Y:S01]  /*17dd0*/  BSSY B1, `(.L_x_330) ;  /* 0x0000008000017945 */ /* 0x000fe20003800000 */
[----:B------:R-:W-:Y:S02]  /*17de0*/  IADD3 R6, P5, R8, R158, RZ ;  /* 0x0000009e08067210 */ /* 0x000fe40007fbe0ff */
[----:B------:R-:W-:Y:S01]  /*17df0*/  IADD3 R5, R53, R5, RZ ;  /* 0x0000000535057210 */ /* 0x000fe20007ffe0ff */
[----:B----4-:R-:W-:-:S04]  /*17e00*/  FMUL R0, R10, UR22 ;  /* 0x000000160a007c20 */ /* 0x010fc80008400000 */
[----:B--2---:R-:W-:-:S05]  /*17e10*/  FFMA R13, R12, UR21, R0 ;  /* 0x000000150c0d7c23 */ /* 0x004fca0008000000 */
[----:B------:R3:W-:Y:S01]  /*17e20*/  @P3 STG.E desc[UR16][R4.64+0x200], R13 ;  /* 0x0002000d04003986 */ /* 0x0007e2000c101910 */
[----:B------:R-:W-:Y:S05]  /*17e30*/  @!P6 BRA `(.L_x_331) ;  /* 0x000000000004e947 */ /* 0x000fea0003800000 */
[----:B------:R2:W5:Y:S02]  /*17e40*/  LDG.E.LTC128B R10, desc[UR16][R106.64+0x200] ;  /* 0x000200106a0a7981 */ /* 0x000564000c1e1920 */
.L_x_331:
[----:B------:R-:W-:Y:S05]  /*17e50*/  BSYNC B1 ;  /* 0x0000000000017941 */ /* 0x000fea0003800000 */
.L_x_330:
        /* <DEDUP_REMOVED lines=9> */
.L_x_333:
[----:B------:R-:W-:Y:S05]  /*17ef0*/  BSYNC B1 ;  /* 0x0000000000017941 */ /* 0x000fea0003800000 */
.L_x_332:
        /* <DEDUP_REMOVED lines=9> */
.L_x_335:
[----:B------:R-:W-:Y:S05]  /*17f90*/  BSYNC B1 ;  /* 0x0000000000017941 */ /* 0x000fea0003800000 */
.L_x_334:
        /* <DEDUP_REMOVED lines=16> */
.L_x_337:
[----:B------:R-:W-:Y:S05]  /*180a0*/  BSYNC B1 ;  /* 0x0000000000017941 */ /* 0x000fea0003800000 */
.L_x_336:
        /* <DEDUP_REMOVED lines=9> */
.L_x_339:
[----:B------:R-:W-:Y:S05]  /*18140*/  BSYNC B1 ;  /* 0x0000000000017941 */ /* 0x000fea0003800000 */
.L_x_338:
        /* <DEDUP_REMOVED lines=9> */
.L_x_341:
[----:B------:R-:W-:Y:S05]  /*181e0*/  BSYNC B1 ;  /* 0x0000000000017941 */ /* 0x000fea0003800000 */
.L_x_340:
        /* <DEDUP_REMOVED lines=16> */
.L_x_343:
[----:B------:R-:W-:Y:S05]  /*182f0*/  BSYNC B1 ;  /* 0x0000000000017941 */ /* 0x000fea0003800000 */
.L_x_342:
        /* <DEDUP_REMOVED lines=9> */
.L_x_345:
[----:B------:R-:W-:Y:S05]  /*18390*/  BSYNC B1 ;  /* 0x0000000000017941 */ /* 0x000fea0003800000 */
.L_x_344:
        /* <DEDUP_REMOVED lines=9> */
.L_x_347:
[----:B------:R-:W-:Y:S05]  /*18430*/  BSYNC B1 ;  /* 0x0000000000017941 */ /* 0x000fea0003800000 */
.L_x_346:
        /* <DEDUP_REMOVED lines=16> */
.L_x_349:
[----:B------:R-:W-:Y:S05]  /*18540*/  BSYNC B1 ;  /* 0x0000000000017941 */ /* 0x000fea0003800000 */
.L_x_348:
        /* <DEDUP_REMOVED lines=9> */
.L_x_351:
[----:B------:R-:W-:Y:S05]  /*185e0*/  BSYNC B1 ;  /* 0x0000000000017941 */ /* 0x000fea0003800000 */
.L_x_350:
        /* <DEDUP_REMOVED lines=9> */
.L_x_353:
[----:B------:R-:W-:Y:S05]  /*18680*/  BSYNC B1 ;  /* 0x0000000000017941 */ /* 0x000fea0003800000 */
.L_x_352:
        /* <DEDUP_REMOVED lines=16> */
.L_x_355:
[----:B------:R-:W-:Y:S05]  /*18790*/  BSYNC B1 ;  /* 0x0000000000017941 */ /* 0x000fea0003800000 */
.L_x_354:
        /* <DEDUP_REMOVED lines=9> */
.L_x_357:
[----:B------:R-:W-:Y:S05]  /*18830*/  BSYNC B1 ;  /* 0x0000000000017941 */ /* 0x000fea0003800000 */
.L_x_356:
        /* <DEDUP_REMOVED lines=9> */
.L_x_359:
[----:B------:R-:W-:Y:S05]  /*188d0*/  BSYNC B1 ;  /* 0x0000000000017941 */ /* 0x000fea0003800000 */
.L_x_358:
        /* <DEDUP_REMOVED lines=16> */
.L_x_361:
[----:B------:R-:W-:Y:S05]  /*189e0*/  BSYNC B1 ;  /* 0x0000000000017941 */ /* 0x000fea0003800000 */
.L_x_360:
        /* <DEDUP_REMOVED lines=9> */
.L_x_363:
[----:B------:R-:W-:Y:S05]  /*18a80*/  BSYNC B1 ;  /* 0x0000000000017941 */ /* 0x000fea0003800000 */
.L_x_362:
        /* <DEDUP_REMOVED lines=9> */
.L_x_365:
[----:B------:R-:W-:Y:S05]  /*18b20*/  BSYNC B1 ;  /* 0x0000000000017941 */ /* 0x000fea0003800000 */
.L_x_364:
        /* <DEDUP_REMOVED lines=16> */
.L_x_367:
[----:B------:R-:W-:Y:S05]  /*18c30*/  BSYNC B1 ;  /* 0x0000000000017941 */ /* 0x000fea0003800000 */
.L_x_366:
        /* <DEDUP_REMOVED lines=9> */
.L_x_369:
[----:B------:R-:W-:Y:S05]  /*18cd0*/  BSYNC B1 ;  /* 0x0000000000017941 */ /* 0x000fea0003800000 */
.L_x_368:
        /* <DEDUP_REMOVED lines=9> */
.L_x_371:
[----:B------:R-:W-:Y:S05]  /*18d70*/  BSYNC B1 ;  /* 0x0000000000017941 */ /* 0x000fea0003800000 */
.L_x_370:
        /* <DEDUP_REMOVED lines=16> */
.L_x_373:
[----:B------:R-:W-:Y:S05]  /*18e80*/  BSYNC B1 ;  /* 0x0000000000017941 */ /* 0x000fea0003800000 */
.L_x_372:
        /* <DEDUP_REMOVED lines=9> */
.L_x_375:
[----:B------:R-:W-:Y:S05]  /*18f20*/  BSYNC B1 ;  /* 0x0000000000017941 */ /* 0x000fea0003800000 */
.L_x_374:
        /* <DEDUP_REMOVED lines=9> */
.L_x_377:
[----:B------:R-:W-:Y:S05]  /*18fc0*/  BSYNC B1 ;  /* 0x0000000000017941 */ /* 0x000fea0003800000 */
.L_x_376:
        /* <DEDUP_REMOVED lines=16> */
.L_x_379:
[----:B------:R-:W-:Y:S05]  /*190d0*/  BSYNC B1 ;  /* 0x0000000000017941 */ /* 0x000fea0003800000 */
.L_x_378:
        /* <DEDUP_REMOVED lines=9> */
.L_x_381:
[----:B------:R-:W-:Y:S05]  /*19170*/  BSYNC B1 ;  /* 0x0000000000017941 */ /* 0x000fea0003800000 */
.L_x_380:
        /* <DEDUP_REMOVED lines=9> */
.L_x_383:
[----:B------:R-:W-:Y:S05]  /*19210*/  BSYNC B1 ;  /* 0x0000000000017941 */ /* 0x000fea0003800000 */
.L_x_382:
        /* <DEDUP_REMOVED lines=16> */
.L_x_385:
[----:B------:R-:W-:Y:S05]  /*19320*/  BSYNC B1 ;  /* 0x0000000000017941 */ /* 0x000fea0003800000 */
.L_x_384:
        /* <DEDUP_REMOVED lines=9> */
.L_x_387:
[----:B------:R-:W-:Y:S05]  /*193c0*/  BSYNC B1 ;  /* 0x0000000000017941 */ /* 0x000fea0003800000 */
.L_x_386:
        /* <DEDUP_REMOVED lines=9> */
.L_x_389:
[----:B------:R-:W-:Y:S05]  /*19460*/  BSYNC B1 ;  /* 0x0000000000017941 */ /* 0x000fea0003800000 */
.L_x_388:
        /* <DEDUP_REMOVED lines=16> */
.L_x_391:
[----:B------:R-:W-:Y:S05]  /*19570*/  BSYNC B1 ;  /* 0x0000000000017941 */ /* 0x000fea0003800000 */
.L_x_390:
        /* <DEDUP_REMOVED lines=9> */
.L_x_393:
[----:B------:R-:W-:Y:S05]  /*19610*/  BSYNC B1 ;  /* 0x0000000000017941 */ /* 0x000fea0003800000 */
.L_x_392:
        /* <DEDUP_REMOVED lines=9> */
.L_x_395:
[----:B------:R-:W-:Y:S05]  /*196b0*/  BSYNC B1 ;  /* 0x0000000000017941 */ /* 0x000fea0003800000 */
.L_x_394:
        /* <DEDUP_REMOVED lines=16> */
.L_x_397:
[----:B------:R-:W-:Y:S05]  /*197c0*/  BSYNC B1 ;  /* 0x0000000000017941 */ /* 0x000fea0003800000 */
.L_x_396:
        /* <DEDUP_REMOVED lines=9> */
.L_x_399:
[----:B------:R-:W-:Y:S05]  /*19860*/  BSYNC B1 ;  /* 0x0000000000017941 */ /* 0x000fea0003800000 */
.L_x_398:
        /* <DEDUP_REMOVED lines=9> */
.L_x_401:
[----:B------:R-:W-:Y:S05]  /*19900*/  BSYNC B1 ;  /* 0x0000000000017941 */ /* 0x000fea0003800000 */
.L_x_400:
        /* <DEDUP_REMOVED lines=16> */
.L_x_403:
[----:B------:R-:W-:Y:S05]  /*19a10*/  BSYNC B1 ;  /* 0x0000000000017941 */ /* 0x000fea0003800000 */
.L_x_402:
        /* <DEDUP_REMOVED lines=9> */
.L_x_405:
[----:B------:R-:W-:Y:S05]  /*19ab0*/  BSYNC B1 ;  /* 0x0000000000017941 */ /* 0x000fea0003800000 */
.L_x_404:
[----:B------:R-:W3:Y:S01]  /*19ac0*/  LDL.LU R8, [R1+0x454] ;  /* 0x0004540001087983 */ /* 0x000ee20000300800 */
[----:B-----5:R-:W-:Y:S01]  /*19ad0*/  FMUL R0, R10, UR22 ;  /* 0x000000160a007c20 */ /* 0x020fe20008400000 */
[----:B------:R-:W-:Y:S01]  /*19ae0*/  ISETP.GT.AND P1, PT, R50, 0xf9, P1 ;  /* 0x000000f93200780c */ /* 0x000fe20000f24270 */
[----:B------:R-:W-:Y:S02]  /*19af0*/  BSSY B1, `(.L_x_406) ;  /* 0x0000005000017945 */ /* 0x000fe40003800000 */
[----:B---3--:R-:W-:-:S05]  /*19b00*/  FFMA R9, R8, UR21, R0 ;  /* 0x0000001508097c23 */ /* 0x008fca0008000000 */
[----:B------:R3:W-:Y:S05]  /*19b10*/  @P3 STG.E desc[UR16][R4.64+0x220], R9 ;  /* 0x0002200904003986 */ /* 0x0007ea000c101910 */
[----:B------:R-:W-:Y:S05]  /*19b20*/  @!P1 BRA `(.L_x_407) ;  /* 0x0000000000049947 */ /* 0x000fea0003800000 */
[----:B------:R0:W5:Y:S02]  /*19b30*/  LDG.E.LTC128B R10, desc[UR16][R2.64+0x220] ;  /* 0x00022010020a7981 */ /* 0x000164000c1e1920 */
.L_x_407:
[----:B------:R-:W-:Y:S05]  /*19b40*/  BSYNC B1 ;  /* 0x0000000000017941 */ /* 0x000fea0003800000 */
.L_x_406:
[----:B------:R-:W0:Y:S01]  /*19b50*/  LDL.LU R0, [R1+0x458] ;  /* 0x0004580001007983 */ /* 0x000e220000300800 */
[----:B-----5:R-:W-:-:S04]  /*19b60*/  FMUL R10, R10, UR22 ;  /* 0x000000160a0a7c20 */ /* 0x020fc80008400000 */
[----:B0-2---:R-:W-:Y:S01]  /*19b70*/  FFMA R3, R0, UR21, R10 ;  /* 0x0000001500037c23 */ /* 0x005fe2000800000a */
[----:B------:R-:W-:Y:S06]  /*19b80*/  @!P1 BRA `(.L_x_408) ;  /* 0x0000004800bc9947 */ /* 0x000fec0003800000 */
[----:B------:R0:W-:Y:S01]  /*19b90*/  STG.E desc[UR16][R6.64+0x220], R3 ;  /* 0x0002200306007986 */ /* 0x0001e2000c101910 */
[----:B------:R-:W-:Y:S05]  /*19ba0*/  BRA `(.L_x_408) ;  /* 0x0000004800b47947 */ /* 0x000fea0003800000 */
.L_x_25:
[----:B------:R-:W-:Y:S01]  /*19bb0*/  ULDC.64 UR6, c[0x0][0x6c0] ;  /* 0x0001b00000067ab9 */ /* 0x000fe20000000a00 */
[----:B------:R-:W2:Y:S01]  /*19bc0*/  LDL.LU R26, [R1+0x458] ;  /* 0x00045800011a7983 */ /* 0x000ea20000300800 */
[C---:B------:R-:W-:Y:S02]  /*19bd0*/  LEA R2, P1, R36.reuse, UR6, 0x2 ;  /* 0x0000000624027c11 */ /* 0x040fe4000f8210ff */
[----:B------:R-:W-:Y:S01]  /*19be0*/  ISETP.GT.AND P3, PT, R51, 0x8, PT ;  /* 0x000000083300780c */ /* 0x000fe20003f64270 */
[----:B------:R-:W-:Y:S01]  /*19bf0*/  FMUL R0, R5, UR21 ;  /* 0x0000001505007c20 */ /* 0x000fe20008400000 */
[----:B------:R-:W-:Y:S01]  /*19c00*/  LEA.HI.X R3, R36, UR7, R4, 0x2, P1 ;  /* 0x0000000724037c11 */ /* 0x000fe200088f1404 */
[----:B------:R-:W-:Y:S01]  /*19c10*/  FMUL R6, R6, UR21 ;  /* 0x0000001506067c20 */ /* 0x000fe20008400000 */
[C---:B------:R-:W-:Y:S01]  /*19c20*/  ISETP.GT.AND P1, PT, R50.reuse, 0x1, P2 ;  /* 0x000000013200780c */ /* 0x040fe20001724270 */
[----:B------:R-:W-:Y:S01]  /*19c30*/  FMUL R7, R7, UR21 ;  /* 0x0000001507077c20 */ /* 0x000fe20008400000 */
[----:B------:R-:W-:Y:S01]  /*19c40*/  ISETP.GT.AND P5, PT, R50, RZ, P3 ;  /* 0x000000ff3200720c */ /* 0x000fe20001fa4270 */
[----:B------:R-:W-:Y:S01]  /*19c50*/  FMUL R8, R8, UR21 ;  /* 0x0000001508087c20 */ /* 0x000fe20008400000 */
[C---:B------:R-:W-:Y:S01]  /*19c60*/  SHF.L.U64.HI R5, R32.reuse, 0x2, R33 ;  /* 0x0000000220057819 */ /* 0x040fe20000010221 */
[----:B------:R-:W-:Y:S01]  /*19c70*/  FMUL R9, R9, UR21 ;  /* 0x0000001509097c20 */ /* 0x000fe20008400000 */
[----:B------:R-:W-:Y:S01]  /*19c80*/  LEA R4, P6, R32, R2, 0x2 ;  /* 0x0000000220047211 */ /* 0x000fe200078c10ff */
[----:B------:R0:W-:Y:S03]  /*19c90*/  @P0 STG.E desc[UR16][R2.64], R0 ;  /* 0x0000000002000986 */ /* 0x0001e6000c101910 */
[----:B------:R-:W-:-:S02]  /*19ca0*/  IADD3.X R5, R5, R3, RZ, P6, !PT ;  /* 0x0000000305057210 */ /* 0x000fc400037fe4ff */
[----:B------:R-:W-:Y:S01]  /*19cb0*/  SHF.L.U32 R24, R32, 0x5, RZ ;  /* 0x0000000520187819 */ /* 0x000fe200000006ff */
[----:B------:R-:W-:Y:S01]  /*19cc0*/  FMUL R10, R10, UR21 ;  /* 0x000000150a0a7c20 */ /* 0x000fe20008400000 */
[C---:B------:R-:W-:Y:S01]  /*19cd0*/  ISETP.GT.AND P6, PT, R50.reuse, 0x1, P3 ;  /* 0x000000013200780c */ /* 0x040fe20001fc4270 */
[----:B------:R-:W-:Y:S01]  /*19ce0*/  FMUL R11, R11, UR21 ;  /* 0x000000150b0b7c20 */ /* 0x000fe20008400000 */
[----:B------:R-:W-:Y:S01]  /*19cf0*/  ISETP.GT.AND P0, PT, R50, 0x8, P2 ;  /* 0x000000083200780c */ /* 0x000fe20001704270 */
[----:B------:R-:W-:Y:S01]  /*19d00*/  @P1 STG.E desc[UR16][R4.64], R6 ;  /* 0x0000000604001986 */ /* 0x000fe2000c101910 */
[----:B0-----:R-:W-:-:S03]  /*19d10*/  IMAD R0, R33, 0x1c, RZ ;  /* 0x0000001c21007824 */ /* 0x001fc600078e02ff */
[----:B------:R0:W-:Y:S01]  /*19d20*/  @P5 STG.E desc[UR16][R2.64+0x20], R7 ;  /* 0x0000200702005986 */ /* 0x0001e2000c101910 */
[----:B------:R-:W-:Y:S01]  /*19d30*/  SHF.L.U64.HI R33, R32, 0x5, R33 ;  /* 0x0000000520217819 */ /* 0x000fe20000010221 */
[----:B------:R-:W-:Y:S01]  /*19d40*/  FMUL R12, R12, UR21 ;  /* 0x000000150c0c7c20 */ /* 0x000fe20008400000 */
        /* <DEDUP_REMOVED lines=9> */
[----:B0-----:R-:W-:-:S04]  /*19de0*/  IMAD.WIDE.U32 R6, R32, 0x1c, R4 ;  /* 0x0000001c20067825 */ /* 0x001fc800078e0004 */
[----:B------:R-:W-:Y:S01]  /*19df0*/  FMUL R22, R22, UR21 ;  /* 0x0000001516167c20 */ /* 0x000fe20008400000 */
[----:B------:R-:W-:Y:S01]  /*19e00*/  FMUL R23, R23, UR21 ;  /* 0x0000001517177c20 */ /* 0x000fe20008400000 */
[----:B------:R-:W-:Y:S01]  /*19e10*/  FMUL R152, R152, UR21 ;  /* 0x0000001598987c20 */ /* 0x000fe20008400000 */
[----:B------:R-:W-:Y:S01]  /*19e20*/  IMAD.IADD R7, R0, 0x1, R7 ;  /* 0x0000000100077824 */ /* 0x000fe200078e0207 */
[----:B------:R0:W-:Y:S04]  /*19e30*/  @P6 STG.E desc[UR16][R4.64+0x20], R8 ;  /* 0x0000200804006986 */ /* 0x0001e8000c101910 */
[----:B------:R3:W-:Y:S01]  /*19e40*/  @P0 STG.E desc[UR16][R6.64], R9 ;  /* 0x0000000906000986 */ /* 0x0007e2000c101910 */
[----:B------:R-:W-:Y:S01]  /*19e50*/  ISETP.GT.AND P1, PT, R50, 0x9, P2 ;  /* 0x000000093200780c */ /* 0x000fe20001724270 */
[----:B------:R-:W-:Y:S01]  /*19e60*/  FMUL R153, R153, UR21 ;  /* 0x0000001599997c20 */ /* 0x000fe20008400000 */
[----:B------:R-:W-:Y:S01]  /*19e70*/  FMUL R154, R154, UR21 ;  /* 0x000000159a9a7c20 */ /* 0x000fe20008400000 */
[----:B------:R-:W-:Y:S01]  /*19e80*/  FMUL R155, R155, UR21 ;  /* 0x000000159b9b7c20 */ /* 0x000fe20008400000 */
[----:B------:R-:W-:Y:S01]  /*19e90*/  FMUL R156, R156, UR21 ;  /* 0x000000159c9c7c20 */ /* 0x000fe20008400000 */
[----:B------:R-:W-:Y:S01]  /*19ea0*/  FMUL R157, R157, UR21 ;  /* 0x000000159d9d7c20 */ /* 0x000fe20008400000 */
[----:B------:R-:W-:Y:S01]  /*19eb0*/  FMUL R158, R158, UR21 ;  /* 0x000000159e9e7c20 */ /* 0x000fe20008400000 */
[----:B0-----:R-:W-:Y:S01]  /*19ec0*/  IADD3 R8, P0, R24, R4, RZ ;  /* 0x0000000418087210 */ /* 0x001fe20007f1e0ff */
[----:B------:R-:W-:Y:S01]  /*19ed0*/  FMUL R159, R159, UR21 ;  /* 0x000000159f9f7c20 */ /* 0x000fe20008400000 */
[----:B------:R-:W-:Y:S01]  /*19ee0*/  FMUL R160, R160, UR21 ;  /* 0x00000015a0a07c20 */ /* 0x000fe20008400000 */
[----:B------:R-:W-:Y:S01]  /*19ef0*/  FMUL R161, R161, UR21 ;  /* 0x00000015a1a17c20 */ /* 0x000fe20008400000 */
[----:B------:R-:W4:Y:S01]  /*19f00*/  LDL.LU R25, [R1+0x454] ;  /* 0x0004540001197983 */ /* 0x000f220000300800 */
[----:B---3--:R-:W-:Y:S01]  /*19f10*/  IMAD.X R9, R33, 0x1, R5, P0 ;  /* 0x0000000121097824 */ /* 0x008fe200000e0605 */
[----:B------:R-:W-:-:S02]  /*19f20*/  ISETP.GT.AND P0, PT, R50, 0x8, P3 ;  /* 0x000000083200780c */ /* 0x000fc40001f04270 */
[----:B------:R-:W-:Y:S01]  /*19f30*/  ISETP.GT.AND P6, PT, R50, 0x11, P2 ;  /* 0x000000113200780c */ /* 0x000fe200017c4270 */
[----:B------:R-:W3:Y:S04]  /*19f40*/  LDL.LU R34, [R1+0x440] ;  /* 0x0004400001227983 */ /* 0x000ee80000300800 */
[----:B------:R-:W-:Y:S01]  /*19f50*/  @P1 STG.E desc[UR16][R8.64], R10 ;  /* 0x0000000a08001986 */ /* 0x000fe2000c101910 */
[----:B------:R-:W-:Y:S01]  /*19f60*/  FMUL R162, R162, UR21 ;  /* 0x00000015a2a27c20 */ /* 0x000fe20008400000 */
[----:B------:R-:W-:Y:S02]  /*19f70*/  FMUL R163, R163, UR21 ;  /* 0x00000015a3a37c20 */ /* 0x000fe40008400000 */
[----:B------:R-:W5:Y:S04]  /*19f80*/  LDL.LU R30, [R1+0x43c] ;  /* 0x00043c00011e7983 */ /* 0x000f680000300800 */
[----:B------:R0:W-:Y:S01]  /*19f90*/  @P0 STG.E desc[UR16][R6.64+0x20], R11 ;  /* 0x0000200b06000986 */ /* 0x0001e2000c101910 */
[----:B------:R-:W-:-:S02]  /*19fa0*/  ISETP.GT.AND P0, PT, R50, 0x9, P3 ;  /* 0x000000093200780c */ /* 0x000fc40001f04270 */
[----:B------:R-:W-:Y:S01]  /*19fb0*/  ISETP.GT.AND P1, PT, R50, 0x11, P3 ;  /* 0x000000113200780c */ /* 0x000fe20001f24270 */
[----:B------:R-:W2:Y:S01]  /*19fc0*/  LDL.LU R31, [R1+0x444] ;  /* 0x00044400011f7983 */ /* 0x000ea20000300800 */
[----:B------:R-:W-:Y:S01]  /*19fd0*/  FMUL R164, R164, UR21 ;  /* 0x00000015a4a47c20 */ /* 0x000fe20008400000 */
[----:B------:R-:W-:Y:S02]  /*19fe0*/  FMUL R165, R165, UR21 ;  /* 0x00000015a5a57c20 */ /* 0x000fe40008400000 */
[----:B------:R-:W2:Y:S01]  /*19ff0*/  LDL.LU R28, [R1+0x450] ;  /* 0x00045000011c7983 */ /* 0x000ea20000300800 */
[----:B0-----:R-:W-:-:S03]  /*1a000*/  IMAD.WIDE.U32 R6, R32, 0x1c, R8 ;  /* 0x0000001c20067825 */ /* 0x001fc600078e0008 */
[----:B------:R-:W2:Y:S04]  /*1a010*/  LDL.LU R29, [R1+0x44c] ;  /* 0x00044c00011d7983 */ /* 0x000ea80000300800 */
[----:B------:R0:W-:Y:S01]  /*1a020*/  @P0 STG.E desc[UR16][R8.64+0x20], R12 ;  /* 0x0000200c08000986 */ /* 0x0001e2000c101910 */
[----:B------:R-:W-:Y:S02]  /*1a030*/  ISETP.GT.AND P0, PT, R50, 0x10, P2 ;  /* 0x000000103200780c */ /* 0x000fe40001704270 */
[----:B------:R-:W-:Y:S01]  /*1a040*/  IADD3 R7, R0, R7, RZ ;  /* 0x0000000700077210 */ /* 0x000fe20007ffe0ff */
[----:B------:R-:W4:Y:S04]  /*1a050*/  LDL.LU R27, [R1+0x448] ;  /* 0x00044800011b7983 */ /* 0x000f280000300800 */
[----:B------:R-:W3:Y:S01]  /*1a060*/  LDL.LU R35, [R1+0x200] ;  /* 0x0002000001237983 */ /* 0x000ee20000300800 */
[----:B0-----:R-:W-:-:S03]  /*1a070*/  IADD3 R8, P5, R24, R8, RZ ;  /* 0x0000000818087210 */ /* 0x001fc60007fbe0ff */
[----:B------:R-:W5:Y:S04]  /*1a080*/  LDL.LU R39, [R1+0x204] ;  /* 0x0002040001277983 */ /* 0x000f680000300800 */
[----:B------:R-:W-:Y:S01]  /*1a090*/  @P0 STG.E desc[UR16][R6.64], R13 ;  /* 0x0000000d06000986 */ /* 0x000fe2000c101910 */
[----:B------:R-:W-:Y:S01]  /*1a0a0*/  ISETP.GT.AND P0, PT, R50, 0x10, P3 ;  /* 0x000000103200780c */ /* 0x000fe20001f04270 */
[----:B------:R-:W-:Y:S02]  /*1a0b0*/  IMAD.X R9, R33, 0x1, R9, P5 ;  /* 0x0000000121097824 */ /* 0x000fe400028e0609 */
[----:B------:R-:W2:Y:S04]  /*1a0c0*/  LDL.LU R38, [R1+0x208] ;  /* 0x0002080001267983 */ /* 0x000ea80000300800 */
[----:B------:R-:W-:Y:S01]  /*1a0d0*/  @P6 STG.E desc[UR16][R8.64], R14 ;  /* 0x0000000e08006986 */ /* 0x000fe2000c101910 */
[----:B------:R-:W-:Y:S01]  /*1a0e0*/  FMUL R166, R166, UR21 ;  /* 0x00000015a6a67c20 */ /* 0x000fe20008400000 */
[----:B------:R-:W-:Y:S01]  /*1a0f0*/  FMUL R167, R167, UR21 ;  /* 0x00000015a7a77c20 */ /* 0x000fe20008400000 */
[----:B------:R-:W-:Y:S01]  /*1a100*/  FMUL R168, R168, UR21 ;  /* 0x00000015a8a87c20 */ /* 0x000fe20008400000 */
[----:B------:R-:W-:Y:S01]  /*1a110*/  FMUL R169, R169, UR21 ;  /* 0x00000015a9a97c20 */ /* 0x000fe20008400000 */
[----:B------:R-:W-:Y:S01]  /*1a120*/  FMUL R170, R170, UR21 ;  /* 0x00000015aaaa7c20 */ /* 0x000fe20008400000 */
        /* <DEDUP_REMOVED lines=12> */
[----:B0-----:R-:W-:Y:S01]  /*1a1f0*/  IMAD.WIDE.U32 R6, R32, 0x1c, R8 ;  /* 0x0000001c20067825 */ /* 0x001fe200078e0008 */
[----:B------:R0:W-:Y:S04]  /*1a200*/  @P1 STG.E desc[UR16][R8.64+0x20], R16 ;  /* 0x0000201008001986 */ /* 0x0001e8000c101910 */
[----:B------:R-:W-:Y:S01]  /*1a210*/  IADD3 R7, R0, R7, RZ ;  /* 0x0000000700077210 */ /* 0x000fe20007ffe0ff */
[----:B------:R-:W-:Y:S01]  /*1a220*/  FMUL R189, R189, UR21 ;  /* 0x00000015bdbd7c20 */ /* 0x000fe20008400000 */
[C---:B------:R-:W-:Y:S01]  /*1a230*/  ISETP.GT.AND P6, PT, R50.reuse, 0x19, P2 ;  /* 0x000000193200780c */ /* 0x040fe200017c4270 */
[----:B------:R-:W-:Y:S01]  /*1a240*/  FMUL R191, R191, UR21 ;  /* 0x00000015bfbf7c20 */ /* 0x000fe20008400000 */
[----:B------:R-:W-:Y:S01]  /*1a250*/  FMUL R193, R193, UR21 ;  /* 0x00000015c1c17c20 */ /* 0x000fe20008400000 */
[----:B------:R-:W-:Y:S01]  /*1a260*/  @P0 STG.E desc[UR16][R6.64], R17 ;  /* 0x0000001106000986 */ /* 0x000fe2000c101910 */
[----:B------:R-:W-:-:S02]  /*1a270*/  ISETP.GT.AND P0, PT, R50, 0x18, P3 ;  /* 0x000000183200780c */ /* 0x000fc40001f04270 */
[----:B0-----:R-:W-:Y:S01]  /*1a280*/  IADD3 R8, P5, R24, R8, RZ ;  /* 0x0000000818087210 */ /* 0x001fe20007fbe0ff */
[----:B------:R-:W-:Y:S01]  /*1a290*/  FMUL R195, R195, UR21 ;  /* 0x00000015c3c37c20 */ /* 0x000fe20008400000 */
[----:B------:R-:W-:Y:S01]  /*1a2a0*/  FMUL R197, R197, UR21 ;  /* 0x00000015c5c57c20 */ /* 0x000fe20008400000 */
[----:B------:R-:W-:Y:S01]  /*1a2b0*/  FMUL R199, R199, UR21 ;  /* 0x00000015c7c77c20 */ /* 0x000fe20008400000 */
[----:B------:R-:W-:Y:S01]  /*1a2c0*/  FMUL R201, R201, UR21 ;  /* 0x00000015c9c97c20 */ /* 0x000fe20008400000 */
[----:B------:R-:W-:Y:S01]  /*1a2d0*/  IMAD.X R9, R33, 0x1, R9, P5 ;  /* 0x0000000121097824 */ /* 0x000fe200028e0609 */
[C---:B------:R-:W-:Y:S01]  /*1a2e0*/  ISETP.GT.AND P1, PT, R50.reuse, 0x19, P3 ;  /* 0x000000193200780c */ /* 0x040fe20001f24270 */
[----:B------:R-:W-:Y:S01]  /*1a2f0*/  FMUL R203, R203, UR21 ;  /* 0x00000015cbcb7c20 */ /* 0x000fe20008400000 */
[----:B------:R-:W-:Y:S01]  /*1a300*/  FMUL R205, R205, UR21 ;  /* 0x00000015cdcd7c20 */ /* 0x000fe20008400000 */
[----:B------:R-:W-:Y:S01]  /*1a310*/  FMUL R207, R207, UR21 ;  /* 0x00000015cfcf7c20 */ /* 0x000fe20008400000 */
[----:B------:R-:W-:Y:S04]  /*1a320*/  @P6 STG.E desc[UR16][R8.64], R18 ;  /* 0x0000001208006986 */ /* 0x000fe8000c101910 */
        /* <DEDUP_REMOVED lines=22> */
[----:B------:R-:W4:Y:S04]  /*1a490*/  LDL.LU R41, [R1+0x20c] ;  /* 0x00020c0001297983 */ /* 0x000f280000300800 */
[----:B------:R-:W-:Y:S01]  /*1a4a0*/  IMAD.X R9, R33, 0x1, R9, P5 ;  /* 0x0000000121097824 */ /* 0x000fe200028e0609 */
[----:B------:R-:W-:Y:S01]  /*1a4b0*/  ISETP.GT.AND P1, PT, R50, 0x21, P3 ;  /* 0x000000213200780c */ /* 0x000fe20001f24270 */
[----:B------:R-:W-:Y:S01]  /*1a4c0*/  FMUL R15, R174, UR21 ;  /* 0x00000015ae0f7c20 */ /* 0x000fe20008400000 */
[----:B------:R-:W-:Y:S01]  /*1a4d0*/  FMUL R17, R176, UR21 ;  /* 0x00000015b0117c20 */ /* 0x000fe20008400000 */
[----:B------:R-:W-:Y:S01]  /*1a4e0*/  FMUL R19, R184, UR21 ;  /* 0x00000015b8137c20 */ /* 0x000fe20008400000 */
[----:B------:R-:W-:Y:S04]  /*1a4f0*/  @P6 STG.E desc[UR16][R8.64], R22 ;  /* 0x0000001608006986 */ /* 0x000fe8000c101910 */
[----:B------:R0:W-:Y:S01]  /*1a500*/  @P0 STG.E desc[UR16][R6.64+0x20], R23 ;  /* 0x0000201706000986 */ /* 0x0001e2000c101910 */
[----:B------:R-:W-:-:S02]  /*1a510*/  ISETP.GT.AND P0, PT, R50, 0x28, P2 ;  /* 0x000000283200780c */ /* 0x000fc40001704270 */
[C---:B------:R-:W-:Y:S01]  /*1a520*/  ISETP.GT.AND P6, PT, R50.reuse, 0x29, P2 ;  /* 0x000000293200780c */ /* 0x040fe200017c4270 */
[----:B------:R-:W4:Y:S01]  /*1a530*/  LDL.LU R40, [R1+0x210] ;  /* 0x0002100001287983 */ /* 0x000f220000300800 */
[----:B------:R-:W-:Y:S01]  /*1a540*/  FMUL R235, R235, UR21 ;  /* 0x00000015ebeb7c20 */ /* 0x000fe20008400000 */
[----:B------:R-:W-:Y:S02]  /*1a550*/  FMUL R237, R237, UR21 ;  /* 0x00000015eded7c20 */ /* 0x000fe40008400000 */
[----:B------:R1:W-:Y:S01]  /*1a560*/  @P1 STG.E desc[UR16][R8.64+0x20], R152 ;  /* 0x0000209808001986 */ /* 0x0003e2000c101910 */
[----:B------:R-:W-:Y:S01]  /*1a570*/  ISETP.GT.AND P1, PT, R50, 0x29, P3 ;  /* 0x000000293200780c */ /* 0x000fe20001f24270 */
[----:B0-----:R-:W-:-:S05]  /*1a580*/  IMAD.WIDE.U32 R6, R32, 0x1c, R8 ;  /* 0x0000001c20067825 */ /* 0x001fca00078e0008 */
[----:B------:R-:W-:Y:S02]  /*1a590*/  IADD3 R7, R0, R7, RZ ;  /* 0x0000000700077210 */ /* 0x000fe40007ffe0ff */
[----:B-1----:R-:W-:-:S03]  /*1a5a0*/  IADD3 R8, P5, R24, R8, RZ ;  /* 0x0000000818087210 */ /* 0x002fc60007fbe0ff */
[----:B------:R-:W-:Y:S01]  /*1a5b0*/  @P0 STG.E desc[UR16][R6.64], R153 ;  /* 0x0000009906000986 */ /* 0x000fe2000c101910 */
[C---:B------:R-:W-:Y:S01]  /*1a5c0*/  ISETP.GT.AND P0, PT, R50.reuse, 0x28, P3 ;  /* 0x000000283200780c */ /* 0x040fe20001f04270 */
[----:B------:R-:W-:Y:S01]  /*1a5d0*/  IMAD.X R9, R33, 0x1, R9, P5 ;  /* 0x0000000121097824 */ /* 0x000fe200028e0609 */
[----:B------:R-:W-:-:S04]  /*1a5e0*/  ISETP.GT.AND P5, PT, R50, 0x30, P2 ;  /* 0x000000303200780c */ /* 0x000fc800017a4270 */
[----:B------:R-:W-:Y:S01]  /*1a5f0*/  @P6 STG.E desc[UR16][R8.64], R154 ;  /* 0x0000009a08006986 */ /* 0x000fe2000c101910 */
[----:B------:R-:W-:-:S06]  /*1a600*/  ISETP.GT.AND P6, PT, R50, 0x31, P2 ;  /* 0x000000313200780c */ /* 0x000fcc00017c4270 */
[----:B------:R0:W-:Y:S01]  /*1a610*/  @P0 STG.E desc[UR16][R6.64+0x20], R155 ;  /* 0x0000209b06000986 */ /* 0x0001e2000c101910 */
[----:B------:R-:W-:-:S03]  /*1a620*/  ISETP.GT.AND P0, PT, R50, 0x30, P3 ;  /* 0x000000303200780c */ /* 0x000fc60001f04270 */
[----:B------:R1:W-:Y:S01]  /*1a630*/  @P1 STG.E desc[UR16][R8.64+0x20], R156 ;  /* 0x0000209c08001986 */ /* 0x0003e2000c101910 */
[----:B0-----:R-:W-:Y:S01]  /*1a640*/  IMAD.WIDE.U32 R6, R32, 0x1c, R8 ;  /* 0x0000001c20067825 */ /* 0x001fe200078e0008 */
[----:B-1----:R-:W-:-:S04]  /*1a650*/  IADD3 R8, P1, R24, R8, RZ ;  /* 0x0000000818087210 */ /* 0x002fc80007f3e0ff */
[----:B------:R-:W-:Y:S01]  /*1a660*/  IADD3 R7, R0, R7, RZ ;  /* 0x0000000700077210 */ /* 0x000fe20007ffe0ff */
[----:B------:R-:W-:Y:S01]  /*1a670*/  IMAD.X R9, R33, 0x1, R9, P1 ;  /* 0x0000000121097824 */ /* 0x000fe200008e0609 */
[----:B------:R-:W-:-:S03]  /*1a680*/  ISETP.GT.AND P1, PT, R50, 0x31, P3 ;  /* 0x000000313200780c */ /* 0x000fc60001f24270 */
[----:B------:R-:W-:Y:S04]  /*1a690*/  @P5 STG.E desc[UR16][R6.64], R157 ;  /* 0x0000009d06005986 */ /* 0x000fe8000c101910 */
[----:B------:R-:W-:Y:S01]  /*1a6a0*/  @P6 STG.E desc[UR16][R8.64], R158 ;  /* 0x0000009e08006986 */ /* 0x000fe2000c101910 */
[----:B------:R-:W-:-:S03]  /*1a6b0*/  ISETP.GT.AND P6, PT, R50, 0x38, P2 ;  /* 0x000000383200780c */ /* 0x000fc600017c4270 */
[----:B------:R0:W-:Y:S01]  /*1a6c0*/  @P0 STG.E desc[UR16][R6.64+0x20], R159 ;  /* 0x0000209f06000986 */ /* 0x0001e2000c101910 */
[----:B------:R-:W-:-:S03]  /*1a6d0*/  ISETP.GT.AND P0, PT, R50, 0x39, P2 ;  /* 0x000000393200780c */ /* 0x000fc60001704270 */
[----:B------:R1:W-:Y:S01]  /*1a6e0*/  @P1 STG.E desc[UR16][R8.64+0x20], R160 ;  /* 0x000020a008001986 */ /* 0x0003e2000c101910 */
[----:B------:R-:W-:Y:S01]  /*1a6f0*/  ISETP.GT.AND P1, PT, R50, 0x38, P3 ;  /* 0x000000383200780c */ /* 0x000fe20001f24270 */
[----:B0-----:R-:W-:Y:S01]  /*1a700*/  IMAD.WIDE.U32 R6, R32, 0x1c, R8 ;  /* 0x0000001c20067825 */ /* 0x001fe200078e0008 */
[----:B-1----:R-:W-:-:S04]  /*1a710*/  IADD3 R8, P5, R24, R8, RZ ;  /* 0x0000000818087210 */ /* 0x002fc80007fbe0ff */
[----:B------:R-:W-:Y:S01]  /*1a720*/  IADD3 R7, R0, R7, RZ ;  /* 0x0000000700077210 */ /* 0x000fe20007ffe0ff */
[----:B------:R-:W-:Y:S01]  /*1a730*/  IMAD.X R9, R33, 0x1, R9, P5 ;  /* 0x0000000121097824 */ /* 0x000fe200028e0609 */
[----:B------:R-:W-:-:S03]  /*1a740*/  ISETP.GT.AND P5, PT, R50, 0x40, P2 ;  /* 0x000000403200780c */ /* 0x000fc600017a4270 */
[----:B------:R-:W-:Y:S01]  /*1a750*/  @P6 STG.E desc[UR16][R6.64], R161 ;  /* 0x000000a106006986 */ /* 0x000fe2000c101910 */
[----:B------:R-:W-:Y:S01]  /*1a760*/  ISETP.GT.AND P6, PT, R50, 0x39, P3 ;  /* 0x000000393200780c */ /* 0x000fe20001fc4270 */
[----:B------:R-:W-:Y:S02]  /*1a770*/  IMAD.WIDE.U32 R10, R32, 0x1c, R8 ;  /* 0x0000001c200a7825 */ /* 0x000fe400078e0008 */
[----:B------:R-:W-:Y:S01]  /*1a780*/  @P0 STG.E desc[UR16][R8.64], R162 ;  /* 0x000000a208000986 */ /* 0x000fe2000c101910 */
[----:B------:R-:W-:Y:S02]  /*1a790*/  ISETP.GT.AND P0, PT, R50, 0x41, P2 ;  /* 0x000000413200780c */ /* 0x000fe40001704270 */
[----:B------:R-:W-:Y:S01]  /*1a7a0*/  IADD3 R11, R0, R11, RZ ;  /* 0x0000000b000b7210 */ /* 0x000fe20007ffe0ff */
[----:B------:R0:W-:Y:S06]  /*1a7b0*/  @P1 STG.E desc[UR16][R6.64+0x20], R163 ;  /* 0x000020a306001986 */ /* 0x0001ec000c101910 */
[----:B------:R1:W-:Y:S01]  /*1a7c0*/  @P6 STG.E desc[UR16][R8.64+0x20], R164 ;  /* 0x000020a408006986 */ /* 0x0003e2000c101910 */
[----:B------:R-:W-:-:S03]  /*1a7d0*/  ISETP.GT.AND P6, PT, R50, 0x40, P3 ;  /* 0x000000403200780c */ /* 0x000fc60001fc4270 */
[----:B------:R-:W-:Y:S01]  /*1a7e0*/  @P5 STG.E desc[UR16][R10.64], R165 ;  /* 0x000000a50a005986 */ /* 0x000fe2000c101910 */
[----:B------:R-:W-:Y:S02]  /*1a7f0*/  ISETP.GT.AND P5, PT, R50, 0x41, P3 ;  /* 0x000000413200780c */ /* 0x000fe40001fa4270 */
[----:B0-----:R-:W-:-:S05]  /*1a800*/  IADD3 R6, P1, R24, R8, RZ ;  /* 0x0000000818067210 */ /* 0x001fca0007f3e0ff */
[----:B------:R-:W-:Y:S01]  /*1a810*/  IMAD.X R7, R33, 0x1, R9, P1 ;  /* 0x0000000121077824 */ /* 0x000fe200008e0609 */
[----:B------:R-:W-:Y:S01]  /*1a820*/  ISETP.GT.AND P1, PT, R50, 0x48, P2 ;  /* 0x000000483200780c */ /* 0x000fe20001724270 */
[----:B-1----:R-:W-:-:S03]  /*1a830*/  IMAD.WIDE.U32 R8, R32, 0x1c, R6 ;  /* 0x0000001c20087825 */ /* 0x002fc600078e0006 */
[----:B------:R-:W-:Y:S01]  /*1a840*/  @P0 STG.E desc[UR16][R6.64], R166 ;  /* 0x000000a606000986 */ /* 0x000fe2000c101910 */
[----:B------:R-:W-:-:S03]  /*1a850*/  ISETP.GT.AND P0, PT, R50, 0x49, P2 ;  /* 0x000000493200780c */ /* 0x000fc60001704270 */
[----:B------:R-:W-:Y:S01]  /*1a860*/  @P6 STG.E desc[UR16][R10.64+0x20], R167 ;  /* 0x000020a70a006986 */ /* 0x000fe2000c101910 */
[----:B------:R-:W-:Y:S02]  /*1a870*/  IADD3 R9, R0, R9, RZ ;  /* 0x0000000900097210 */ /* 0x000fe40007ffe0ff */
[C---:B------:R-:W-:Y:S01]  /*1a880*/  ISETP.GT.AND P6, PT, R50.reuse, 0x48, P3 ;  /* 0x000000483200780c */ /* 0x040fe20001fc4270 */
[----:B------:R0:W-:Y:S04]  /*1a890*/  @P5 STG.E desc[UR16][R6.64+0x20], R168 ;  /* 0x000020a806005986 */ /* 0x0001e8000c101910 */
[----:B------:R-:W-:Y:S01]  /*1a8a0*/  @P1 STG.E desc[UR16][R8.64], R169 ;  /* 0x000000a908001986 */ /* 0x000fe2000c101910 */
[----:B------:R-:W-:Y:S02]  /*1a8b0*/  ISETP.GT.AND P1, PT, R50, 0x49, P3 ;  /* 0x000000493200780c */ /* 0x000fe40001f24270 */
[----:B0-----:R-:W-:-:S05]  /*1a8c0*/  IADD3 R6, P5, R24, R6, RZ ;  /* 0x0000000618067210 */ /* 0x001fca0007fbe0ff */
[----:B------:R-:W-:Y:S01]  /*1a8d0*/  IMAD.X R7, R33, 0x1, R7, P5 ;  /* 0x0000000121077824 */ /* 0x000fe200028e0607 */
[----:B------:R-:W-:Y:S01]  /*1a8e0*/  ISETP.GT.AND P5, PT, R50, 0x50, P2 ;  /* 0x000000503200780c */ /* 0x000fe200017a4270 */
[----:B------:R-:W-:-:S03]  /*1a8f0*/  IMAD.WIDE.U32 R10, R32, 0x1c, R6 ;  /* 0x0000001c200a7825 */ /* 0x000fc600078e0006 */
[----:B------:R-:W-:Y:S01]  /*1a900*/  @P0 STG.E desc[UR16][R6.64], R170 ;  /* 0x000000aa06000986 */ /* 0x000fe2000c101910 */
[----:B------:R-:W-:-:S03]  /*1a910*/  ISETP.GT.AND P0, PT, R50, 0x51, P2 ;  /* 0x000000513200780c */ /* 0x000fc60001704270 */
[----:B------:R0:W-:Y:S01]  /*1a920*/  @P6 STG.E desc[UR16][R8.64+0x20], R171 ;  /* 0x000020ab08006986 */ /* 0x0001e2000c101910 */
[----:B------:R-:W-:-:S03]  /*1a930*/  IADD3 R11, R0, R11, RZ ;  /* 0x0000000b000b7210 */ /* 0x000fc60007ffe0ff */
[----:B------:R1:W-:Y:S01]  /*1a940*/  @P1 STG.E desc[UR16][R6.64+0x20], R172 ;  /* 0x000020ac06001986 */ /* 0x0003e2000c101910 */
[----:B------:R-:W-:-:S03]  /*1a950*/  ISETP.GT.AND P1, PT, R50, 0x50, P3 ;  /* 0x000000503200780c */ /* 0x000fc60001f24270 */
[----:B------:R-:W-:Y:S01]  /*1a960*/  @P5 STG.E desc[UR16][R10.64], R173 ;  /* 0x000000ad0a005986 */ /* 0x000fe2000c101910 */
[----:B------:R-:W-:Y:S02]  /*1a970*/  ISETP.GT.AND P5, PT, R50, 0x51, P3 ;  /* 0x000000513200780c */ /* 0x000fe40001fa4270 */
[----:B0-----:R-:W-:-:S05]  /*1a980*/  IADD3 R8, P6, R24, R6, RZ ;  /* 0x0000000618087210 */ /* 0x001fca0007fde0ff */
[----:B------:R-:W-:Y:S01]  /*1a990*/  IMAD.X R9, R33, 0x1, R7, P6 ;  /* 0x0000000121097824 */ /* 0x000fe200030e0607 */
[----:B------:R-:W-:Y:S01]  /*1a9a0*/  IADD3 R12, P6, R24, R8, RZ ;  /* 0x00000008180c7210 */ /* 0x000fe20007fde0ff */
[----:B-1----:R-:W-:-:S03]  /*1a9b0*/  IMAD.WIDE.U32 R6, R32, 0x1c, R8 ;  /* 0x0000001c20067825 */ /* 0x002fc600078e0008 */
[----:B------:R0:W-:Y:S01]  /*1a9c0*/  @P0 STG.E desc[UR16][R8.64], R15 ;  /* 0x0000000f08000986 */ /* 0x0001e2000c101910 */
[----:B------:R-:W-:Y:S01]  /*1a9d0*/  ISETP.GT.AND P0, PT, R50, 0x58, P2 ;  /* 0x000000583200780c */ /* 0x000fe20001704270 */
[----:B------:R-:W-:Y:S02]  /*1a9e0*/  IMAD.X R13, R33, 0x1, R9, P6 ;  /* 0x00000001210d7824 */ /* 0x000fe400030e0609 */
[----:B------:R1:W-:Y:S01]  /*1a9f0*/  @P1 STG.E desc[UR16][R10.64+0x20], R175 ;  /* 0x000020af0a001986 */ /* 0x0003e2000c101910 */
[----:B------:R-:W-:Y:S02]  /*1aa00*/  IADD3 R7, R0, R7, RZ ;  /* 0x0000000700077210 */ /* 0x000fe40007ffe0ff */
[C---:B------:R-:W-:Y:S01]  /*1aa10*/  ISETP.GT.AND P1, PT, R50.reuse, 0x59, P2 ;  /* 0x000000593200780c */ /* 0x040fe20001724270 */
[----:B------:R3:W-:Y:S01]  /*1aa20*/  @P5 STG.E desc[UR16][R8.64+0x20], R17 ;  /* 0x0000201108005986 */ /* 0x0007e2000c101910 */
[----:B------:R-:W-:Y:S01]  /*1aa30*/  ISETP.GT.AND P5, PT, R50, 0x58, P3 ;  /* 0x000000583200780c */ /* 0x000fe20001fa4270 */
[----:B0-----:R-:W-:-:S04]  /*1aa40*/  FMUL R15, R178, UR21 ;  /* 0x00000015b20f7c20 */ /* 0x001fc80008400000 */
[----:B------:R-:W-:Y:S01]  /*1aa50*/  @P0 STG.E desc[UR16][R6.64], R177 ;  /* 0x000000b106000986 */ /* 0x000fe2000c101910 */
[----:B------:R-:W-:Y:S02]  /*1aa60*/  ISETP.GT.AND P0, PT, R50, 0x59, P3 ;  /* 0x000000593200780c */ /* 0x000fe40001f04270 */
[----:B-1----:R-:W-:-:S03]  /*1aa70*/  IADD3 R10, P6, R24, R12, RZ ;  /* 0x0000000c180a7210 */ /* 0x002fc60007fde0ff */
[----:B------:R0:W-:Y:S01]  /*1aa80*/  @P1 STG.E desc[UR16][R12.64], R15 ;  /* 0x0000000f0c001986 */ /* 0x0001e2000c101910 */
[----:B------:R-:W-:Y:S01]  /*1aa90*/  ISETP.GT.AND P1, PT, R50, 0x60, P2 ;  /* 0x000000603200780c */ /* 0x000fe20001724270 */
[----:B---3--:R-:W-:Y:S01]  /*1aaa0*/  FMUL R17, R180, UR21 ;  /* 0x00000015b4117c20 */ /* 0x008fe20008400000 */
[----:B------:R-:W-:Y:S01]  /*1aab0*/  IMAD.WIDE.U32 R8, R32, 0x1c, R12 ;  /* 0x0000001c20087825 */ /* 0x000fe200078e000c */
[----:B------:R1:W-:Y:S01]  /*1aac0*/  @P5 STG.E desc[UR16][R6.64+0x20], R179 ;  /* 0x000020b306005986 */ /* 0x0003e2000c101910 */
[C---:B------:R-:W-:Y:S02]  /*1aad0*/  ISETP.GT.AND P5, PT, R50.reuse, 0x61, P2 ;  /* 0x000000613200780c */ /* 0x040fe400017a4270 */
[----:B------:R-:W-:Y:S01]  /*1aae0*/  IMAD.X R11, R33, 0x1, R13, P6 ;  /* 0x00000001210b7824 */ /* 0x000fe200030e060d */
[----:B------:R3:W-:Y:S01]  /*1aaf0*/  @P0 STG.E desc[UR16][R12.64+0x20], R17 ;  /* 0x000020110c000986 */ /* 0x0007e2000c101910 */
[----:B------:R-:W-:Y:S02]  /*1ab00*/  ISETP.GT.AND P0, PT, R50, 0x60, P3 ;  /* 0x000000603200780c */ /* 0x000fe40001f04270 */
[----:B------:R-:W-:Y:S01]  /*1ab10*/  IADD3 R9, R0, R9, RZ ;  /* 0x0000000900097210 */ /* 0x000fe20007ffe0ff */
[----:B0-----:R-:W-:Y:S01]  /*1ab20*/  FMUL R15, R182, UR21 ;  /* 0x00000015b60f7c20 */ /* 0x001fe20008400000 */
[----:B------:R-:W-:-:S03]  /*1ab30*/  ISETP.GT.AND P6, PT, R50, 0x61, P3 ;  /* 0x000000613200780c */ /* 0x000fc60001fc4270 */
[----:B------:R-:W-:Y:S01]  /*1ab40*/  @P1 STG.E desc[UR16][R8.64], R181 ;  /* 0x000000b508001986 */ /* 0x000fe2000c101910 */
[----:B------:R-:W-:Y:S01]  /*1ab50*/  ISETP.GT.AND P1, PT, R50, 0x68, P2 ;  /* 0x000000683200780c */ /* 0x000fe20001724270 */
[----:B-1----:R-:W-:Y:S02]  /*1ab60*/  IMAD.WIDE.U32 R6, R32, 0x1c, R10 ;  /* 0x0000001c20067825 */ /* 0x002fe400078e000a */
[----:B------:R0:W-:Y:S01]  /*1ab70*/  @P5 STG.E desc[UR16][R10.64], R15 ;  /* 0x0000000f0a005986 */ /* 0x0001e2000c101910 */
[----:B------:R-:W-:Y:S01]  /*1ab80*/  ISETP.GT.AND P5, PT, R50, 0x69, P2 ;  /* 0x000000693200780c */ /* 0x000fe200017a4270 */
[----:B---3--:R-:W-:Y:S01]  /*1ab90*/  FMUL R13, R186, UR21 ;  /* 0x00000015ba0d7c20 */ /* 0x008fe20008400000 */
[----:B------:R-:W-:Y:S01]  /*1aba0*/  IADD3 R7, R0, R7, RZ ;  /* 0x0000000700077210 */ /* 0x000fe20007ffe0ff */
[----:B------:R1:W-:Y:S01]  /*1abb0*/  @P0 STG.E desc[UR16][R8.64+0x20], R183 ;  /* 0x000020b708000986 */ /* 0x0003e2000c101910 */
[----:B------:R-:W-:Y:S01]  /*1abc0*/  ISETP.GT.AND P0, PT, R50, 0x68, P3 ;  /* 0x000000683200780c */ /* 0x000fe20001f04270 */
[----:B------:R-:W-:-:S02]  /*1abd0*/  FMUL R17, R194, UR21 ;  /* 0x00000015c2117c20 */ /* 0x000fc40008400000 */
[----:B------:R3:W-:Y:S04]  /*1abe0*/  @P6 STG.E desc[UR16][R10.64+0x20], R19 ;  /* 0x000020130a006986 */ /* 0x0007e8000c101910 */
[----:B------:R-:W-:Y:S01]  /*1abf0*/  @P1 STG.E desc[UR16][R6.64], R185 ;  /* 0x000000b906001986 */ /* 0x000fe2000c101910 */
[----:B------:R-:W-:Y:S01]  /*1ac00*/  ISETP.GT.AND P1, PT, R50, 0x69, P3 ;  /* 0x000000693200780c */ /* 0x000fe20001f24270 */
[----:B0-----:R-:W-:Y:S01]  /*1ac10*/  FMUL R15, R188, UR21 ;  /* 0x00000015bc0f7c20 */ /* 0x001fe20008400000 */
[----:B-1----:R-:W-:Y:S01]  /*1ac20*/  IADD3 R8, P6, R24, R10, RZ ;  /* 0x0000000a18087210 */ /* 0x002fe20007fde0ff */
[----:B---3--:R-:W-:-:S04]  /*1ac30*/  FMUL R19, R216, UR21 ;  /* 0x00000015d8137c20 */ /* 0x008fc80008400000 */
[----:B------:R-:W-:Y:S01]  /*1ac40*/  IMAD.X R9, R33, 0x1, R11, P6 ;  /* 0x0000000121097824 */ /* 0x000fe200030e060b */
[----:B------:R-:W-:-:S04]  /*1ac50*/  ISETP.GT.AND P6, PT, R50, 0x70, P2 ;  /* 0x000000703200780c */ /* 0x000fc800017c4270 */
[----:B------:R0:W-:Y:S01]  /*1ac60*/  @P5 STG.E desc[UR16][R8.64], R13 ;  /* 0x0000000d08005986 */ /* 0x0001e2000c101910 */
[----:B------:R-:W-:-:S03]  /*1ac70*/  IADD3 R10, P5, R24, R8, RZ ;  /* 0x00000008180a7210 */ /* 0x000fc60007fbe0ff */
[----:B------:R1:W-:Y:S01]  /*1ac80*/  @P0 STG.E desc[UR16][R6.64+0x20], R187 ;  /* 0x000020bb06000986 */ /* 0x0003e2000c101910 */
[C---:B------:R-:W-:Y:S02]  /*1ac90*/  ISETP.GT.AND P0, PT, R50.reuse, 0x71, P2 ;  /* 0x000000713200780c */ /* 0x040fe40001704270 */
[----:B------:R-:W-:Y:S01]  /*1aca0*/  IADD3.X R11, R33, R9, RZ, P5, !PT ;  /* 0x00000009210b7210 */ /* 0x000fe20002ffe4ff */
[----:B------:R3:W-:Y:S01]  /*1acb0*/  @P1 STG.E desc[UR16][R8.64+0x20], R15 ;  /* 0x0000200f08001986 */ /* 0x0007e2000c101910 */
[C---:B------:R-:W-:Y:S02]  /*1acc0*/  ISETP.GT.AND P1, PT, R50.reuse, 0x70, P3 ;  /* 0x000000703200780c */ /* 0x040fe40001f24270 */
[----:B------:R-:W-:Y:S01]  /*1acd0*/  ISETP.GT.AND P5, PT, R50, 0x71, P3 ;  /* 0x000000713200780c */ /* 0x000fe20001fa4270 */
[----:B0-----:R-:W-:Y:S01]  /*1ace0*/  FMUL R13, R190, UR21 ;  /* 0x00000015be0d7c20 */ /* 0x001fe20008400000 */
[----:B-1----:R-:W-:-:S04]  /*1acf0*/  IMAD.WIDE.U32 R6, R32, 0x1c, R8 ;  /* 0x0000001c20067825 */ /* 0x002fc800078e0008 */
[----:B------:R-:W-:Y:S02]  /*1ad00*/  IMAD.IADD R7, R0, 0x1, R7 ;  /* 0x0000000100077824 */ /* 0x000fe400078e0207 */
[----:B---3--:R-:W-:Y:S01]  /*1ad10*/  FMUL R15, R192, UR21 ;  /* 0x00000015c00f7c20 */ /* 0x008fe20008400000 */
[----:B------:R-:W-:Y:S02]  /*1ad20*/  IMAD.WIDE.U32 R8, R32, 0x1c, R10 ;  /* 0x0000001c20087825 */ /* 0x000fe400078e000a */
[----:B------:R-:W-:Y:S01]  /*1ad30*/  @P6 STG.E desc[UR16][R6.64], R189 ;  /* 0x000000bd06006986 */ /* 0x000fe2000c101910 */
[----:B------:R-:W-:Y:S02]  /*1ad40*/  ISETP.GT.AND P6, PT, R50, 0x78, P2 ;  /* 0x000000783200780c */ /* 0x000fe400017c4270 */
[----:B------:R-:W-:Y:S01]  /*1ad50*/  IADD3 R9, R0, R9, RZ ;  /* 0x0000000900097210 */ /* 0x000fe20007ffe0ff */
[----:B------:R0:W-:Y:S01]  /*1ad60*/  @P0 STG.E desc[UR16][R10.64], R13 ;  /* 0x0000000d0a000986 */ /* 0x0001e2000c101910 */
[----:B------:R-:W-:-:S03]  /*1ad70*/  ISETP.GT.AND P0, PT, R50, 0x79, P2 ;  /* 0x000000793200780c */ /* 0x000fc60001704270 */
[----:B------:R1:W-:Y:S01]  /*1ad80*/  @P1 STG.E desc[UR16][R6.64+0x20], R191 ;  /* 0x000020bf06001986 */ /* 0x0003e2000c101910 */
[----:B------:R-:W-:-:S03]  /*1ad90*/  ISETP.GT.AND P1, PT, R50, 0x78, P3 ;  /* 0x000000783200780c */ /* 0x000fc60001f24270 */
[----:B------:R3:W-:Y:S04]  /*1ada0*/  @P5 STG.E desc[UR16][R10.64+0x20], R15 ;  /* 0x0000200f0a005986 */ /* 0x0007e8000c101910 */
[----:B------:R-:W-:Y:S01]  /*1adb0*/  @P6 STG.E desc[UR16][R8.64], R193 ;  /* 0x000000c108006986 */ /* 0x000fe2000c101910 */
[----:B------:R-:W-:Y:S01]  /*1adc0*/  ISETP.GT.AND P6, PT, R50, 0x79, P3 ;  /* 0x000000793200780c */ /* 0x000fe20001fc4270 */
[----:B0-----:R-:W-:Y:S01]  /*1add0*/  FMUL R13, R196, UR21 ;  /* 0x00000015c40d7c20 */ /* 0x001fe20008400000 */
[----:B-1----:R-:W-:Y:S01]  /*1ade0*/  IADD3 R6, P5, R24, R10, RZ ;  /* 0x0000000a18067210 */ /* 0x002fe20007fbe0ff */
[----:B---3--:R-:W-:-:S04]  /*1adf0*/  FMUL R15, R198, UR21 ;  /* 0x00000015c60f7c20 */ /* 0x008fc80008400000 */
[----:B------:R-:W-:Y:S01]  /*1ae00*/  IMAD.X R7, R33, 0x1, R11, P5 ;  /* 0x0000000121077824 */ /* 0x000fe200028e060b */
[----:B------:R-:W-:Y:S01]  /*1ae10*/  ISETP.GT.AND P5, PT, R50, 0x80, P2 ;  /* 0x000000803200780c */ /* 0x000fe200017a4270 */
[----:B------:R-:W-:-:S03]  /*1ae20*/  IMAD.WIDE.U32 R10, R32, 0x1c, R6 ;  /* 0x0000001c200a7825 */ /* 0x000fc600078e0006 */
[----:B------:R0:W-:Y:S01]  /*1ae30*/  @P0 STG.E desc[UR16][R6.64], R17 ;  /* 0x0000001106000986 */ /* 0x0001e2000c101910 */
[----:B------:R-:W-:-:S03]  /*1ae40*/  ISETP.GT.AND P0, PT, R50, 0x81, P2 ;  /* 0x000000813200780c */ /* 0x000fc60001704270 */
[----:B------:R-:W-:Y:S01]  /*1ae50*/  @P1 STG.E desc[UR16][R8.64+0x20], R195 ;  /* 0x000020c308001986 */ /* 0x000fe2000c101910 */
[----:B------:R-:W-:-:S03]  /*1ae60*/  IADD3 R11, R0, R11, RZ ;  /* 0x0000000b000b7210 */ /* 0x000fc60007ffe0ff */
[----:B------:R1:W-:Y:S01]  /*1ae70*/  @P6 STG.E desc[UR16][R6.64+0x20], R13 ;  /* 0x0000200d06006986 */ /* 0x0003e2000c101910 */
[----:B------:R-:W-:-:S03]  /*1ae80*/  ISETP.GT.AND P6, PT, R50, 0x80, P3 ;  /* 0x000000803200780c */ /* 0x000fc60001fc4270 */
[----:B------:R-:W-:Y:S01]  /*1ae90*/  @P5 STG.E desc[UR16][R10.64], R197 ;  /* 0x000000c50a005986 */ /* 0x000fe2000c101910 */
[----:B------:R-:W-:Y:S01]  /*1aea0*/  ISETP.GT.AND P5, PT, R50, 0x81, P3 ;  /* 0x000000813200780c */ /* 0x000fe20001fa4270 */
[----:B0-----:R-:W-:Y:S01]  /*1aeb0*/  FMUL R17, R208, UR21 ;  /* 0x00000015d0117c20 */ /* 0x001fe20008400000 */
[----:B-1----:R-:W-:Y:S01]  /*1aec0*/  IADD3 R6, P1, R24, R6, RZ ;  /* 0x0000000618067210 */ /* 0x002fe20007f3e0ff */
[----:B------:R-:W-:-:S04]  /*1aed0*/  FMUL R13, R200, UR21 ;  /* 0x00000015c80d7c20 */ /* 0x000fc80008400000 */
[----:B------:R-:W-:Y:S01]  /*1aee0*/  IMAD.X R7, R33, 0x1, R7, P1 ;  /* 0x0000000121077824 */ /* 0x000fe200008e0607 */
[----:B------:R-:W-:Y:S01]  /*1aef0*/  ISETP.GT.AND P1, PT, R50, 0x88, P2 ;  /* 0x000000883200780c */ /* 0x000fe20001724270 */
[----:B------:R-:W-:-:S03]  /*1af00*/  IMAD.WIDE.U32 R8, R32, 0x1c, R6 ;  /* 0x0000001c20087825 */ /* 0x000fc600078e0006 */
[----:B------:R0:W-:Y:S01]  /*1af10*/  @P0 STG.E desc[UR16][R6.64], R15 ;  /* 0x0000000f06000986 */ /* 0x0001e2000c101910 */
[----:B------:R-:W-:Y:S02]  /*1af20*/  ISETP.GT.AND P0, PT, R50, 0x89, P2 ;  /* 0x000000893200780c */ /* 0x000fe40001704270 */
[----:B------:R-:W-:Y:S01]  /*1af30*/  IADD3 R9, R0, R9, RZ ;  /* 0x0000000900097210 */ /* 0x000fe20007ffe0ff */
[----:B------:R-:W-:Y:S01]  /*1af40*/  @P6 STG.E desc[UR16][R10.64+0x20], R199 ;  /* 0x000020c70a006986 */ /* 0x000fe2000c101910 */
[----:B------:R-:W-:-:S03]  /*1af50*/  ISETP.GT.AND P6, PT, R50, 0x88, P3 ;  /* 0x000000883200780c */ /* 0x000fc60001fc4270 */
[----:B------:R1:W-:Y:S01]  /*1af60*/  @P5 STG.E desc[UR16][R6.64+0x20], R13 ;  /* 0x0000200d06005986 */ /* 0x0003e2000c101910 */
[----:B0-----:R-:W-:-:S03]  /*1af70*/  FMUL R15, R202, UR21 ;  /* 0x00000015ca0f7c20 */ /* 0x001fc60008400000 */
[----:B------:R-:W-:Y:S01]  /*1af80*/  @P1 STG.E desc[UR16][R8.64], R201 ;  /* 0x000000c908001986 */ /* 0x000fe2000c101910 */
[----:B------:R-:W-:Y:S02]  /*1af90*/  ISETP.GT.AND P1, PT, R50, 0x89, P3 ;  /* 0x000000893200780c */ /* 0x000fe40001f24270 */
[----:B-1----:R-:W-:Y:S01]  /*1afa0*/  IADD3 R6, P5, R24, R6, RZ ;  /* 0x0000000618067210 */ /* 0x002fe20007fbe0ff */
[----:B------:R-:W-:-:S03]  /*1afb0*/  FMUL R13, R204, UR21 ;  /* 0x00000015cc0d7c20 */ /* 0x000fc60008400000 */
[----:B------:R-:W-:Y:S02]  /*1afc0*/  IADD3.X R7, R33, R7, RZ, P5, !PT ;  /* 0x0000000721077210 */ /* 0x000fe40002ffe4ff */
[----:B------:R-:W-:-:S03]  /*1afd0*/  ISETP.GT.AND P5, PT, R50, 0x90, P2 ;  /* 0x000000903200780c */ /* 0x000fc600017a4270 */
[----:B------:R0:W-:Y:S01]  /*1afe0*/  @P0 STG.E desc[UR16][R6.64], R15 ;  /* 0x0000000f06000986 */ /* 0x0001e2000c101910 */
[----:B------:R-:W-:Y:S01]  /*1aff0*/  ISETP.GT.AND P0, PT, R50, 0x91, P2 ;  /* 0x000000913200780c */ /* 0x000fe20001704270 */
[----:B------:R-:W-:Y:S02]  /*1b000*/  IMAD.WIDE.U32 R10, R32, 0x1c, R6 ;  /* 0x0000001c200a7825 */ /* 0x000fe400078e0006 */
[----:B------:R1:W-:Y:S02]  /*1b010*/  @P6 STG.E desc[UR16][R8.64+0x20], R203 ;  /* 0x000020cb08006986 */ /* 0x0003e4000c101910 */
[----:B------:R-:W-:Y:S02]  /*1b020*/  IMAD.IADD R11, R0, 0x1, R11 ;  /* 0x00000001000b7824 */ /* 0x000fe400078e020b */
[----:B------:R3:W-:Y:S01]  /*1b030*/  @P1 STG.E desc[UR16][R6.64+0x20], R13 ;  /* 0x0000200d06001986 */ /* 0x0007e2000c101910 */
[----:B------:R-:W-:Y:S01]  /*1b040*/  ISETP.GT.AND P1, PT, R50, 0x90, P3 ;  /* 0x000000903200780c */ /* 0x000fe20001f24270 */
[----:B0-----:R-:W-:-:S02]  /*1b050*/  FMUL R15, R206, UR21 ;  /* 0x00000015ce0f7c20 */ /* 0x001fc40008400000 */
[----:B------:R-:W-:Y:S01]  /*1b060*/  @P5 STG.E desc[UR16][R10.64], R205 ;  /* 0x000000cd0a005986 */ /* 0x000fe2000c101910 */
[----:B------:R-:W-:Y:S02]  /*1b070*/  ISETP.GT.AND P5, PT, R50, 0x91, P3 ;  /* 0x000000913200780c */ /* 0x000fe40001fa4270 */
[----:B-1----:R-:W-:-:S04]  /*1b080*/  IADD3 R8, P6, R24, R6, RZ ;  /* 0x0000000618087210 */ /* 0x002fc80007fde0ff */
[----:B------:R-:W-:Y:S02]  /*1b090*/  IADD3.X R9, R33, R7, RZ, P6, !PT ;  /* 0x0000000721097210 */ /* 0x000fe400037fe4ff */
[----:B------:R-:W-:-:S03]  /*1b0a0*/  IADD3 R12, P6, R24, R8, RZ ;  /* 0x00000008180c7210 */ /* 0x000fc60007fde0ff */
[----:B------:R0:W-:Y:S01]  /*1b0b0*/  @P0 STG.E desc[UR16][R8.64], R15 ;  /* 0x0000000f08000986 */ /* 0x0001e2000c101910 */
[----:B------:R-:W-:Y:S01]  /*1b0c0*/  ISETP.GT.AND P0, PT, R50, 0x98, P2 ;  /* 0x000000983200780c */ /* 0x000fe20001704270 */
[----:B---3--:R-:W-:Y:S02]  /*1b0d0*/  IMAD.WIDE.U32 R6, R32, 0x1c, R8 ;  /* 0x0000001c20067825 */ /* 0x008fe400078e0008 */
[----:B------:R1:W-:Y:S01]  /*1b0e0*/  @P1 STG.E desc[UR16][R10.64+0x20], R207 ;  /* 0x000020cf0a001986 */ /* 0x0003e2000c101910 */
[----:B------:R-:W-:Y:S01]  /*1b0f0*/  ISETP.GT.AND P1, PT, R50, 0x99, P2 ;  /* 0x000000993200780c */ /* 0x000fe20001724270 */
[----:B------:R-:W-:Y:S01]  /*1b100*/  IMAD.X R13, R33, 0x1, R9, P6 ;  /* 0x00000001210d7824 */ /* 0x000fe200030e0609 */
[----:B------:R-:W-:Y:S01]  /*1b110*/  IADD3 R7, R0, R7, RZ ;  /* 0x0000000700077210 */ /* 0x000fe20007ffe0ff */
[----:B------:R3:W-:Y:S01]  /*1b120*/  @P5 STG.E desc[UR16][R8.64+0x20], R17 ;  /* 0x0000201108005986 */ /* 0x0007e2000c101910 */
[----:B------:R-:W-:Y:S01]  /*1b130*/  ISETP.GT.AND P5, PT, R50, 0x98, P3 ;  /* 0x000000983200780c */ /* 0x000fe20001fa4270 */
[----:B0-----:R-:W-:-:S04]  /*1b140*/  FMUL R15, R210, UR21 ;  /* 0x00000015d20f7c20 */ /* 0x001fc80008400000 */
[----:B------:R-:W-:Y:S01]  /*1b150*/  @P0 STG.E desc[UR16][R6.64], R209 ;  /* 0x000000d106000986 */ /* 0x000fe2000c101910 */
[----:B------:R-:W-:Y:S02]  /*1b160*/  ISETP.GT.AND P0, PT, R50, 0x99, P3 ;  /* 0x000000993200780c */ /* 0x000fe40001f04270 */
[----:B-1----:R-:W-:Y:S01]  /*1b170*/  IADD3 R10, P6, R24, R12, RZ ;  /* 0x0000000c180a7210 */ /* 0x002fe20007fde0ff */
[----:B------:R0:W-:Y:S01]  /*1b180*/  @P1 STG.E desc[UR16][R12.64], R15 ;  /* 0x0000000f0c001986 */ /* 0x0001e2000c101910 */
[----:B------:R-:W-:Y:S01]  /*1b190*/  ISETP.GT.AND P1, PT, R50, 0xa0, P2 ;  /* 0x000000a03200780c */ /* 0x000fe20001724270 */
[----:B---3--:R-:W-:-:S04]  /*1b1a0*/  IMAD.WIDE.U32 R8, R32, 0x1c, R12 ;  /* 0x0000001c20087825 */ /* 0x008fc800078e000c */
[----:B------:R-:W-:Y:S01]  /*1b1b0*/  FMUL R17, R212, UR21 ;  /* 0x00000015d4117c20 */ /* 0x000fe20008400000 */
[----:B------:R1:W-:Y:S01]  /*1b1c0*/  @P5 STG.E desc[UR16][R6.64+0x20], R211 ;  /* 0x000020d306005986 */ /* 0x0003e2000c101910 */
[----:B------:R-:W-:Y:S02]  /*1b1d0*/  ISETP.GT.AND P5, PT, R50, 0xa1, P2 ;  /* 0x000000a13200780c */ /* 0x000fe400017a4270 */
[----:B------:R-:W-:Y:S02]  /*1b1e0*/  IADD3 R9, R0, R9, RZ ;  /* 0x0000000900097210 */ /* 0x000fe40007ffe0ff */
[----:B------:R-:W-:Y:S01]  /*1b1f0*/  IADD3.X R11, R33, R13, RZ, P6, !PT ;  /* 0x0000000d210b7210 */ /* 0x000fe200037fe4ff */
[----:B------:R3:W-:Y:S01]  /*1b200*/  @P0 STG.E desc[UR16][R12.64+0x20], R17 ;  /* 0x000020110c000986 */ /* 0x0007e2000c101910 */
[----:B------:R-:W-:Y:S01]  /*1b210*/  ISETP.GT.AND P0, PT, R50, 0xa0, P3 ;  /* 0x000000a03200780c */ /* 0x000fe20001f04270 */
[----:B0-----:R-:W-:Y:S01]  /*1b220*/  FMUL R15, R214, UR21 ;  /* 0x00000015d60f7c20 */ /* 0x001fe20008400000 */
[C---:B------:R-:W-:Y:S01]  /*1b230*/  ISETP.GT.AND P6, PT, R50.reuse, 0xa1, P3 ;  /* 0x000000a13200780c */ /* 0x040fe20001fc4270 */
[----:B------:R-:W-:Y:S01]  /*1b240*/  @P1 STG.E desc[UR16][R8.64], R213 ;  /* 0x000000d508001986 */ /* 0x000fe2000c101910 */
[----:B------:R-:W-:Y:S01]  /*1b250*/  ISETP.GT.AND P1, PT, R50, 0xa8, P2 ;  /* 0x000000a83200780c */ /* 0x000fe20001724270 */
[----:B-1----:R-:W-:-:S02]  /*1b260*/  IMAD.WIDE.U32 R6, R32, 0x1c, R10 ;  /* 0x0000001c20067825 */ /* 0x002fc400078e000a */
[----:B------:R0:W-:Y:S01]  /*1b270*/  @P5 STG.E desc[UR16][R10.64], R15 ;  /* 0x0000000f0a005986 */ /* 0x0001e2000c101910 */
[----:B------:R-:W-:Y:S01]  /*1b280*/  ISETP.GT.AND P5, PT, R50, 0xa9, P2 ;  /* 0x000000a93200780c */ /* 0x000fe200017a4270 */
[----:B------:R-:W-:Y:S02]  /*1b290*/  IMAD.IADD R7, R0, 0x1, R7 ;  /* 0x0000000100077824 */ /* 0x000fe400078e0207 */
[----:B---3--:R-:W-:Y:S01]  /*1b2a0*/  FMUL R13, R218, UR21 ;  /* 0x00000015da0d7c20 */ /* 0x008fe20008400000 */
[----:B------:R-:W-:Y:S01]  /*1b2b0*/  FMUL R17, R226, UR21 ;  /* 0x00000015e2117c20 */ /* 0x000fe20008400000 */
[----:B------:R1:W-:Y:S01]  /*1b2c0*/  @P0 STG.E desc[UR16][R8.64+0x20], R215 ;  /* 0x000020d708000986 */ /* 0x0003e2000c101910 */
[----:B------:R-:W-:-:S03]  /*1b2d0*/  ISETP.GT.AND P0, PT, R50, 0xa8, P3 ;  /* 0x000000a83200780c */ /* 0x000fc60001f04270 */
[----:B------:R3:W-:Y:S01]  /*1b2e0*/  @P6 STG.E desc[UR16][R10.64+0x20], R19 ;  /* 0x000020130a006986 */ /* 0x0007e2000c101910 */
[----:B0-----:R-:W-:-:S03]  /*1b2f0*/  FMUL R15, R220, UR21 ;  /* 0x00000015dc0f7c20 */ /* 0x001fc60008400000 */
[----:B------:R-:W-:Y:S01]  /*1b300*/  @P1 STG.E desc[UR16][R6.64], R217 ;  /* 0x000000d906001986 */ /* 0x000fe2000c101910 */
[----:B------:R-:W-:Y:S02]  /*1b310*/  ISETP.GT.AND P1, PT, R50, 0xa9, P3 ;  /* 0x000000a93200780c */ /* 0x000fe40001f24270 */
[----:B-1----:R-:W-:-:S04]  /*1b320*/  IADD3 R8, P6, R24, R10, RZ ;  /* 0x0000000a18087210 */ /* 0x002fc80007fde0ff */
[----:B------:R-:W-:Y:S02]  /*1b330*/  IADD3.X R9, R33, R11, RZ, P6, !PT ;  /* 0x0000000b21097210 */ /* 0x000fe400037fe4ff */
[----:B------:R-:W-:-:S03]  /*1b340*/  ISETP.GT.AND P6, PT, R50, 0xb0, P2 ;  /* 0x000000b03200780c */ /* 0x000fc600017c4270 */
[----:B------:R0:W-:Y:S01]  /*1b350*/  @P5 STG.E desc[UR16][R8.64], R13 ;  /* 0x0000000d08005986 */ /* 0x0001e2000c101910 */
[----:B---3--:R-:W-:-:S03]  /*1b360*/  IADD3 R10, P5, R24, R8, RZ ;  /* 0x00000008180a7210 */ /* 0x008fc60007fbe0ff */
        /* <DEDUP_REMOVED lines=22> */
[----:B-1----:R-:W-:-:S04]  /*1b4d0*/  IADD3 R6, P5, R24, R10, RZ ;  /* 0x0000000a18067210 */ /* 0x002fc80007fbe0ff */
[----:B------:R-:W-:Y:S01]  /*1b4e0*/  IADD3.X R7, R33, R11, RZ, P5, !PT ;  /* 0x0000000b21077210 */ /* 0x000fe20002ffe4ff */
[----:B---3--:R-:W-:Y:S01]  /*1b4f0*/  FMUL R15, R230, UR21 ;  /* 0x00000015e60f7c20 */ /* 0x008fe20008400000 */
[----:B------:R-:W-:Y:S01]  /*1b500*/  ISETP.GT.AND P5, PT, R50, 0xc0, P2 ;  /* 0x000000c03200780c */ /* 0x000fe200017a4270 */
[----:B------:R-:W-:Y:S02]  /*1b510*/  IMAD.WIDE.U32 R10, R32, 0x1c, R6 ;  /* 0x0000001c200a7825 */ /* 0x000fe400078e0006 */
[----:B------:R-:W-:Y:S02]  /*1b520*/  @P0 STG.E desc[UR16][R6.64], R17 ;  /* 0x0000001106000986 */ /* 0x000fe4000c101910 */
[----:B------:R-:W-:Y:S02]  /*1b530*/  IMAD.IADD R11, R0, 0x1, R11 ;  /* 0x00000001000b7824 */ /* 0x000fe400078e020b */
[----:B------:R-:W-:Y:S01]  /*1b540*/  @P1 STG.E desc[UR16][R8.64+0x20], R227 ;  /* 0x000020e308001986 */ /* 0x000fe2000c101910 */
[----:B------:R-:W-:-:S03]  /*1b550*/  ISETP.GT.AND P1, PT, R50, 0xc1, P2 ;  /* 0x000000c13200780c */ /* 0x000fc60001724270 */
[----:B------:R0:W-:Y:S01]  /*1b560*/  @P6 STG.E desc[UR16][R6.64+0x20], R13 ;  /* 0x0000200d06006986 */ /* 0x0001e2000c101910 */
[----:B------:R-:W-:-:S03]  /*1b570*/  ISETP.GT.AND P6, PT, R50, 0xc0, P3 ;  /* 0x000000c03200780c */ /* 0x000fc60001fc4270 */
[----:B------:R-:W-:Y:S01]  /*1b580*/  @P5 STG.E desc[UR16][R10.64], R229 ;  /* 0x000000e50a005986 */ /* 0x000fe2000c101910 */
[----:B------:R-:W-:Y:S02]  /*1b590*/  ISETP.GT.AND P5, PT, R50, 0xc1, P3 ;  /* 0x000000c13200780c */ /* 0x000fe40001fa4270 */
[----:B0-----:R-:W-:Y:S01]  /*1b5a0*/  IADD3 R6, P0, R24, R6, RZ ;  /* 0x0000000618067210 */ /* 0x001fe20007f1e0ff */
[----:B------:R-:W-:-:S03]  /*1b5b0*/  FMUL R13, R232, UR21 ;  /* 0x00000015e80d7c20 */ /* 0x000fc60008400000 */
[----:B------:R-:W-:Y:S02]  /*1b5c0*/  IADD3.X R7, R33, R7, RZ, P0, !PT ;  /* 0x0000000721077210 */ /* 0x000fe400007fe4ff */
[----:B------:R-:W-:-:S03]  /*1b5d0*/  ISETP.GT.AND P0, PT, R50, 0xc8, P2 ;  /* 0x000000c83200780c */ /* 0x000fc60001704270 */
[----:B------:R0:W-:Y:S01]  /*1b5e0*/  @P1 STG.E desc[UR16][R6.64], R15 ;  /* 0x0000000f06001986 */ /* 0x0001e2000c101910 */
[----:B------:R-:W-:Y:S01]  /*1b5f0*/  ISETP.GT.AND P1, PT, R50, 0xc9, P2 ;  /* 0x000000c93200780c */ /* 0x000fe20001724270 */
[----:B------:R-:W-:Y:S02]  /*1b600*/  IMAD.WIDE.U32 R8, R32, 0x1c, R6 ;  /* 0x0000001c20087825 */ /* 0x000fe400078e0006 */
[----:B------:R-:W-:Y:S02]  /*1b610*/  @P6 STG.E desc[UR16][R10.64+0x20], R231 ;  /* 0x000020e70a006986 */ /* 0x000fe4000c101910 */
[----:B-----5:R-:W-:Y:S01]  /*1b620*/  FMUL R17, R39, UR21 ;  /* 0x0000001527117c20 */ /* 0x020fe20008400000 */
[----:B--2---:R-:W-:Y:S01]  /*1b630*/  FMUL R19, R38, UR21 ;  /* 0x0000001526137c20 */ /* 0x004fe20008400000 */
[----:B------:R-:W-:Y:S01]  /*1b640*/  IADD3 R9, R0, R9, RZ ;  /* 0x0000000900097210 */ /* 0x000fe20007ffe0ff */
[----:B------:R1:W-:Y:S01]  /*1b650*/  @P5 STG.E desc[UR16][R6.64+0x20], R13 ;  /* 0x0000200d06005986 */ /* 0x0003e2000c101910 */
[----:B------:R-:W-:Y:S01]  /*1b660*/  ISETP.GT.AND P6, PT, R50, 0xc8, P3 ;  /* 0x000000c83200780c */ /* 0x000fe20001fc4270 */
[----:B0-----:R-:W-:-:S02]  /*1b670*/  FMUL R15, R234, UR21 ;  /* 0x00000015ea0f7c20 */ /* 0x001fc40008400000 */
[----:B------:R-:W-:Y:S01]  /*1b680*/  @P0 STG.E desc[UR16][R8.64], R233 ;  /* 0x000000e908000986 */ /* 0x000fe2000c101910 */
[----:B------:R-:W-:Y:S02]  /*1b690*/  ISETP.GT.AND P0, PT, R50, 0xd0, P2 ;  /* 0x000000d03200780c */ /* 0x000fe40001704270 */
[----:B-1----:R-:W-:Y:S01]  /*1b6a0*/  IADD3 R6, P5, R24, R6, RZ ;  /* 0x0000000618067210 */ /* 0x002fe20007fbe0ff */
[----:B------:R-:W-:-:S04]  /*1b6b0*/  FMUL R13, R236, UR21 ;  /* 0x00000015ec0d7c20 */ /* 0x000fc80008400000 */
[----:B------:R-:W-:Y:S01]  /*1b6c0*/  IMAD.X R7, R33, 0x1, R7, P5 ;  /* 0x0000000121077824 */ /* 0x000fe200028e0607 */
[----:B------:R-:W-:Y:S01]  /*1b6d0*/  ISETP.GT.AND P5, PT, R50, 0xc9, P3 ;  /* 0x000000c93200780c */ /* 0x000fe20001fa4270 */
[----:B------:R-:W-:-:S03]  /*1b6e0*/  IMAD.WIDE.U32 R10, R32, 0x1c, R6 ;  /* 0x0000001c200a7825 */ /* 0x000fc600078e0006 */
[----:B------:R0:W-:Y:S01]  /*1b6f0*/  @P1 STG.E desc[UR16][R6.64], R15 ;  /* 0x0000000f06001986 */ /* 0x0001e2000c101910 */
[----:B------:R-:W-:-:S03]  /*1b700*/  ISETP.GT.AND P1, PT, R50, 0xd1, P2 ;  /* 0x000000d13200780c */ /* 0x000fc60001724270 */
[----:B------:R1:W-:Y:S01]  /*1b710*/  @P6 STG.E desc[UR16][R8.64+0x20], R235 ;  /* 0x000020eb08006986 */ /* 0x0003e2000c101910 */
[----:B------:R-:W-:-:S04]  /*1b720*/  IADD3 R11, R0, R11, RZ ;  /* 0x0000000b000b7210 */ /* 0x000fc80007ffe0ff */
[----:B------:R2:W-:Y:S01]  /*1b730*/  @P5 STG.E desc[UR16][R6.64+0x20], R13 ;  /* 0x0000200d06005986 */ /* 0x0005e2000c101910 */
[----:B------:R-:W-:Y:S01]  /*1b740*/  ISETP.GT.AND P5, PT, R50, 0xd0, P3 ;  /* 0x000000d03200780c */ /* 0x000fe20001fa4270 */
[----:B0-----:R-:W-:Y:S02]  /*1b750*/  FMUL R15, R35, UR21 ;  /* 0x00000015230f7c20 */ /* 0x001fe40008400000 */
[----:B------:R-:W-:Y:S01]  /*1b760*/  @P0 STG.E desc[UR16][R10.64], R237 ;  /* 0x000000ed0a000986 */ /* 0x000fe2000c101910 */
[----:B-1----:R-:W-:-:S03]  /*1b770*/  IADD3 R8, P6, R24, R6, RZ ;  /* 0x0000000618087210 */ /* 0x002fc60007fde0ff */
[----:B------:R-:W3:Y:S01]  /*1b780*/  LDL.LU R35, [R1+0x214] ;  /* 0x0002140001237983 */ /* 0x000ee20000300800 */
[----:B------:R-:W-:-:S03]  /*1b790*/  IADD3.X R9, R33, R7, RZ, P6, !PT ;  /* 0x0000000721097210 */ /* 0x000fc600037fe4ff */
[----:B------:R-:W5:Y:S04]  /*1b7a0*/  LDL.LU R39, [R1+0x218] ;  /* 0x0002180001277983 */ /* 0x000f680000300800 */
[----:B------:R-:W5:Y:S01]  /*1b7b0*/  LDL.LU R38, [R1+0x21c] ;  /* 0x00021c0001267983 */ /* 0x000f620000300800 */
[----:B------:R-:W-:-:S03]  /*1b7c0*/  ISETP.GT.AND P0, PT, R50, 0xd1, P3 ;  /* 0x000000d13200780c */ /* 0x000fc60001f04270 */
[----:B------:R0:W-:Y:S01]  /*1b7d0*/  @P1 STG.E desc[UR16][R8.64], R15 ;  /* 0x0000000f08001986 */ /* 0x0001e2000c101910 */
[----:B------:R-:W-:Y:S01]  /*1b7e0*/  ISETP.GT.AND P1, PT, R50, 0xd8, P2 ;  /* 0x000000d83200780c */ /* 0x000fe20001724270 */
[----:B--2---:R-:W-:-:S04]  /*1b7f0*/  IMAD.WIDE.U32 R6, R32, 0x1c, R8 ;  /* 0x0000001c20067825 */ /* 0x004fc800078e0008 */
[----:B----4-:R-:W-:Y:S01]  /*1b800*/  FMUL R21, R41, UR21 ;  /* 0x0000001529157c20 */ /* 0x010fe20008400000 */
[----:B------:R-:W2:Y:S01]  /*1b810*/  LDL.LU R43, [R1+0x220] ;  /* 0x00022000012b7983 */ /* 0x000ea20000300800 */
[----:B------:R-:W-:-:S03]  /*1b820*/  IMAD.IADD R7, R0, 0x1, R7 ;  /* 0x0000000100077824 */ /* 0x000fc600078e0207 */
[----:B------:R3:W-:Y:S04]  /*1b830*/  @P5 STG.E desc[UR16][R10.64+0x20], R17 ;  /* 0x000020110a005986 */ /* 0x0007e8000c101910 */
[----:B------:R-:W4:Y:S04]  /*1b840*/  LDL.LU R42, [R1+0x224] ;  /* 0x00022400012a7983 */ /* 0x000f280000300800 */
[----:B------:R-:W4:Y:S01]  /*1b850*/  LDL.LU R41, [R1+0x228] ;  /* 0x0002280001297983 */ /* 0x000f220000300800 */
[----:B0-----:R-:W-:-:S03]  /*1b860*/  FMUL R15, R40, UR21 ;  /* 0x00000015280f7c20 */ /* 0x001fc60008400000 */
[----:B------:R5:W-:Y:S04]  /*1b870*/  @P0 STG.E desc[UR16][R8.64+0x20], R19 ;  /* 0x0000201308000986 */ /* 0x000be8000c101910 */
[----:B------:R0:W-:Y:S01]  /*1b880*/  @P1 STG.E desc[UR16][R6.64], R21 ;  /* 0x0000001506001986 */ /* 0x0001e2000c101910 */
[----:B---3--:R-:W-:-:S03]  /*1b890*/  FMUL R17, R35, UR21 ;  /* 0x0000001523117c20 */ /* 0x008fc60008400000 */
[----:B------:R-:W3:Y:S01]  /*1b8a0*/  LDL.LU R35, [R1+0x22c] ;  /* 0x00022c0001237983 */ /* 0x000ee20000300800 */
[----:B-----5:R-:W-:-:S03]  /*1b8b0*/  FMUL R19, R39, UR21 ;  /* 0x0000001527137c20 */ /* 0x020fc60008400000 */
[----:B------:R-:W5:Y:S01]  /*1b8c0*/  LDL.LU R40, [R1+0x230] ;  /* 0x0002300001287983 */ /* 0x000f620000300800 */
[----:B0-----:R-:W-:-:S03]  /*1b8d0*/  FMUL R21, R38, UR21 ;  /* 0x0000001526157c20 */ /* 0x001fc60008400000 */
[----:B------:R-:W5:Y:S04]  /*1b8e0*/  LDL.LU R39, [R1+0x234] ;  /* 0x0002340001277983 */ /* 0x000f680000300800 */
[----:B------:R-:W5:Y:S01]  /*1b8f0*/  LDL.LU R38, [R1+0x238] ;  /* 0x0002380001267983 */ /* 0x000f620000300800 */
[C---:B------:R-:W-:Y:S02]  /*1b900*/  ISETP.GT.AND P5, PT, R50.reuse, 0xd9, P2 ;  /* 0x000000d93200780c */ /* 0x040fe400017a4270 */
[----:B------:R-:W-:Y:S02]  /*1b910*/  ISETP.GT.AND P0, PT, R50, 0xd8, P3 ;  /* 0x000000d83200780c */ /* 0x000fe40001f04270 */
[----:B------:R-:W-:Y:S02]  /*1b920*/  IADD3 R12, P6, R24, R8, RZ ;  /* 0x00000008180c7210 */ /* 0x000fe40007fde0ff */
[----:B------:R-:W-:-:S02]  /*1b930*/  ISETP.GT.AND P1, PT, R50, 0xd9, P3 ;  /* 0x000000d93200780c */ /* 0x000fc40001f24270 */
[----:B------:R-:W-:-:S05]  /*1b940*/  IADD3.X R13, R33, R9, RZ, P6, !PT ;  /* 0x00000009210d7210 */ /* 0x000fca00037fe4ff */
[----:B------:R2:W-:Y:S01]  /*1b950*/  @P5 STG.E desc[UR16][R12.64], R15 ;  /* 0x0000000f0c005986 */ /* 0x0005e2000c101910 */
[----:B------:R-:W-:-:S03]  /*1b960*/  ISETP.GT.AND P5, PT, R50, 0xe0, P2 ;  /* 0x000000e03200780c */ /* 0x000fc600017a4270 */
[----:B------:R-:W-:Y:S01]  /*1b970*/  @P0 STG.E desc[UR16][R6.64+0x20], R17 ;  /* 0x0000201106000986 */ /* 0x000fe2000c101910 */
[----:B------:R-:W-:Y:S01]  /*1b980*/  ISETP.GT.AND P0, PT, R50, 0xe1, P2 ;  /* 0x000000e13200780c */ /* 0x000fe20001704270 */
[----:B------:R-:W-:Y:S01]  /*1b990*/  IMAD.WIDE.U32 R8, R32, 0x1c, R12 ;  /* 0x0000001c20087825 */ /* 0x000fe200078e000c */
[----:B------:R-:W-:Y:S01]  /*1b9a0*/  IADD3 R10, P6, R24, R12, RZ ;  /* 0x0000000c180a7210 */ /* 0x000fe20007fde0ff */
[----:B------:R3:W-:Y:S03]  /*1b9b0*/  @P1 STG.E desc[UR16][R12.64+0x20], R19 ;  /* 0x000020130c001986 */ /* 0x0007e6000c101910 */
[----:B------:R-:W-:Y:S01]  /*1b9c0*/  IADD3 R9, R0, R9, RZ ;  /* 0x0000000900097210 */ /* 0x000fe20007ffe0ff */
[----:B------:R-:W-:Y:S02]  /*1b9d0*/  IMAD.X R11, R33, 0x1, R13, P6 ;  /* 0x00000001210b7824 */ /* 0x000fe400030e060d */
[----:B--2---:R-:W-:Y:S01]  /*1b9e0*/  FMUL R15, R43, UR21 ;  /* 0x000000152b0f7c20 */ /* 0x004fe20008400000 */
[----:B----4-:R-:W-:Y:S01]  /*1b9f0*/  FMUL R23, R41, UR21 ;  /* 0x0000001529177c20 */ /* 0x010fe20008400000 */
[----:B------:R-:W-:Y:S04]  /*1ba00*/  @P5 STG.E desc[UR16][R8.64], R21 ;  /* 0x0000001508005986 */ /* 0x000fe8000c101910 */
[----:B------:R0:W-:Y:S01]  /*1ba10*/  @P0 STG.E desc[UR16][R10.64], R15 ;  /* 0x0000000f0a000986 */ /* 0x0001e2000c101910 */
[----:B---3--:R-:W-:-:S03]  /*1ba20*/  FMUL R13, R35, UR21 ;  /* 0x00000015230d7c20 */ /* 0x008fc60008400000 */
[----:B------:R-:W2:Y:S01]  /*1ba30*/  LDL.LU R35, [R1+0x23c] ;  /* 0x00023c0001237983 */ /* 0x000ea20000300800 */
[----:B-----5:R-:W-:-:S03]  /*1ba40*/  FMUL R19, R40, UR21 ;  /* 0x0000001528137c20 */ /* 0x020fc60008400000 */
[----:B------:R-:W3:Y:S01]  /*1ba50*/  LDL.LU R41, [R1+0x240] ;  /* 0x0002400001297983 */ /* 0x000ee20000300800 */
[----:B0-----:R-:W-:-:S03]  /*1ba60*/  FMUL R15, R39, UR21 ;  /* 0x00000015270f7c20 */ /* 0x001fc60008400000 */
[----:B------:R-:W4:Y:S01]  /*1ba70*/  LDL.LU R40, [R1+0x244] ;  /* 0x0002440001287983 */ /* 0x000f220000300800 */
[----:B------:R-:W-:-:S03]  /*1ba80*/  FMUL R21, R38, UR21 ;  /* 0x0000001526157c20 */ /* 0x000fc60008400000 */
[----:B------:R-:W5:Y:S04]  /*1ba90*/  LDL.LU R39, [R1+0x248] ;  /* 0x0002480001277983 */ /* 0x000f680000300800 */
[----:B------:R-:W5:Y:S01]  /*1baa0*/  LDL.LU R38, [R1+0x24c] ;  /* 0x00024c0001267983 */ /* 0x000f620000300800 */
[C---:B------:R-:W-:Y:S02]  /*1bab0*/  ISETP.GT.AND P1, PT, R50.reuse, 0xe0, P3 ;  /* 0x000000e03200780c */ /* 0x040fe40001f24270 */
[C---:B------:R-:W-:Y:S02]  /*1bac0*/  ISETP.GT.AND P6, PT, R50.reuse, 0xe1, P3 ;  /* 0x000000e13200780c */ /* 0x040fe40001fc4270 */
[----:B------:R-:W-:Y:S01]  /*1bad0*/  ISETP.GT.AND P5, PT, R50, 0xe8, P2 ;  /* 0x000000e83200780c */ /* 0x000fe200017a4270 */
[----:B------:R-:W-:-:S04]  /*1bae0*/  IMAD.WIDE.U32 R6, R32, 0x1c, R10 ;  /* 0x0000001c20067825 */ /* 0x000fc800078e000a */
[----:B------:R-:W-:Y:S01]  /*1baf0*/  FMUL R17, R42, UR21 ;  /* 0x000000152a117c20 */ /* 0x000fe20008400000 */
[----:B------:R-:W-:Y:S02]  /*1bb00*/  ISETP.GT.AND P0, PT, R50, 0xe9, P2 ;  /* 0x000000e93200780c */ /* 0x000fe40001704270 */
[----:B------:R-:W-:Y:S02]  /*1bb10*/  IADD3 R7, R0, R7, RZ ;  /* 0x0000000700077210 */ /* 0x000fe40007ffe0ff */
[----:B------:R0:W-:Y:S01]  /*1bb20*/  @P1 STG.E desc[UR16][R8.64+0x20], R17 ;  /* 0x0000201108001986 */ /* 0x0001e2000c101910 */
[----:B------:R-:W-:-:S03]  /*1bb30*/  ISETP.GT.AND P1, PT, R50, 0xe8, P3 ;  /* 0x000000e83200780c */ /* 0x000fc60001f24270 */
[----:B------:R-:W-:Y:S04]  /*1bb40*/  @P6 STG.E desc[UR16][R10.64+0x20], R23 ;  /* 0x000020170a006986 */ /* 0x000fe8000c101910 */
[----:B------:R2:W-:Y:S01]  /*1bb50*/  @P5 STG.E desc[UR16][R6.64], R13 ;  /* 0x0000000d06005986 */ /* 0x0005e2000c101910 */
[----:B------:R-:W-:Y:S02]  /*1bb60*/  ISETP.GT.AND P5, PT, R50, 0xe9, P3 ;  /* 0x000000e93200780c */ /* 0x000fe40001fa4270 */
[----:B0-----:R-:W-:-:S04]  /*1bb70*/  IADD3 R8, P6, R24, R10, RZ ;  /* 0x0000000a18087210 */ /* 0x001fc80007fde0ff */
[----:B------:R-:W-:-:S05]  /*1bb80*/  IADD3.X R9, R33, R11, RZ, P6, !PT ;  /* 0x0000000b21097210 */ /* 0x000fca00037fe4ff */
[----:B------:R-:W-:Y:S04]  /*1bb90*/  @P0 STG.E desc[UR16][R8.64], R19 ;  /* 0x0000001308000986 */ /* 0x000fe8000c101910 */
[----:B------:R3:W-:Y:S04]  /*1bba0*/  @P1 STG.E desc[UR16][R6.64+0x20], R15 ;  /* 0x0000200f06001986 */ /* 0x0007e8000c101910 */
[----:B------:R5:W-:Y:S01]  /*1bbb0*/  @P5 STG.E desc[UR16][R8.64+0x20], R21 ;  /* 0x0000201508005986 */ /* 0x000be2000c101910 */
[----:B--2---:R-:W-:-:S03]  /*1bbc0*/  FMUL R13, R35, UR21 ;  /* 0x00000015230d7c20 */ /* 0x004fc60008400000 */
[----:B------:R-:W2:Y:S01]  /*1bbd0*/  LDL.LU R35, [R1+0x250] ;  /* 0x0002500001237983 */ /* 0x000ea20000300800 */
[----:B---3--:R-:W-:-:S03]  /*1bbe0*/  FMUL R15, R41, UR21 ;  /* 0x00000015290f7c20 */ /* 0x008fc60008400000 */
[----:B------:R-:W3:Y:S01]  /*1bbf0*/  LDL.LU R42, [R1+0x254] ;  /* 0x00025400012a7983 */ /* 0x000ee20000300800 */
[----:B----4-:R-:W-:-:S03]  /*1bc00*/  FMUL R17, R40, UR21 ;  /* 0x0000001528117c20 */ /* 0x010fc60008400000 */
[----:B------:R-:W4:Y:S04]  /*1bc10*/  LDL.LU R41, [R1+0x258] ;  /* 0x0002580001297983 */ /* 0x000f280000300800 */
[----:B------:R-:W3:Y:S01]  /*1bc20*/  LDL.LU R40, [R1+0x25c] ;  /* 0x00025c0001287983 */ /* 0x000ee20000300800 */
[----:B-----5:R-:W-:-:S03]  /*1bc30*/  FMUL R21, R38, UR21 ;  /* 0x0000001526157c20 */ /* 0x020fc60008400000 */
[----:B------:R-:W5:Y:S01]  /*1bc40*/  LDL.LU R38, [R1+0x260] ;  /* 0x0002600001267983 */ /* 0x000f620000300800 */
[----:B------:R-:W-:Y:S02]  /*1bc50*/  ISETP.GT.AND P0, PT, R50, 0xf0, P2 ;  /* 0x000000f03200780c */ /* 0x000fe40001704270 */
[----:B------:R-:W-:Y:S01]  /*1bc60*/  IADD3 R10, P6, R24, R8, RZ ;  /* 0x00000008180a7210 */ /* 0x000fe20007fde0ff */
[----:B------:R-:W-:Y:S01]  /*1bc70*/  IMAD.WIDE.U32 R6, R32, 0x1c, R8 ;  /* 0x0000001c20067825 */ /* 0x000fe200078e0008 */
[C---:B------:R-:W-:Y:S02]  /*1bc80*/  ISETP.GT.AND P1, PT, R50.reuse, 0xf1, P2 ;  /* 0x000000f13200780c */ /* 0x040fe40001724270 */
[C---:B------:R-:W-:Y:S01]  /*1bc90*/  ISETP.GT.AND P5, PT, R50.reuse, 0xf0, P3 ;  /* 0x000000f03200780c */ /* 0x040fe20001fa4270 */
[----:B------:R-:W-:Y:S01]  /*1bca0*/  IMAD.X R11, R33, 0x1, R9, P6 ;  /* 0x00000001210b7824 */ /* 0x000fe200030e0609 */
[----:B------:R-:W-:Y:S02]  /*1bcb0*/  ISETP.GT.AND P6, PT, R50, 0xf1, P3 ;  /* 0x000000f13200780c */ /* 0x000fe40001fc4270 */
[----:B------:R-:W-:Y:S01]  /*1bcc0*/  IADD3 R7, R0, R7, RZ ;  /* 0x0000000700077210 */ /* 0x000fe20007ffe0ff */
[----:B------:R-:W-:-:S02]  /*1bcd0*/  FMUL R19, R39, UR21 ;  /* 0x0000001527137c20 */ /* 0x000fc40008400000 */
[----:B------:R-:W5:Y:S04]  /*1bce0*/  LDL.LU R39, [R1+0x264] ;  /* 0x0002640001277983 */ /* 0x000f680000300800 */
[----:B------:R2:W-:Y:S04]  /*1bcf0*/  @P0 STG.E desc[UR16][R6.64], R13 ;  /* 0x0000000d06000986 */ /* 0x0005e8000c101910 */
[----:B------:R4:W-:Y:S04]  /*1bd00*/  @P1 STG.E desc[UR16][R10.64], R15 ;  /* 0x0000000f0a001986 */ /* 0x0009e8000c101910 */
[----:B------:R3:W-:Y:S04]  /*1bd10*/  @P5 STG.E desc[UR16][R6.64+0x20], R17 ;  /* 0x0000201106005986 */ /* 0x0007e8000c101910 */
[----:B------:R5:W-:Y:S01]  /*1bd20*/  @P6 STG.E desc[UR16][R10.64+0x20], R19 ;  /* 0x000020130a006986 */ /* 0x000be2000c101910 */
[----:B--2---:R-:W-:-:S03]  /*1bd30*/  FMUL R13, R35, UR21 ;  /* 0x00000015230d7c20 */ /* 0x004fc60008400000 */
[----:B------:R-:W2:Y:S01]  /*1bd40*/  LDL.LU R35, [R1+0x268] ;  /* 0x0002680001237983 */ /* 0x000ea20000300800 */
[----:B----4-:R-:W-:-:S03]  /*1bd50*/  FMUL R15, R41, UR21 ;  /* 0x00000015290f7c20 */ /* 0x010fc60008400000 */
[----:B------:R-:W4:Y:S01]  /*1bd60*/  LDL.LU R41, [R1+0x26c] ;  /* 0x00026c0001297983 */ /* 0x000f220000300800 */
[----:B---3--:R-:W-:-:S03]  /*1bd70*/  FMUL R17, R40, UR21 ;  /* 0x0000001528117c20 */ /* 0x008fc60008400000 */
[----:B------:R-:W3:Y:S01]  /*1bd80*/  LDL.LU R40, [R1+0x270] ;  /* 0x0002700001287983 */ /* 0x000ee20000300800 */
[----:B-----5:R-:W-:-:S03]  /*1bd90*/  FMUL R19, R38, UR21 ;  /* 0x0000001526137c20 */ /* 0x020fc60008400000 */
[----:B------:R-:W5:Y:S01]  /*1bda0*/  LDL.LU R38, [R1+0x274] ;  /* 0x0002740001267983 */ /* 0x000f620000300800 */
[----:B------:R-:W-:Y:S01]  /*1bdb0*/  ISETP.GT.AND P0, PT, R50, 0xf8, P2 ;  /* 0x000000f83200780c */ /* 0x000fe20001704270 */
[----:B------:R-:W-:Y:S01]  /*1bdc0*/  IMAD.WIDE.U32 R8, R32, 0x1c, R10 ;  /* 0x0000001c20087825 */ /* 0x000fe200078e000a */
[----:B------:R-:W-:-:S04]  /*1bdd0*/  ISETP.GT.AND P2, PT, R50, 0xf9, P2 ;  /* 0x000000f93200780c */ /* 0x000fc80001744270 */
[----:B------:R-:W-:Y:S02]  /*1bde0*/  IADD3 R9, R0, R9, RZ ;  /* 0x0000000900097210 */ /* 0x000fe40007ffe0ff */
[----:B------:R-:W-:-:S05]  /*1bdf0*/  ISETP.GT.AND P5, PT, R50, 0xf8, P3 ;  /* 0x000000f83200780c */ /* 0x000fca0001fa4270 */
[----:B------:R-:W-:Y:S01]  /*1be00*/  @P0 STG.E desc[UR16][R8.64], R21 ;  /* 0x0000001508000986 */ /* 0x000fe2000c101910 */
[----:B------:R-:W-:Y:S02]  /*1be10*/  IADD3 R6, P0, R24, R10, RZ ;  /* 0x0000000a18067210 */ /* 0x000fe40007f1e0ff */
[----:B------:R-:W-:-:S03]  /*1be20*/  ISETP.GT.AND P1, PT, R51, 0x80, PT ;  /* 0x000000803300780c */ /* 0x000fc60003f24270 */
[----:B------:R-:W-:Y:S02]  /*1be30*/  IMAD.X R7, R33, 0x1, R11, P0 ;  /* 0x0000000121077824 */ /* 0x000fe400000e060b */
[----:B------:R-:W-:Y:S01]  /*1be40*/  FMUL R11, R42, UR21 ;  /* 0x000000152a0b7c20 */ /* 0x000fe20008400000 */
[----:B------:R-:W-:Y:S02]  /*1be50*/  ISETP.GT.AND P0, PT, R51, 0x88, PT ;  /* 0x000000883300780c */ /* 0x000fe40003f04270 */
[C---:B------:R-:W-:Y:S01]  /*1be60*/  ISETP.GT.AND P3, PT, R50.reuse, 0xf9, P3 ;  /* 0x000000f93200780c */ /* 0x040fe20001f64270 */
[----:B------:R0:W-:Y:S01]  /*1be70*/  @P2 STG.E desc[UR16][R6.64], R13 ;  /* 0x0000000d06002986 */ /* 0x0001e2000c101910 */
[C---:B------:R-:W-:Y:S02]  /*1be80*/  ISETP.GT.AND P6, PT, R50.reuse, RZ, P1 ;  /* 0x000000ff3200720c */ /* 0x040fe40000fc4270 */
[C---:B------:R-:W-:Y:S01]  /*1be90*/  ISETP.GT.AND P2, PT, R50.reuse, 0x1, P1 ;  /* 0x000000013200780c */ /* 0x040fe20000f44270 */
[----:B------:R2:W-:Y:S01]  /*1bea0*/  @P5 STG.E desc[UR16][R8.64+0x20], R11 ;  /* 0x0000200b08005986 */ /* 0x0005e2000c101910 */
[----:B------:R-:W-:Y:S01]  /*1beb0*/  ISETP.GT.AND P5, PT, R50, RZ, P0 ;  /* 0x000000ff3200720c */ /* 0x000fe200007a4270 */
[----:B0-----:R-:W-:-:S02]  /*1bec0*/  FMUL R13, R39, UR21 ;  /* 0x00000015270d7c20 */ /* 0x001fc40008400000 */
[----:B------:R-:W3:Y:S04]  /*1bed0*/  LDL.LU R39, [R1+0x278] ;  /* 0x0002780001277983 */ /* 0x000ee80000300800 */
[----:B------:R4:W-:Y:S04]  /*1bee0*/  @P3 STG.E desc[UR16][R6.64+0x20], R15 ;  /* 0x0000200f06003986 */ /* 0x0009e8000c101910 */
[----:B------:R-:W-:Y:S04]  /*1bef0*/  @P6 STG.E desc[UR16][R2.64+0x200], R17 ;  /* 0x0002001102006986 */ /* 0x000fe8000c101910 */
[----:B------:R-:W-:Y:S04]  /*1bf00*/  @P2 STG.E desc[UR16][R4.64+0x200], R19 ;  /* 0x0002001304002986 */ /* 0x000fe8000c101910 */
[----:B------:R5:W-:Y:S01]  /*1bf10*/  @P5 STG.E desc[UR16][R2.64+0x220], R13 ;  /* 0x0002200d02005986 */ /* 0x000be2000c101910 */
[----:B--2---:R-:W-:-:S03]  /*1bf20*/  FMUL R11, R35, UR21 ;  /* 0x00000015230b7c20 */ /* 0x004fc60008400000 */
[----:B------:R-:W2:Y:S04]  /*1bf30*/  LDL.LU R35, [R1+0x27c] ;  /* 0x00027c0001237983 */ /* 0x000ea80000300800 */
[----:B------:R-:W2:Y:S01]  /*1bf40*/  LDL.LU R43, [R1+0x280] ;  /* 0x00028000012b7983 */ /* 0x000ea20000300800 */
[----:B----4-:R-:W-:-:S03]  /*1bf50*/  FMUL R15, R41, UR21 ;  /* 0x00000015290f7c20 */ /* 0x010fc60008400000 */
[----:B------:R-:W4:Y:S04]  /*1bf60*/  LDL.LU R42, [R1+0x284] ;  /* 0x00028400012a7983 */ /* 0x000f280000300800 */
[----:B------:R-:W4:Y:S01]  /*1bf70*/  LDL.LU R41, [R1+0x288] ;  /* 0x0002880001297983 */ /* 0x000f220000300800 */
[----:B-----5:R-:W-:-:S03]  /*1bf80*/  FMUL R13, R38, UR21 ;  /* 0x00000015260d7c20 */ /* 0x020fc60008400000 */
[----:B------:R-:W5:Y:S01]  /*1bf90*/  LDL.LU R38, [R1+0x28c] ;  /* 0x00028c0001267983 */ /* 0x000f620000300800 */
[C---:B------:R-:W-:Y:S02]  /*1bfa0*/  ISETP.GT.AND P3, PT, R50.reuse, 0x1, P0 ;  /* 0x000000013200780c */ /* 0x040fe40000764270 */
[----:B------:R-:W-:Y:S01]  /*1bfb0*/  ISETP.GT.AND P2, PT, R50, 0x8, P1 ;  /* 0x000000083200780c */ /* 0x000fe20000f44270 */
[----:B------:R-:W-:Y:S01]  /*1bfc0*/  IMAD.WIDE.U32 R6, R32, 0x1c, R4 ;  /* 0x0000001c20067825 */ /* 0x000fe200078e0004 */
[----:B------:R-:W-:-:S04]  /*1bfd0*/  ISETP.GT.AND P5, PT, R50, 0x9, P1 ;  /* 0x000000093200780c */ /* 0x000fc80000fa4270 */
[----:B------:R-:W-:-:S05]  /*1bfe0*/  IADD3 R7, R0, R7, RZ ;  /* 0x0000000700077210 */ /* 0x000fca0007ffe0ff */
[----:B------:R0:W-:Y:S01]  /*1bff0*/  @P3 STG.E desc[UR16][R4.64+0x220], R11 ;  /* 0x0002200b04003986 */ /* 0x0001e2000c101910 */
[----:B------:R-:W-:-:S03]  /*1c000*/  ISETP.GT.AND P3, PT, R50, 0x8, P0 ;  /* 0x000000083200780c */ /* 0x000fc60000764270 */
[----:B------:R2:W-:Y:S01]  /*1c010*/  @P2 STG.E desc[UR16][R6.64+0x200], R15 ;  /* 0x0002000f06002986 */ /* 0x0005e2000c101910 */
[----:B------:R-:W-:Y:S02]  /*1c020*/  ISETP.GT.AND P2, PT, R50, 0x9, P0 ;  /* 0x000000093200780c */ /* 0x000fe40000744270 */
[-C--:B------:R-:W-:Y:S01]  /*1c030*/  IADD3 R8, P6, R4, R24.reuse, RZ ;  /* 0x0000001804087210 */ /* 0x080fe20007fde0ff */
[----:B---3--:R-:W-:Y:S02]  /*1c040*/  FMUL R17, R40, UR21 ;  /* 0x0000001528117c20 */ /* 0x008fe40008400000 */
[----:B------:R-:W3:Y:S01]  /*1c050*/  LDL.LU R40, [R1+0x290] ;  /* 0x0002900001287983 */ /* 0x000ee20000300800 */
[----:B------:R-:W-:Y:S02]  /*1c060*/  IADD3.X R9, R5, R33, RZ, P6, !PT ;  /* 0x0000002105097210 */ /* 0x000fe400037fe4ff */
[----:B0-----:R-:W-:-:S03]  /*1c070*/  IADD3 R4, P6, R8, R24, RZ ;  /* 0x0000001808047210 */ /* 0x001fc60007fde0ff */
[----:B------:R-:W-:Y:S01]  /*1c080*/  @P5 STG.E desc[UR16][R8.64+0x200], R17 ;  /* 0x0002001108005986 */ /* 0x000fe2000c101910 */
[----:B------:R-:W-:-:S03]  /*1c090*/  FMUL R11, R39, UR21 ;  /* 0x00000015270b7c20 */ /* 0x000fc60008400000 */
[----:B------:R-:W3:Y:S01]  /*1c0a0*/  LDL.LU R39, [R1+0x294] ;  /* 0x0002940001277983 */ /* 0x000ee20000300800 */
[----:B------:R-:W-:Y:S01]  /*1c0b0*/  IMAD.WIDE.U32 R2, R32, 0x1c, R8 ;  /* 0x0000001c20027825 */ /* 0x000fe200078e0008 */
[----:B------:R-:W-:Y:S02]  /*1c0c0*/  IADD3.X R5, R9, R33, RZ, P6, !PT ;  /* 0x0000002109057210 */ /* 0x000fe400037fe4ff */
[----:B------:R-:W-:Y:S04]  /*1c0d0*/  @P3 STG.E desc[UR16][R6.64+0x220], R13 ;  /* 0x0002200d06003986 */ /* 0x000fe8000c101910 */
[----:B------:R5:W-:Y:S01]  /*1c0e0*/  @P2 STG.E desc[UR16][R8.64+0x220], R11 ;  /* 0x0002200b08002986 */ /* 0x000be2000c101910 */
[----:B--2---:R-:W-:-:S03]  /*1c0f0*/  FMUL R15, R35, UR21 ;  /* 0x00000015230f7c20 */ /* 0x004fc60008400000 */
[----:B------:R-:W2:Y:S01]  /*1c100*/  LDL.LU R35, [R1+0x298] ;  /* 0x0002980001237983 */ /* 0x000ea20000300800 */
[----:B-----5:R-:W-:-:S03]  /*1c110*/  FMUL R9, R38, UR21 ;  /* 0x0000001526097c20 */ /* 0x020fc60008400000 */
[----:B------:R-:W5:Y:S01]  /*1c120*/  LDL.LU R38, [R1+0x29c] ;  /* 0x00029c0001267983 */ /* 0x000f620000300800 */
[----:B------:R-:W-:Y:S01]  /*1c130*/  ISETP.GT.AND P5, PT, R50, 0x10, P1 ;  /* 0x000000103200780c */ /* 0x000fe20000fa4270 */
[----:B------:R-:W-:Y:S01]  /*1c140*/  IMAD.IADD R3, R0, 0x1, R3 ;  /* 0x0000000100037824 */ /* 0x000fe200078e0203 */
[C---:B------:R-:W-:Y:S02]  /*1c150*/  ISETP.GT.AND P3, PT, R50.reuse, 0x11, P1 ;  /* 0x000000113200780c */ /* 0x040fe40000f64270 */
[C---:B------:R-:W-:Y:S02]  /*1c160*/  ISETP.GT.AND P2, PT, R50.reuse, 0x10, P0 ;  /* 0x000000103200780c */ /* 0x040fe40000744270 */
[----:B------:R-:W-:Y:S01]  /*1c170*/  ISETP.GT.AND P6, PT, R50, 0x11, P0 ;  /* 0x000000113200780c */ /* 0x000fe200007c4270 */
[----:B------:R-:W-:-:S06]  /*1c180*/  IMAD.WIDE.U32 R6, R32, 0x1c, R4 ;  /* 0x0000001c20067825 */ /* 0x000fcc00078e0004 */
[----:B------:R-:W-:Y:S01]  /*1c190*/  @P5 STG.E desc[UR16][R2.64+0x200], R15 ;  /* 0x0002000f02005986 */ /* 0x000fe2000c101910 */
[----:B------:R-:W-:Y:S01]  /*1c1a0*/  ISETP.GT.AND P5, PT, R50, 0x18, P1 ;  /* 0x000000183200780c */ /* 0x000fe20000fa4270 */
[----:B------:R-:W-:Y:S01]  /*1c1b0*/  FMUL R13, R43, UR21 ;  /* 0x000000152b0d7c20 */ /* 0x000fe20008400000 */
[----:B----4-:R-:W-:Y:S01]  /*1c1c0*/  FMUL R17, R42, UR21 ;  /* 0x000000152a117c20 */ /* 0x010fe20008400000 */
[----:B------:R-:W4:Y:S01]  /*1c1d0*/  LDL.LU R43, [R1+0x2a0] ;  /* 0x0002a000012b7983 */ /* 0x000f220000300800 */
[----:B------:R-:W-:Y:S01]  /*1c1e0*/  FMUL R19, R41, UR21 ;  /* 0x0000001529137c20 */ /* 0x000fe20008400000 */
[----:B------:R-:W-:Y:S02]  /*1c1f0*/  IADD3 R7, R0, R7, RZ ;  /* 0x0000000700077210 */ /* 0x000fe40007ffe0ff */
[----:B------:R-:W4:Y:S01]  /*1c200*/  LDL.LU R42, [R1+0x2a4] ;  /* 0x0002a400012a7983 */ /* 0x000f220000300800 */
[----:B---3--:R-:W-:-:S03]  /*1c210*/  FMUL R11, R40, UR21 ;  /* 0x00000015280b7c20 */ /* 0x008fc60008400000 */
[----:B------:R0:W-:Y:S04]  /*1c220*/  @P3 STG.E desc[UR16][R4.64+0x200], R13 ;  /* 0x0002000d04003986 */ /* 0x0001e8000c101910 */
[----:B------:R-:W-:Y:S04]  /*1c230*/  @P2 STG.E desc[UR16][R2.64+0x220], R17 ;  /* 0x0002201102002986 */ /* 0x000fe8000c101910 */
[----:B------:R-:W-:Y:S04]  /*1c240*/  @P6 STG.E desc[UR16][R4.64+0x220], R19 ;  /* 0x0002201304006986 */ /* 0x000fe8000c101910 */
[----:B------:R5:W-:Y:S01]  /*1c250*/  @P5 STG.E desc[UR16][R6.64+0x200], R9 ;  /* 0x0002000906005986 */ /* 0x000be2000c101910 */
[----:B0-----:R-:W-:Y:S01]  /*1c260*/  FMUL R13, R39, UR21 ;  /* 0x00000015270d7c20 */ /* 0x001fe20008400000 */
[----:B--2---:R-:W-:-:S02]  /*1c270*/  FMUL R15, R35, UR21 ;  /* 0x00000015230f7c20 */ /* 0x004fc40008400000 */
[----:B------:R-:W2:Y:S04]  /*1c280*/  LDL.LU R35, [R1+0x2a8] ;  /* 0x0002a80001237983 */ /* 0x000ea80000300800 */
[----:B------:R-:W3:Y:S04]  /*1c290*/  LDL.LU R41, [R1+0x2ac] ;  /* 0x0002ac0001297983 */ /* 0x000ee80000300800 */
[----:B------:R-:W3:Y:S04]  /*1c2a0*/  LDL.LU R40, [R1+0x2b0] ;  /* 0x0002b00001287983 */ /* 0x000ee80000300800 */
[----:B------:R-:W3:Y:S01]  /*1c2b0*/  LDL.LU R39, [R1+0x2b4] ;  /* 0x0002b40001277983 */ /* 0x000ee20000300800 */
[----:B-----5:R-:W-:-:S03]  /*1c2c0*/  FMUL R9, R38, UR21 ;  /* 0x0000001526097c20 */ /* 0x020fc60008400000 */
[----:B------:R-:W5:Y:S01]  /*1c2d0*/  LDL.LU R38, [R1+0x2b8] ;  /* 0x0002b80001267983 */ /* 0x000f620000300800 */
[C---:B------:R-:W-:Y:S02]  /*1c2e0*/  ISETP.GT.AND P3, PT, R50.reuse, 0x19, P1 ;  /* 0x000000193200780c */ /* 0x040fe40000f64270 */
[C---:B------:R-:W-:Y:S02]  /*1c2f0*/  ISETP.GT.AND P2, PT, R50.reuse, 0x18, P0 ;  /* 0x000000183200780c */ /* 0x040fe40000744270 */
[----:B------:R-:W-:Y:S02]  /*1c300*/  ISETP.GT.AND P5, PT, R50, 0x19, P0 ;  /* 0x000000193200780c */ /* 0x000fe400007a4270 */
[----:B------:R-:W-:-:S05]  /*1c310*/  IADD3 R2, P6, R4, R24, RZ ;  /* 0x0000001804027210 */ /* 0x000fca0007fde0ff */
[----:B------:R-:W-:Y:S01]  /*1c320*/  IMAD.X R3, R5, 0x1, R33, P6 ;  /* 0x0000000105037824 */ /* 0x000fe200030e0621 */
[----:B------:R-:W-:-:S04]  /*1c330*/  IADD3 R4, P6, R2, R24, RZ ;  /* 0x0000001802047210 */ /* 0x000fc80007fde0ff */
[----:B------:R-:W-:Y:S01]  /*1c340*/  @P3 STG.E desc[UR16][R2.64+0x200], R11 ;  /* 0x0002000b02003986 */ /* 0x000fe2000c101910 */
[C---:B------:R-:W-:Y:S02]  /*1c350*/  ISETP.GT.AND P3, PT, R50.reuse, 0x20, P1 ;  /* 0x000000203200780c */ /* 0x040fe40000f64270 */
[----:B------:R-:W-:Y:S01]  /*1c360*/  IADD3.X R5, R3, R33, RZ, P6, !PT ;  /* 0x0000002103057210 */ /* 0x000fe200037fe4ff */
[----:B------:R0:W-:Y:S01]  /*1c370*/  @P2 STG.E desc[UR16][R6.64+0x220], R13 ;  /* 0x0002200d06002986 */ /* 0x0001e2000c101910 */
[----:B------:R-:W-:-:S03]  /*1c380*/  ISETP.GT.AND P6, PT, R50, 0x21, P1 ;  /* 0x000000213200780c */ /* 0x000fc60000fc4270 */
[----:B------:R2:W-:Y:S01]  /*1c390*/  @P5 STG.E desc[UR16][R2.64+0x220], R15 ;  /* 0x0002200f02005986 */ /* 0x0005e2000c101910 */
[----:B------:R-:W-:Y:S01]  /*1c3a0*/  ISETP.GT.AND P5, PT, R50, 0x20, P0 ;  /* 0x000000203200780c */ /* 0x000fe200007a4270 */
[----:B0-----:R-:W-:-:S04]  /*1c3b0*/  IMAD.WIDE.U32 R6, R32, 0x1c, R2 ;  /* 0x0000001c20067825 */ /* 0x001fc800078e0002 */
[----:B----4-:R-:W-:Y:S01]  /*1c3c0*/  FMUL R11, R43, UR21 ;  /* 0x000000152b0b7c20 */ /* 0x010fe20008400000 */
[----:B------:R-:W-:Y:S01]  /*1c3d0*/  FMUL R13, R42, UR21 ;  /* 0x000000152a0d7c20 */ /* 0x000fe20008400000 */
[----:B------:R-:W-:-:S05]  /*1c3e0*/  IADD3 R7, R0, R7, RZ ;  /* 0x0000000700077210 */ /* 0x000fca0007ffe0ff */
[----:B------:R-:W-:Y:S04]  /*1c3f0*/  @P3 STG.E desc[UR16][R6.64+0x200], R9 ;  /* 0x0002000906003986 */ /* 0x000fe8000c101910 */
[----:B------:R-:W-:Y:S04]  /*1c400*/  @P6 STG.E desc[UR16][R4.64+0x200], R11 ;  /* 0x0002000b04006986 */ /* 0x000fe8000c101910 */
[----:B------:R5:W-:Y:S01]  /*1c410*/  @P5 STG.E desc[UR16][R6.64+0x220], R13 ;  /* 0x0002200d06005986 */ /* 0x000be2000c101910 */
[----:B--2---:R-:W-:-:S03]  /*1c420*/  FMUL R15, R35, UR21 ;  /* 0x00000015230f7c20 */ /* 0x004fc60008400000 */
[----:B------:R-:W2:Y:S01]  /*1c430*/  LDL.LU R35, [R1+0x2bc] ;  /* 0x0002bc0001237983 */ /* 0x000ea20000300800 */
[----:B---3--:R-:W-:-:S03]  /*1c440*/  FMUL R17, R41, UR21 ;  /* 0x0000001529117c20 */ /* 0x008fc60008400000 */
[----:B------:R-:W3:Y:S01]  /*1c450*/  LDL.LU R42, [R1+0x2c0] ;  /* 0x0002c000012a7983 */ /* 0x000ee20000300800 */
[----:B------:R-:W-:-:S03]  /*1c460*/  FMUL R19, R40, UR21 ;  /* 0x0000001528137c20 */ /* 0x000fc60008400000 */
[----:B------:R-:W4:Y:S04]  /*1c470*/  LDL.LU R41, [R1+0x2c4] ;  /* 0x0002c40001297983 */ /* 0x000f280000300800 */
[----:B------:R-:W3:Y:S01]  /*1c480*/  LDL.LU R40, [R1+0x2c8] ;  /* 0x0002c80001287983 */ /* 0x000ee20000300800 */
[----:B-----5:R-:W-:-:S03]  /*1c490*/  FMUL R13, R38, UR21 ;  /* 0x00000015260d7c20 */ /* 0x020fc60008400000 */
[----:B------:R-:W5:Y:S01]  /*1c4a0*/  LDL.LU R38, [R1+0x2cc] ;  /* 0x0002cc0001267983 */ /* 0x000f620000300800 */
[C---:B------:R-:W-:Y:S02]  /*1c4b0*/  ISETP.GT.AND P2, PT, R50.reuse, 0x21, P0 ;  /* 0x000000213200780c */ /* 0x040fe40000744270 */
[----:B------:R-:W-:Y:S01]  /*1c4c0*/  ISETP.GT.AND P3, PT, R50, 0x28, P1 ;  /* 0x000000283200780c */ /* 0x000fe20000f64270 */
[----:B------:R-:W-:-:S04]  /*1c4d0*/  IMAD.WIDE.U32 R2, R32, 0x1c, R4 ;  /* 0x0000001c20027825 */ /* 0x000fc800078e0004 */
[----:B------:R-:W-:Y:S01]  /*1c4e0*/  IMAD.IADD R3, R0, 0x1, R3 ;  /* 0x0000000100037824 */ /* 0x000fe200078e0203 */
[----:B------:R-:W-:-:S05]  /*1c4f0*/  ISETP.GT.AND P5, PT, R50, 0x28, P0 ;  /* 0x000000283200780c */ /* 0x000fca00007a4270 */
[----:B------:R0:W-:Y:S01]  /*1c500*/  @P2 STG.E desc[UR16][R4.64+0x220], R15 ;  /* 0x0002200f04002986 */ /* 0x0001e2000c101910 */
[----:B------:R-:W-:-:S03]  /*1c510*/  ISETP.GT.AND P2, PT, R50, 0x29, P1 ;  /* 0x000000293200780c */ /* 0x000fc60000f44270 */
[----:B------:R-:W-:Y:S01]  /*1c520*/  @P3 STG.E desc[UR16][R2.64+0x200], R17 ;  /* 0x0002001102003986 */ /* 0x000fe2000c101910 */
[----:B------:R-:W-:Y:S01]  /*1c530*/  ISETP.GT.AND P3, PT, R50, 0x29, P0 ;  /* 0x000000293200780c */ /* 0x000fe20000764270 */
[----:B------:R-:W-:Y:S02]  /*1c540*/  FMUL R11, R39, UR21 ;  /* 0x00000015270b7c20 */ /* 0x000fe40008400000 */
[----:B------:R-:W5:Y:S01]  /*1c550*/  LDL.LU R39, [R1+0x2d0] ;  /* 0x0002d00001277983 */ /* 0x000f620000300800 */
[----:B0-----:R-:W-:-:S04]  /*1c560*/  IADD3 R4, P6, R4, R24, RZ ;  /* 0x0000001804047210 */ /* 0x001fc80007fde0ff */
[----:B------:R-:W-:-:S05]  /*1c570*/  IADD3.X R5, R5, R33, RZ, P6, !PT ;  /* 0x0000002105057210 */ /* 0x000fca00037fe4ff */
[----:B------:R4:W-:Y:S04]  /*1c580*/  @P2 STG.E desc[UR16][R4.64+0x200], R19 ;  /* 0x0002001304002986 */ /* 0x0009e8000c101910 */
[----:B------:R-:W-:Y:S04]  /*1c590*/  @P5 STG.E desc[UR16][R2.64+0x220], R11 ;  /* 0x0002200b02005986 */ /* 0x000fe8000c101910 */
        /* <DEDUP_REMOVED lines=13> */
[----:B------:R-:W-:Y:S02]  /*1c670*/  ISETP.GT.AND P3, PT, R50, 0x30, P0 ;  /* 0x000000303200780c */ /* 0x000fe40000764270 */
[----:B------:R-:W-:-:S03]  /*1c680*/  IADD3 R8, P5, R4, R24, RZ ;  /* 0x0000001804087210 */ /* 0x000fc60007fbe0ff */
[----:B------:R0:W-:Y:S01]  /*1c690*/  @P6 STG.E desc[UR16][R6.64+0x200], R15 ;  /* 0x0002000f06006986 */ /* 0x0001e2000c101910 */
[----:B------:R-:W-:Y:S01]  /*1c6a0*/  ISETP.GT.AND P6, PT, R50, 0x31, P0 ;  /* 0x000000313200780c */ /* 0x000fe200007c4270 */
[----:B------:R-:W-:Y:S02]  /*1c6b0*/  IMAD.X R9, R5, 0x1, R33, P5 ;  /* 0x0000000105097824 */ /* 0x000fe400028e0621 */
[----:B------:R-:W-:Y:S01]  /*1c6c0*/  FMUL R17, R42, UR21 ;  /* 0x000000152a117c20 */ /* 0x000fe20008400000 */
[----:B------:R-:W-:-:S04]  /*1c6d0*/  ISETP.GT.AND P5, PT, R50, 0x38, P1 ;  /* 0x000000383200780c */ /* 0x000fc80000fa4270 */
[----:B------:R2:W-:Y:S01]  /*1c6e0*/  @P2 STG.E desc[UR16][R8.64+0x200], R17 ;  /* 0x0002001108002986 */ /* 0x0005e2000c101910 */
[----:B------:R-:W-:Y:S01]  /*1c6f0*/  ISETP.GT.AND P2, PT, R50, 0x39, P1 ;  /* 0x000000393200780c */ /* 0x000fe20000f44270 */
[----:B------:R-:W-:Y:S02]  /*1c700*/  IMAD.WIDE.U32 R2, R32, 0x1c, R8 ;  /* 0x0000001c20027825 */ /* 0x000fe400078e0008 */
[----:B------:R-:W-:Y:S04]  /*1c710*/  @P3 STG.E desc[UR16][R6.64+0x220], R19 ;  /* 0x0002201306003986 */ /* 0x000fe8000c101910 */
[----:B------:R4:W-:Y:S01]  /*1c720*/  @P6 STG.E desc[UR16][R8.64+0x220], R13 ;  /* 0x0002200d08006986 */ /* 0x0009e2000c101910 */
[----:B------:R-:W-:Y:S01]  /*1c730*/  IADD3 R4, P6, R8, R24, RZ ;  /* 0x0000001808047210 */ /* 0x000fe20007fde0ff */
[----:B0-----:R-:W-:Y:S01]  /*1c740*/  FMUL R15, R39, UR21 ;  /* 0x00000015270f7c20 */ /* 0x001fe20008400000 */
[----:B------:R-:W-:Y:S01]  /*1c750*/  IADD3 R11, R0, R3, RZ ;  /* 0x00000003000b7210 */ /* 0x000fe20007ffe0ff */
[----:B------:R-:W5:Y:S01]  /*1c760*/  LDL.LU R39, [R1+0x2e4] ;  /* 0x0002e40001277983 */ /* 0x000f620000300800 */
[----:B------:R-:W-:Y:S01]  /*1c770*/  MOV R10, R2 ;  /* 0x00000002000a7202 */ /* 0x000fe20000000f00 */
[----:B------:R-:W-:-:S04]  /*1c780*/  IMAD.X R5, R9, 0x1, R33, P6 ;  /* 0x0000000109057824 */ /* 0x000fc800030e0621 */
        /* <DEDUP_REMOVED lines=10> */
[C---:B------:R-:W-:Y:S02]  /*1c830*/  ISETP.GT.AND P3, PT, R50.reuse, 0x38, P0 ;  /* 0x000000383200780c */ /* 0x040fe40000764270 */
[C---:B------:R-:W-:Y:S02]  /*1c840*/  ISETP.GT.AND P5, PT, R50.reuse, 0x39, P0 ;  /* 0x000000393200780c */ /* 0x040fe400007a4270 */
[C---:B------:R-:W-:Y:S02]  /*1c850*/  ISETP.GT.AND P6, PT, R50.reuse, 0x40, P1 ;  /* 0x000000403200780c */ /* 0x040fe40000fc4270 */
[----:B------:R-:W-:Y:S01]  /*1c860*/  ISETP.GT.AND P2, PT, R50, 0x41, P1 ;  /* 0x000000413200780c */ /* 0x000fe20000f44270 */
[----:B------:R-:W-:-:S06]  /*1c870*/  IMAD.WIDE.U32 R6, R32, 0x1c, R4 ;  /* 0x0000001c20067825 */ /* 0x000fcc00078e0004 */
[----:B------:R0:W-:Y:S04]  /*1c880*/  @P3 STG.E desc[UR16][R10.64+0x220], R17 ;  /* 0x000220110a003986 */ /* 0x0001e8000c101910 */
[----:B------:R2:W-:Y:S01]  /*1c890*/  @P5 STG.E desc[UR16][R4.64+0x220], R13 ;  /* 0x0002200d04005986 */ /* 0x0005e2000c101910 */
[----:B------:R-:W-:Y:S02]  /*1c8a0*/  ISETP.GT.AND P5, PT, R50, 0x40, P0 ;  /* 0x000000403200780c */ /* 0x000fe400007a4270 */
[----:B------:R-:W-:Y:S01]  /*1c8b0*/  IADD3 R2, P3, R4, R24, RZ ;  /* 0x0000001804027210 */ /* 0x000fe20007f7e0ff */
[----:B------:R-:W-:Y:S01]  /*1c8c0*/  IMAD.MOV.U32 R8, RZ, RZ, R6 ;  /* 0x000000ffff087224 */ /* 0x000fe200078e0006 */
[----:B------:R-:W-:Y:S02]  /*1c8d0*/  IADD3 R9, R0, R7, RZ ;  /* 0x0000000700097210 */ /* 0x000fe40007ffe0ff */
[----:B------:R-:W-:Y:S01]  /*1c8e0*/  IADD3.X R3, R5, R33, RZ, P3, !PT ;  /* 0x0000002105037210 */ /* 0x000fe20001ffe4ff */
[----:B0-----:R-:W-:-:S02]  /*1c8f0*/  FMUL R17, R39, UR21 ;  /* 0x0000001527117c20 */ /* 0x001fc40008400000 */
[----:B------:R-:W3:Y:S04]  /*1c900*/  LDL.LU R39, [R1+0x2f8] ;  /* 0x0002f80001277983 */ /* 0x000ee80000300800 */
[----:B------:R4:W-:Y:S04]  /*1c910*/  @P6 STG.E desc[UR16][R8.64+0x200], R19 ;  /* 0x0002001308006986 */ /* 0x0009e8000c101910 */
        /* <DEDUP_REMOVED lines=12> */
[----:B------:R-:W-:-:S04]  /*1c9e0*/  IMAD.WIDE.U32 R6, R32, 0x1c, R2 ;  /* 0x0000001c20067825 */ /* 0x000fc800078e0002 */
[----:B------:R-:W-:Y:S01]  /*1c9f0*/  IMAD.MOV.U32 R10, RZ, RZ, R6 ;  /* 0x000000ffff0a7224 */ /* 0x000fe200078e0006 */
[----:B------:R-:W-:Y:S02]  /*1ca00*/  IADD3 R11, R0, R7, RZ ;  /* 0x00000007000b7210 */ /* 0x000fe40007ffe0ff */
[----:B------:R-:W-:-:S03]  /*1ca10*/  ISETP.GT.AND P5, PT, R50, 0x49, P1 ;  /* 0x000000493200780c */ /* 0x000fc60000fa4270 */
[----:B------:R-:W-:Y:S01]  /*1ca20*/  @P3 STG.E desc[UR16][R2.64+0x220], R13 ;  /* 0x0002200d02003986 */ /* 0x000fe2000c101910 */
[----:B------:R-:W-:-:S03]  /*1ca30*/  ISETP.GT.AND P3, PT, R50, 0x48, P0 ;  /* 0x000000483200780c */ /* 0x000fc60000764270 */
[----:B------:R0:W-:Y:S01]  /*1ca40*/  @P2 STG.E desc[UR16][R10.64+0x200], R19 ;  /* 0x000200130a002986 */ /* 0x0001e2000c101910 */
[----:B------:R-:W-:Y:S02]  /*1ca50*/  ISETP.GT.AND P2, PT, R50, 0x49, P0 ;  /* 0x000000493200780c */ /* 0x000fe40000744270 */
[----:B------:R-:W-:Y:S01]  /*1ca60*/  IADD3 R4, P6, R2, R24, RZ ;  /* 0x0000001802047210 */ /* 0x000fe20007fde0ff */
[----:B---3--:R-:W-:Y:S02]  /*1ca70*/  FMUL R15, R40, UR21 ;  /* 0x00000015280f7c20 */ /* 0x008fe40008400000 */
[----:B------:R-:W3:Y:S01]  /*1ca80*/  LDL.LU R40, [R1+0x310] ;  /* 0x0003100001287983 */ /* 0x000ee20000300800 */
[----:B------:R-:W-:Y:S01]  /*1ca90*/  IADD3.X R5, R3, R33, RZ, P6, !PT ;  /* 0x0000002103057210 */ /* 0x000fe200037fe4ff */
[----:B0-----:R-:W-:Y:S02]  /*1caa0*/  FMUL R19, R39, UR21 ;  /* 0x0000001527137c20 */ /* 0x001fe40008400000 */
[----:B------:R-:W3:Y:S04]  /*1cab0*/  LDL.LU R39, [R1+0x314] ;  /* 0x0003140001277983 */ /* 0x000ee80000300800 */
[----:B------:R-:W-:Y:S04]  /*1cac0*/  @P5 STG.E desc[UR16][R4.64+0x200], R15 ;  /* 0x0002000f04005986 */ /* 0x000fe8000c101910 */
[----:B------:R-:W-:Y:S04]  /*1cad0*/  @P3 STG.E desc[UR16][R10.64+0x220], R17 ;  /* 0x000220110a003986 */ /* 0x000fe8000c101910 */
[----:B------:R5:W-:Y:S01]  /*1cae0*/  @P2 STG.E desc[UR16][R4.64+0x220], R19 ;  /* 0x0002201304002986 */ /* 0x000be2000c101910 */
[----:B--2---:R-:W-:-:S03]  /*1caf0*/  FMUL R21, R35, UR21 ;  /* 0x0000001523157c20 */ /* 0x004fc60008400000 */
[----:B------:R-:W2:Y:S01]  /*1cb00*/  LDL.LU R35, [R1+0x318] ;  /* 0x0003180001237983 */ /* 0x000ea20000300800 */
[----:B-----5:R-:W-:-:S03]  /*1cb10*/  FMUL R19, R38, UR21 ;  /* 0x0000001526137c20 */ /* 0x020fc60008400000 */
[----:B------:R-:W5:Y:S01]  /*1cb20*/  LDL.LU R38, [R1+0x31c] ;  /* 0x00031c0001267983 */ /* 0x000f620000300800 */
[C---:B------:R-:W-:Y:S02]  /*1cb30*/  ISETP.GT.AND P5, PT, R50.reuse, 0x50, P1 ;  /* 0x000000503200780c */ /* 0x040fe40000fa4270 */
[----:B------:R-:W-:Y:S01]  /*1cb40*/  ISETP.GT.AND P3, PT, R50, 0x51, P1 ;  /* 0x000000513200780c */ /* 0x000fe20000f64270 */
[----:B------:R-:W-:Y:S01]  /*1cb50*/  IMAD.WIDE.U32 R6, R32, 0x1c, R4 ;  /* 0x0000001c20067825 */ /* 0x000fe200078e0004 */
[----:B------:R-:W-:Y:S02]  /*1cb60*/  ISETP.GT.AND P2, PT, R50, 0x50, P0 ;  /* 0x000000503200780c */ /* 0x000fe40000744270 */
[----:B------:R-:W-:Y:S01]  /*1cb70*/  IADD3 R8, P6, R4, R24, RZ ;  /* 0x0000001804087210 */ /* 0x000fe20007fde0ff */
[----:B------:R-:W-:Y:S01]  /*1cb80*/  FMUL R11, R43, UR21 ;  /* 0x000000152b0b7c20 */ /* 0x000fe20008400000 */
[----:B------:R-:W-:Y:S01]  /*1cb90*/  IADD3 R7, R0, R7, RZ ;  /* 0x0000000700077210 */ /* 0x000fe20007ffe0ff */
[----:B----4-:R-:W-:Y:S01]  /*1cba0*/  FMUL R15, R42, UR21 ;  /* 0x000000152a0f7c20 */ /* 0x010fe20008400000 */
[----:B------:R-:W-:Y:S01]  /*1cbb0*/  IADD3.X R9, R5, R33, RZ, P6, !PT ;  /* 0x0000002105097210 */ /* 0x000fe200037fe4ff */
[----:B------:R-:W4:Y:S01]  /*1cbc0*/  LDL.LU R43, [R1+0x320] ;  /* 0x00032000012b7983 */ /* 0x000f220000300800 */
[----:B------:R-:W-:-:S03]  /*1cbd0*/  FMUL R17, R41, UR21 ;  /* 0x0000001529117c20 */ /* 0x000fc60008400000 */
[----:B------:R-:W4:Y:S04]  /*1cbe0*/  LDL.LU R42, [R1+0x324] ;  /* 0x00032400012a7983 */ /* 0x000f280000300800 */
[----:B------:R3:W-:Y:S04]  /*1cbf0*/  @P5 STG.E desc[UR16][R6.64+0x200], R21 ;  /* 0x0002001506005986 */ /* 0x0007e8000c101910 */
[----:B------:R0:W-:Y:S04]  /*1cc00*/  @P3 STG.E desc[UR16][R8.64+0x200], R11 ;  /* 0x0002000b08003986 */ /* 0x0001e8000c101910 */
[----:B------:R5:W-:Y:S01]  /*1cc10*/  @P2 STG.E desc[UR16][R6.64+0x220], R15 ;  /* 0x0002200f06002986 */ /* 0x000be2000c101910 */
[----:B---3--:R-:W-:Y:S01]  /*1cc20*/  FMUL R21, R40, UR21 ;  /* 0x0000001528157c20 */ /* 0x008fe20008400000 */
[----:B0-----:R-:W-:Y:S01]  /*1cc30*/  FMUL R11, R39, UR21 ;  /* 0x00000015270b7c20 */ /* 0x001fe20008400000 */
[----:B--2---:R-:W-:Y:S01]  /*1cc40*/  FMUL R23, R35, UR21 ;  /* 0x0000001523177c20 */ /* 0x004fe20008400000 */
[----:B------:R-:W-:-:S02]  /*1cc50*/  IMAD.MOV.U32 R35, RZ, RZ, R30 ;  /* 0x000000ffff237224 */ /* 0x000fc400078e001e */
[----:B------:R-:W2:Y:S04]  /*1cc60*/  LDL.LU R30, [R1+0x328] ;  /* 0x00032800011e7983 */ /* 0x000ea80000300800 */
[----:B------:R-:W3:Y:S04]  /*1cc70*/  LDL.LU R41, [R1+0x32c] ;  /* 0x00032c0001297983 */ /* 0x000ee80000300800 */
[----:B------:R-:W3:Y:S04]  /*1cc80*/  LDL.LU R40, [R1+0x330] ;  /* 0x0003300001287983 */ /* 0x000ee80000300800 */
[----:B------:R-:W3:Y:S01]  /*1cc90*/  LDL.LU R39, [R1+0x334] ;  /* 0x0003340001277983 */ /* 0x000ee20000300800 */
[----:B-----5:R-:W-:-:S03]  /*1cca0*/  FMUL R15, R38, UR21 ;  /* 0x00000015260f7c20 */ /* 0x020fc60008400000 */
[----:B------:R-:W5:Y:S01]  /*1ccb0*/  LDL.LU R38, [R1+0x338] ;  /* 0x0003380001267983 */ /* 0x000f620000300800 */
[C---:B------:R-:W-:Y:S02]  /*1ccc0*/  ISETP.GT.AND P6, PT, R50.reuse, 0x51, P0 ;  /* 0x000000513200780c */ /* 0x040fe400007c4270 */
[----:B------:R-:W-:Y:S01]  /*1ccd0*/  ISETP.GT.AND P5, PT, R50, 0x58, P1 ;  /* 0x000000583200780c */ /* 0x000fe20000fa4270 */
[----:B------:R-:W-:-:S04]  /*1cce0*/  IMAD.WIDE.U32 R2, R32, 0x1c, R8 ;  /* 0x0000001c20027825 */ /* 0x000fc800078e0008 */
[----:B------:R-:W-:Y:S01]  /*1ccf0*/  IMAD.IADD R13, R0, 0x1, R3 ;  /* 0x00000001000d7824 */ /* 0x000fe200078e0203 */
[----:B------:R-:W-:Y:S02]  /*1cd00*/  MOV R12, R2 ;  /* 0x00000002000c7202 */ /* 0x000fe40000000f00 */
[C---:B------:R-:W-:Y:S02]  /*1cd10*/  ISETP.GT.AND P3, PT, R50.reuse, 0x59, P1 ;  /* 0x000000593200780c */ /* 0x040fe40000f64270 */
[----:B------:R-:W-:Y:S01]  /*1cd20*/  ISETP.GT.AND P2, PT, R50, 0x58, P0 ;  /* 0x000000583200780c */ /* 0x000fe20000744270 */
[----:B------:R-:W-:Y:S01]  /*1cd30*/  @P6 STG.E desc[UR16][R8.64+0x220], R17 ;  /* 0x0002201108006986 */ /* 0x000fe2000c101910 */
[----:B------:R-:W-:-:S03]  /*1cd40*/  IADD3 R2, P6, R8, R24, RZ ;  /* 0x0000001808027210 */ /* 0x000fc60007fde0ff */
[----:B------:R-:W-:Y:S01]  /*1cd50*/  @P5 STG.E desc[UR16][R12.64+0x200], R19 ;  /* 0x000200130c005986 */ /* 0x000fe2000c101910 */
[----:B------:R-:W-:Y:S02]  /*1cd60*/  ISETP.GT.AND P5, PT, R50, 0x59, P0 ;  /* 0x000000593200780c */ /* 0x000fe400007a4270 */
[----:B------:R-:W-:Y:S02]  /*1cd70*/  IADD3.X R3, R9, R33, RZ, P6, !PT ;  /* 0x0000002109037210 */ /* 0x000fe400037fe4ff */
[----:B------:R-:W-:-:S03]  /*1cd80*/  IADD3 R6, P6, R2, R24, RZ ;  /* 0x0000001802067210 */ /* 0x000fc60007fde0ff */
[----:B------:R-:W-:Y:S01]  /*1cd90*/  @P3 STG.E desc[UR16][R2.64+0x200], R21 ;  /* 0x0002001502003986 */ /* 0x000fe2000c101910 */
[C---:B------:R-:W-:Y:S02]  /*1cda0*/  ISETP.GT.AND P3, PT, R50.reuse, 0x60, P1 ;  /* 0x000000603200780c */ /* 0x040fe40000f64270 */
[----:B------:R-:W-:Y:S01]  /*1cdb0*/  IADD3.X R7, R3, R33, RZ, P6, !PT ;  /* 0x0000002103077210 */ /* 0x000fe200037fe4ff */
[----:B------:R4:W-:Y:S01]  /*1cdc0*/  @P2 STG.E desc[UR16][R12.64+0x220], R11 ;  /* 0x0002200b0c002986 */ /* 0x0009e2000c101910 */
[----:B------:R-:W-:Y:S01]  /*1cdd0*/  ISETP.GT.AND P6, PT, R50, 0x61, P1 ;  /* 0x000000613200780c */ /* 0x000fe20000fc4270 */
[----:B------:R-:W-:Y:S02]  /*1cde0*/  IMAD.WIDE.U32 R4, R32, 0x1c, R2 ;  /* 0x0000001c20047825 */ /* 0x000fe400078e0002 */
[----:B------:R-:W-:Y:S01]  /*1cdf0*/  @P5 STG.E desc[UR16][R2.64+0x220], R23 ;  /* 0x0002201702005986 */ /* 0x000fe2000c101910 */
[----:B------:R-:W-:Y:S02]  /*1ce00*/  ISETP.GT.AND P5, PT, R50, 0x60, P0 ;  /* 0x000000603200780c */ /* 0x000fe400007a4270 */
[----:B------:R-:W-:Y:S01]  /*1ce10*/  IADD3 R5, R0, R5, RZ ;  /* 0x0000000500057210 */ /* 0x000fe20007ffe0ff */
[----:B----4-:R-:W-:Y:S01]  /*1ce20*/  FMUL R11, R43, UR21 ;  /* 0x000000152b0b7c20 */ /* 0x010fe20008400000 */
[----:B------:R-:W-:-:S03]  /*1ce30*/  FMUL R13, R42, UR21 ;  /* 0x000000152a0d7c20 */ /* 0x000fc60008400000 */
[----:B------:R0:W-:Y:S04]  /*1ce40*/  @P3 STG.E desc[UR16][R4.64+0x200], R15 ;  /* 0x0002000f04003986 */ /* 0x0001e8000c101910 */
[----:B------:R-:W-:Y:S04]  /*1ce50*/  @P6 STG.E desc[UR16][R6.64+0x200], R11 ;  /* 0x0002000b06006986 */ /* 0x000fe8000c101910 */
[----:B------:R5:W-:Y:S01]  /*1ce60*/  @P5 STG.E desc[UR16][R4.64+0x220], R13 ;  /* 0x0002200d04005986 */ /* 0x000be2000c101910 */
[----:B--2---:R-:W-:-:S03]  /*1ce70*/  FMUL R17, R30, UR21 ;  /* 0x000000151e117c20 */ /* 0x004fc60008400000 */
[----:B------:R-:W2:Y:S01]  /*1ce80*/  LDL.LU R30, [R1+0x33c] ;  /* 0x00033c00011e7983 */ /* 0x000ea20000300800 */
[----:B---3--:R-:W-:-:S03]  /*1ce90*/  FMUL R19, R41, UR21 ;  /* 0x0000001529137c20 */ /* 0x008fc60008400000 */
[----:B------:R-:W3:Y:S01]  /*1cea0*/  LDL.LU R42, [R1+0x340] ;  /* 0x00034000012a7983 */ /* 0x000ee20000300800 */
[----:B0-----:R-:W-:-:S03]  /*1ceb0*/  FMUL R15, R40, UR21 ;  /* 0x00000015280f7c20 */ /* 0x001fc60008400000 */
[----:B------:R-:W4:Y:S04]  /*1cec0*/  LDL.LU R41, [R1+0x344] ;  /* 0x0003440001297983 */ /* 0x000f280000300800 */
[----:B------:R-:W3:Y:S01]  /*1ced0*/  LDL.LU R40, [R1+0x348] ;  /* 0x0003480001287983 */ /* 0x000ee20000300800 */
[----:B-----5:R-:W-:-:S03]  /*1cee0*/  FMUL R13, R38, UR21 ;  /* 0x00000015260d7c20 */ /* 0x020fc60008400000 */
[----:B------:R-:W5:Y:S01]  /*1cef0*/  LDL.LU R38, [R1+0x34c] ;  /* 0x00034c0001267983 */ /* 0x000f620000300800 */
[C---:B------:R-:W-:Y:S02]  /*1cf00*/  ISETP.GT.AND P2, PT, R50.reuse, 0x61, P0 ;  /* 0x000000613200780c */ /* 0x040fe40000744270 */
[----:B------:R-:W-:Y:S01]  /*1cf10*/  ISETP.GT.AND P3, PT, R50, 0x68, P1 ;  /* 0x000000683200780c */ /* 0x000fe20000f64270 */
[----:B------:R-:W-:Y:S01]  /*1cf20*/  IMAD.WIDE.U32 R8, R32, 0x1c, R6 ;  /* 0x0000001c20087825 */ /* 0x000fe200078e0006 */
[----:B------:R-:W-:-:S03]  /*1cf30*/  IADD3 R2, P6, R6, R24, RZ ;  /* 0x0000001806027210 */ /* 0x000fc60007fde0ff */
[----:B------:R-:W-:Y:S01]  /*1cf40*/  IMAD.IADD R9, R0, 0x1, R9 ;  /* 0x0000000100097824 */ /* 0x000fe200078e0209 */
[----:B------:R-:W-:Y:S02]  /*1cf50*/  IADD3.X R3, R7, R33, RZ, P6, !PT ;  /* 0x0000002107037210 */ /* 0x000fe400037fe4ff */
[----:B------:R-:W-:-:S03]  /*1cf60*/  ISETP.GT.AND P5, PT, R50, 0x68, P0 ;  /* 0x000000683200780c */ /* 0x000fc600007a4270 */
[----:B------:R4:W-:Y:S01]  /*1cf70*/  @P2 STG.E desc[UR16][R6.64+0x220], R17 ;  /* 0x0002201106002986 */ /* 0x0009e2000c101910 */
[----:B------:R-:W-:-:S03]  /*1cf80*/  ISETP.GT.AND P2, PT, R50, 0x69, P1 ;  /* 0x000000693200780c */ /* 0x000fc60000f44270 */
[----:B------:R-:W-:Y:S01]  /*1cf90*/  @P3 STG.E desc[UR16][R8.64+0x200], R19 ;  /* 0x0002001308003986 */ /* 0x000fe2000c101910 */
[----:B------:R-:W-:Y:S01]  /*1cfa0*/  ISETP.GT.AND P3, PT, R50, 0x69, P0 ;  /* 0x000000693200780c */ /* 0x000fe20000764270 */
[----:B------:R-:W-:-:S04]  /*1cfb0*/  IMAD.WIDE.U32 R4, R32, 0x1c, R2 ;  /* 0x0000001c20047825 */ /* 0x000fc800078e0002 */
[----:B------:R-:W-:Y:S02]  /*1cfc0*/  FMUL R21, R39, UR21 ;  /* 0x0000001527157c20 */ /* 0x000fe40008400000 */
[----:B------:R-:W5:Y:S01]  /*1cfd0*/  LDL.LU R39, [R1+0x350] ;  /* 0x0003500001277983 */ /* 0x000f620000300800 */
[----:B------:R-:W-:-:S03]  /*1cfe0*/  IADD3 R11, R0, R5, RZ ;  /* 0x00000005000b7210 */ /* 0x000fc60007ffe0ff */
[----:B------:R-:W-:Y:S04]  /*1cff0*/  @P2 STG.E desc[UR16][R2.64+0x200], R15 ;  /* 0x0002000f02002986 */ /* 0x000fe8000c101910 */
        /* <DEDUP_REMOVED lines=10> */
[C---:B------:R-:W-:Y:S01]  /*1d0a0*/  ISETP.GT.AND P6, PT, R50.reuse, 0x70, P1 ;  /* 0x000000703200780c */ /* 0x040fe20000fc4270 */
[----:B------:R-:W-:Y:S01]  /*1d0b0*/  IMAD.MOV.U32 R10, RZ, RZ, R4 ;  /* 0x000000ffff0a7224 */ /* 0x000fe200078e0004 */
[C---:B------:R-:W-:Y:S02]  /*1d0c0*/  ISETP.GT.AND P2, PT, R50.reuse, 0x71, P1 ;  /* 0x000000713200780c */ /* 0x040fe40000f44270 */
[----:B------:R-:W-:Y:S02]  /*1d0d0*/  ISETP.GT.AND P3, PT, R50, 0x70, P0 ;  /* 0x000000703200780c */ /* 0x000fe40000764270 */
[----:B------:R-:W-:Y:S01]  /*1d0e0*/  IADD3 R6, P5, R2, R24, RZ ;  /* 0x0000001802067210 */ /* 0x000fe20007fbe0ff */
[----:B------:R-:W-:-:S06]  /*1d0f0*/  FMUL R15, R42, UR21 ;  /* 0x000000152a0f7c20 */ /* 0x000fcc0008400000 */
[----:B------:R-:W-:Y:S01]  /*1d100*/  @P6 STG.E desc[UR16][R10.64+0x200], R5 ;  /* 0x000200050a006986 */ /* 0x000fe2000c101910 */
[C---:B------:R-:W-:Y:S02]  /*1d110*/  ISETP.GT.AND P6, PT, R50.reuse, 0x71, P0 ;  /* 0x000000713200780c */ /* 0x040fe400007c4270 */
[----:B------:R-:W-:Y:S02]  /*1d120*/  IADD3.X R7, R3, R33, RZ, P5, !PT ;  /* 0x0000002103077210 */ /* 0x000fe40002ffe4ff */
[----:B------:R-:W-:-:S03]  /*1d130*/  ISETP.GT.AND P5, PT, R50, 0x78, P1 ;  /* 0x000000783200780c */ /* 0x000fc60000fa4270 */
[----:B------:R0:W-:Y:S01]  /*1d140*/  @P2 STG.E desc[UR16][R6.64+0x200], R15 ;  /* 0x0002000f06002986 */ /* 0x0001e2000c101910 */
[----:B------:R-:W-:Y:S01]  /*1d150*/  ISETP.GT.AND P2, PT, R50, 0x79, P1 ;  /* 0x000000793200780c */ /* 0x000fe20000f44270 */
[----:B------:R-:W-:Y:S02]  /*1d160*/  IMAD.WIDE.U32 R2, R32, 0x1c, R6 ;  /* 0x0000001c20027825 */ /* 0x000fe400078e0006 */
[----:B------:R2:W-:Y:S01]  /*1d170*/  @P3 STG.E desc[UR16][R10.64+0x220], R17 ;  /* 0x000220110a003986 */ /* 0x0005e2000c101910 */
[----:B------:R-:W-:-:S03]  /*1d180*/  ISETP.GT.AND P3, PT, R50, 0x78, P0 ;  /* 0x000000783200780c */ /* 0x000fc60000764270 */
[----:B------:R4:W-:Y:S01]  /*1d190*/  @P6 STG.E desc[UR16][R6.64+0x220], R13 ;  /* 0x0002200d06006986 */ /* 0x0009e2000c101910 */
[----:B------:R-:W-:Y:S01]  /*1d1a0*/  IADD3 R4, P6, R6, R24, RZ ;  /* 0x0000001806047210 */ /* 0x000fe20007fde0ff */
[----:B------:R-:W-:Y:S01]  /*1d1b0*/  IMAD.MOV.U32 R8, RZ, RZ, R2 ;  /* 0x000000ffff087224 */ /* 0x000fe200078e0002 */
[----:B------:R-:W-:Y:S01]  /*1d1c0*/  IADD3 R9, R0, R3, RZ ;  /* 0x0000000300097210 */ /* 0x000fe20007ffe0ff */
[----:B0-----:R-:W-:Y:S01]  /*1d1d0*/  FMUL R15, R39, UR21 ;  /* 0x00000015270f7c20 */ /* 0x001fe20008400000 */
[----:B------:R-:W-:Y:S01]  /*1d1e0*/  IADD3.X R5, R7, R33, RZ, P6, !PT ;  /* 0x0000002107057210 */ /* 0x000fe200037fe4ff */
[----:B------:R-:W5:Y:S04]  /*1d1f0*/  LDL.LU R39, [R1+0x364] ;  /* 0x0003640001277983 */ /* 0x000f680000300800 */
[----:B------:R3:W-:Y:S04]  /*1d200*/  @P5 STG.E desc[UR16][R8.64+0x200], R19 ;  /* 0x0002001308005986 */ /* 0x0007e8000c101910 */
[----:B------:R-:W-:Y:S01]  /*1d210*/  @P2 STG.E desc[UR16][R4.64+0x200], R15 ;  /* 0x0002000f04002986 */ /* 0x000fe2000c101910 */
[----:B--2---:R-:W-:-:S03]  /*1d220*/  FMUL R17, R30, UR21 ;  /* 0x000000151e117c20 */ /* 0x004fc60008400000 */
[----:B------:R-:W2:Y:S04]  /*1d230*/  LDL.LU R30, [R1+0x368] ;  /* 0x00036800011e7983 */ /* 0x000ea80000300800 */
[----:B------:R5:W-:Y:S01]  /*1d240*/  @P3 STG.E desc[UR16][R8.64+0x220], R17 ;  /* 0x0002201108003986 */ /* 0x000be2000c101910 */
[----:B----4-:R-:W-:-:S03]  /*1d250*/  FMUL R13, R41, UR21 ;  /* 0x00000015290d7c20 */ /* 0x010fc60008400000 */
[----:B------:R-:W4:Y:S01]  /*1d260*/  LDL.LU R41, [R1+0x36c] ;  /* 0x00036c0001297983 */ /* 0x000f220000300800 */
[----:B---3--:R-:W-:-:S03]  /*1d270*/  FMUL R19, R40, UR21 ;  /* 0x0000001528137c20 */ /* 0x008fc60008400000 */
[----:B------:R-:W3:Y:S01]  /*1d280*/  LDL.LU R40, [R1+0x370] ;  /* 0x0003700001287983 */ /* 0x000ee20000300800 */
[----:B-----5:R-:W-:-:S03]  /*1d290*/  FMUL R9, R38, UR21 ;  /* 0x0000001526097c20 */ /* 0x020fc60008400000 */
[----:B------:R-:W5:Y:S01]  /*1d2a0*/  LDL.LU R38, [R1+0x374] ;  /* 0x0003740001267983 */ /* 0x000f620000300800 */
[C---:B------:R-:W-:Y:S02]  /*1d2b0*/  ISETP.GT.AND P5, PT, R50.reuse, 0x79, P0 ;  /* 0x000000793200780c */ /* 0x040fe400007a4270 */
[----:B------:R-:W-:Y:S01]  /*1d2c0*/  ISETP.GT.AND P6, PT, R50, 0x80, P1 ;  /* 0x000000803200780c */ /* 0x000fe20000fc4270 */
[----:B------:R-:W-:-:S05]  /*1d2d0*/  IMAD.WIDE.U32 R2, R32, 0x1c, R4 ;  /* 0x0000001c20027825 */ /* 0x000fca00078e0004 */
[----:B------:R-:W-:Y:S02]  /*1d2e0*/  IADD3 R11, R0, R3, RZ ;  /* 0x00000003000b7210 */ /* 0x000fe40007ffe0ff */
[----:B------:R-:W-:-:S03]  /*1d2f0*/  MOV R10, R2 ;  /* 0x00000002000a7202 */ /* 0x000fc60000000f00 */
[----:B------:R-:W-:Y:S04]  /*1d300*/  @P5 STG.E desc[UR16][R4.64+0x220], R13 ;  /* 0x0002200d04005986 */ /* 0x000fe8000c101910 */
[----:B------:R4:W-:Y:S01]  /*1d310*/  @P6 STG.E desc[UR16][R10.64+0x200], R19 ;  /* 0x000200130a006986 */ /* 0x0009e2000c101910 */
[----:B------:R-:W-:-:S03]  /*1d320*/  FMUL R15, R39, UR21 ;  /* 0x00000015270f7c20 */ /* 0x000fc60008400000 */
[----:B------:R-:W3:Y:S01]  /*1d330*/  LDL.LU R39, [R1+0x378] ;  /* 0x0003780001277983 */ /* 0x000ee20000300800 */
        /* <DEDUP_REMOVED lines=8> */
[-C--:B------:R-:W-:Y:S02]  /*1d3c0*/  IADD3 R6, P3, R4, R24.reuse, RZ ;  /* 0x0000001804067210 */ /* 0x080fe40007f7e0ff */
[C---:B------:R-:W-:Y:S02]  /*1d3d0*/  ISETP.GT.AND P2, PT, R50.reuse, 0x81, P1 ;  /* 0x000000813200780c */ /* 0x040fe40000f44270 */
[C---:B------:R-:W-:Y:S01]  /*1d3e0*/  ISETP.GT.AND P5, PT, R50.reuse, 0x80, P0 ;  /* 0x000000803200780c */ /* 0x040fe200007a4270 */
[----:B------:R-:W-:Y:S01]  /*1d3f0*/  IMAD.X R7, R5, 0x1, R33, P3 ;  /* 0x0000000105077824 */ /* 0x000fe200018e0621 */
[----:B------:R-:W-:Y:S02]  /*1d400*/  ISETP.GT.AND P3, PT, R50, 0x81, P0 ;  /* 0x000000813200780c */ /* 0x000fe40000764270 */
[----:B------:R-:W-:Y:S01]  /*1d410*/  IADD3 R4, P6, R6, R24, RZ ;  /* 0x0000001806047210 */ /* 0x000fe20007fde0ff */
[----:B------:R-:W-:-:S06]  /*1d420*/  IMAD.WIDE.U32 R2, R32, 0x1c, R6 ;  /* 0x0000001c20027825 */ /* 0x000fcc00078e0006 */
[----:B------:R-:W-:Y:S01]  /*1d430*/  @P2 STG.E desc[UR16][R6.64+0x200], R9 ;  /* 0x0002000906002986 */ /* 0x000fe2000c101910 */
[----:B------:R-:W-:-:S03]  /*1d440*/  ISETP.GT.AND P2, PT, R50, 0x88, P1 ;  /* 0x000000883200780c */ /* 0x000fc60000f44270 */
[----:B------:R-:W-:Y:S01]  /*1d450*/  @P5 STG.E desc[UR16][R10.64+0x220], R15 ;  /* 0x0002200f0a005986 */ /* 0x000fe2000c101910 */
[----:B------:R-:W-:-:S03]  /*1d460*/  ISETP.GT.AND P5, PT, R50, 0x89, P1 ;  /* 0x000000893200780c */ /* 0x000fc60000fa4270 */
[----:B------:R0:W-:Y:S01]  /*1d470*/  @P3 STG.E desc[UR16][R6.64+0x220], R17 ;  /* 0x0002201106003986 */ /* 0x0001e2000c101910 */
[----:B------:R-:W-:Y:S01]  /*1d480*/  ISETP.GT.AND P3, PT, R50, 0x88, P0 ;  /* 0x000000883200780c */ /* 0x000fe20000764270 */
[----:B------:R-:W-:Y:S01]  /*1d490*/  IMAD.X R5, R7, 0x1, R33, P6 ;  /* 0x0000000107057824 */ /* 0x000fe200030e0621 */
[----:B------:R-:W-:Y:S01]  /*1d4a0*/  IADD3 R13, R0, R3, RZ ;  /* 0x00000003000d7210 */ /* 0x000fe20007ffe0ff */
[----:B---3--:R-:W-:Y:S01]  /*1d4b0*/  FMUL R21, R40, UR21 ;  /* 0x0000001528157c20 */ /* 0x008fe20008400000 */
[----:B------:R-:W-:Y:S01]  /*1d4c0*/  MOV R12, R2 ;  /* 0x00000002000c7202 */ /* 0x000fe20000000f00 */
[----:B------:R-:W3:Y:S01]  /*1d4d0*/  LDL.LU R40, [R1+0x390] ;  /* 0x0003900001287983 */ /* 0x000ee20000300800 */
[----:B0-----:R-:W-:-:S03]  /*1d4e0*/  FMUL R7, R39, UR21 ;  /* 0x0000001527077c20 */ /* 0x001fc60008400000 */
[----:B------:R-:W3:Y:S04]  /*1d4f0*/  LDL.LU R39, [R1+0x394] ;  /* 0x0003940001277983 */ /* 0x000ee80000300800 */
[----:B------:R-:W-:Y:S04]  /*1d500*/  @P2 STG.E desc[UR16][R12.64+0x200], R19 ;  /* 0x000200130c002986 */ /* 0x000fe8000c101910 */
[----:B------:R-:W-:Y:S04]  /*1d510*/  @P5 STG.E desc[UR16][R4.64+0x200], R21 ;  /* 0x0002001504005986 */ /* 0x000fe8000c101910 */
[----:B------:R5:W-:Y:S01]  /*1d520*/  @P3 STG.E desc[UR16][R12.64+0x220], R23 ;  /* 0x000220170c003986 */ /* 0x000be2000c101910 */
[----:B--2---:R-:W-:Y:S01]  /*1d530*/  FMUL R17, R30, UR21 ;  /* 0x000000151e117c20 */ /* 0x004fe20008400000 */
[----:B------:R-:W-:Y:S01]  /*1d540*/  MOV R30, R27 ;  /* 0x0000001b001e7202 */ /* 0x000fe20000000f00 */
[----:B------:R-:W-:-:S02]  /*1d550*/  IMAD.MOV.U32 R27, RZ, RZ, R25 ;  /* 0x000000ffff1b7224 */ /* 0x000fc400078e0019 */
        /* <DEDUP_REMOVED lines=10> */
[----:B------:R-:W2:Y:S01]  /*1d600*/  LDL.LU R44, [R1+0x3a0] ;  /* 0x0003a000012c7983 */ /* 0x000ea20000300800 */
[----:B------:R-:W-:-:S03]  /*1d610*/  MOV R10, R2 ;  /* 0x00000002000a7202 */ /* 0x000fc60000000f00 */
[----:B------:R-:W-:Y:S01]  /*1d620*/  @P2 STG.E desc[UR16][R4.64+0x220], R7 ;  /* 0x0002200704002986 */ /* 0x000fe2000c101910 */
[----:B------:R-:W-:Y:S01]  /*1d630*/  ISETP.GT.AND P2, PT, R50, 0x90, P0 ;  /* 0x000000903200780c */ /* 0x000fe20000744270 */
[----:B------:R-:W-:Y:S02]  /*1d640*/  IMAD.X R9, R5, 0x1, R33, P6 ;  /* 0x0000000105097824 */ /* 0x000fe400030e0621 */
[----:B------:R3:W-:Y:S01]  /*1d650*/  @P5 STG.E desc[UR16][R10.64+0x200], R17 ;  /* 0x000200110a005986 */ /* 0x0007e2000c101910 */
[----:B----4-:R-:W-:-:S03]  /*1d660*/  FMUL R19, R42, UR21 ;  /* 0x000000152a137c20 */ /* 0x010fc60008400000 */
[----:B------:R0:W-:Y:S04]  /*1d670*/  @P3 STG.E desc[UR16][R8.64+0x200], R13 ;  /* 0x0002000d08003986 */ /* 0x0001e8000c101910 */
[----:B------:R-:W4:Y:S01]  /*1d680*/  LDL.LU R43, [R1+0x3a4] ;  /* 0x0003a400012b7983 */ /* 0x000f220000300800 */
[----:B------:R-:W-:-:S03]  /*1d690*/  FMUL R21, R41, UR21 ;  /* 0x0000001529157c20 */ /* 0x000fc60008400000 */
[----:B------:R5:W-:Y:S01]  /*1d6a0*/  @P2 STG.E desc[UR16][R10.64+0x220], R19 ;  /* 0x000220130a002986 */ /* 0x000be2000c101910 */
[----:B---3--:R-:W-:Y:S01]  /*1d6b0*/  FMUL R17, R40, UR21 ;  /* 0x0000001528117c20 */ /* 0x008fe20008400000 */
[----:B0-----:R-:W-:Y:S02]  /*1d6c0*/  FMUL R13, R39, UR21 ;  /* 0x00000015270d7c20 */ /* 0x001fe40008400000 */
[----:B------:R-:W3:Y:S04]  /*1d6d0*/  LDL.LU R39, [R1+0x3a8] ;  /* 0x0003a80001277983 */ /* 0x000ee80000300800 */
[----:B------:R-:W4:Y:S04]  /*1d6e0*/  LDL.LU R42, [R1+0x3ac] ;  /* 0x0003ac00012a7983 */ /* 0x000f280000300800 */
        /* <DEDUP_REMOVED lines=8> */
[----:B------:R-:W-:Y:S02]  /*1d770*/  IADD3 R15, R0, R3, RZ ;  /* 0x00000003000f7210 */ /* 0x000fe40007ffe0ff */
[----:B------:R-:W-:Y:S02]  /*1d780*/  MOV R14, R2 ;  /* 0x00000002000e7202 */ /* 0x000fe40000000f00 */
[----:B------:R-:W-:Y:S01]  /*1d790*/  ISETP.GT.AND P2, PT, R50, 0x98, P0 ;  /* 0x000000983200780c */ /* 0x000fe20000744270 */
[----:B------:R-:W-:Y:S01]  /*1d7a0*/  @P6 STG.E desc[UR16][R8.64+0x220], R21 ;  /* 0x0002201508006986 */ /* 0x000fe2000c101910 */
[----:B------:R-:W-:-:S03]  /*1d7b0*/  IADD3 R2, P6, R8, R24, RZ ;  /* 0x0000001808027210 */ /* 0x000fc60007fde0ff */
[----:B------:R-:W-:Y:S01]  /*1d7c0*/  @P5 STG.E desc[UR16][R14.64+0x200], R23 ;  /* 0x000200170e005986 */ /* 0x000fe2000c101910 */
[----:B------:R-:W-:Y:S01]  /*1d7d0*/  ISETP.GT.AND P5, PT, R50, 0x99, P0 ;  /* 0x000000993200780c */ /* 0x000fe200007a4270 */
[----:B------:R-:W-:Y:S02]  /*1d7e0*/  IMAD.X R3, R9, 0x1, R33, P6 ;  /* 0x0000000109037824 */ /* 0x000fe400030e0621 */
[----:B--2---:R-:W-:Y:S01]  /*1d7f0*/  FMUL R25, R25, UR21 ;  /* 0x0000001519197c20 */ /* 0x004fe20008400000 */
[----:B------:R-:W-:Y:S02]  /*1d800*/  IADD3 R6, P6, R2, R24, RZ ;  /* 0x0000001802067210 */ /* 0x000fe40007fde0ff */
[----:B------:R3:W-:Y:S01]  /*1d810*/  @P3 STG.E desc[UR16][R2.64+0x200], R17 ;  /* 0x0002001102003986 */ /* 0x0007e2000c101910 */
[C---:B------:R-:W-:Y:S02]  /*1d820*/  ISETP.GT.AND P3, PT, R50.reuse, 0xa0, P1 ;  /* 0x000000a03200780c */ /* 0x040fe40000f64270 */
[----:B------:R-:W-:Y:S01]  /*1d830*/  IADD3.X R7, R3, R33, RZ, P6, !PT ;  /* 0x0000002103077210 */ /* 0x000fe200037fe4ff */
[----:B------:R0:W-:Y:S01]  /*1d840*/  @P2 STG.E desc[UR16][R14.64+0x220], R13 ;  /* 0x0002200d0e002986 */ /* 0x0001e2000c101910 */
[----:B------:R-:W-:Y:S01]  /*1d850*/  ISETP.GT.AND P6, PT, R50, 0xa1, P1 ;  /* 0x000000a13200780c */ /* 0x000fe20000fc4270 */
[----:B------:R-:W-:-:S02]  /*1d860*/  IMAD.WIDE.U32 R4, R32, 0x1c, R2 ;  /* 0x0000001c20047825 */ /* 0x000fc400078e0002 */
[----:B------:R-:W-:Y:S01]  /*1d870*/  @P5 STG.E desc[UR16][R2.64+0x220], R25 ;  /* 0x0002201902005986 */ /* 0x000fe2000c101910 */
[----:B------:R-:W-:Y:S02]  /*1d880*/  ISETP.GT.AND P5, PT, R50, 0xa0, P0 ;  /* 0x000000a03200780c */ /* 0x000fe400007a4270 */
[----:B------:R-:W-:Y:S01]  /*1d890*/  IADD3 R5, R0, R5, RZ ;  /* 0x0000000500057210 */ /* 0x000fe20007ffe0ff */
[----:B---3--:R-:W-:Y:S02]  /*1d8a0*/  FMUL R17, R39, UR21 ;  /* 0x0000001527117c20 */ /* 0x008fe40008400000 */
[----:B------:R-:W2:Y:S01]  /*1d8b0*/  LDL.LU R39, [R1+0x3bc] ;  /* 0x0003bc0001277983 */ /* 0x000ea20000300800 */
[----:B0-----:R-:W-:Y:S01]  /*1d8c0*/  FMUL R13, R44, UR21 ;  /* 0x000000152c0d7c20 */ /* 0x001fe20008400000 */
[----:B----4-:R-:W-:Y:S02]  /*1d8d0*/  FMUL R15, R43, UR21 ;  /* 0x000000152b0f7c20 */ /* 0x010fe40008400000 */
[----:B------:R-:W-:Y:S01]  /*1d8e0*/  @P3 STG.E desc[UR16][R4.64+0x200], R11 ;  /* 0x0002000b04003986 */ /* 0x000fe2000c101910 */
[----:B------:R-:W-:Y:S01]  /*1d8f0*/  FMUL R19, R42, UR21 ;  /* 0x000000152a137c20 */ /* 0x000fe20008400000 */
[----:B------:R-:W-:-:S02]  /*1d900*/  FMUL R21, R41, UR21 ;  /* 0x0000001529157c20 */ /* 0x000fc40008400000 */
[----:B------:R-:W-:Y:S04]  /*1d910*/  @P6 STG.E desc[UR16][R6.64+0x200], R13 ;  /* 0x0002000d06006986 */ /* 0x000fe8000c101910 */
[----:B------:R-:W3:Y:S04]  /*1d920*/  LDL.LU R43, [R1+0x3c0] ;  /* 0x0003c000012b7983 */ /* 0x000ee80000300800 */
[----:B------:R5:W-:Y:S04]  /*1d930*/  @P5 STG.E desc[UR16][R4.64+0x220], R15 ;  /* 0x0002200f04005986 */ /* 0x000be8000c101910 */
        /* <DEDUP_REMOVED lines=51> */
[----:B------:R-:W5:Y:S01]  /*1dc70*/  LDL.LU R40, [R1+0x3e4] ;  /* 0x0003e40001287983 */ /* 0x000f620000300800 */
[----:B--2---:R-:W-:-:S03]  /*1dc80*/  FMUL R17, R39, UR21 ;  /* 0x0000001527117c20 */ /* 0x004fc60008400000 */
[----:B------:R3:W-:Y:S04]  /*1dc90*/  @P5 STG.E desc[UR16][R8.64+0x200], R19 ;  /* 0x0002001308005986 */ /* 0x0007e8000c101910 */
[----:B------:R-:W2:Y:S04]  /*1dca0*/  LDL.LU R39, [R1+0x3e8] ;  /* 0x0003e80001277983 */ /* 0x000ea80000300800 */
[----:B------:R-:W-:Y:S04]  /*1dcb0*/  @P2 STG.E desc[UR16][R4.64+0x200], R13 ;  /* 0x0002000d04002986 */ /* 0x000fe8000c101910 */
        /* <DEDUP_REMOVED lines=9> */
[----:B------:R-:W-:Y:S01]  /*1dd50*/  ISETP.GT.AND P2, PT, R50, 0xc1, P1 ;  /* 0x000000c13200780c */ /* 0x000fe20000f44270 */
[----:B------:R-:W-:Y:S01]  /*1dd60*/  IMAD.WIDE.U32 R2, R32, 0x1c, R4 ;  /* 0x0000001c20027825 */ /* 0x000fe200078e0004 */
[----:B------:R-:W-:-:S07]  /*1dd70*/  IADD3 R6, P3, R4, R24, RZ ;  /* 0x0000001804067210 */ /* 0x000fce0007f7e0ff */
[----:B------:R2:W-:Y:S01]  /*1dd80*/  @P5 STG.E desc[UR16][R4.64+0x220], R15 ;  /* 0x0002200f04005986 */ /* 0x0005e2000c101910 */
[----:B------:R-:W-:Y:S01]  /*1dd90*/  ISETP.GT.AND P5, PT, R50, 0xc0, P0 ;  /* 0x000000c03200780c */ /* 0x000fe200007a4270 */
[----:B------:R-:W-:Y:S01]  /*1dda0*/  IMAD.X R7, R5, 0x1, R33, P3 ;  /* 0x0000000105077824 */ /* 0x000fe200018e0621 */
[----:B------:R-:W-:Y:S02]  /*1ddb0*/  IADD3 R11, R0, R3, RZ ;  /* 0x00000003000b7210 */ /* 0x000fe40007ffe0ff */
[----:B------:R-:W-:-:S05]  /*1ddc0*/  MOV R10, R2 ;  /* 0x00000002000a7202 */ /* 0x000fca0000000f00 */
[----:B------:R4:W-:Y:S04]  /*1ddd0*/  @P6 STG.E desc[UR16][R10.64+0x200], R19 ;  /* 0x000200130a006986 */ /* 0x0009e8000c101910 */
[----:B------:R-:W-:Y:S01]  /*1dde0*/  @P2 STG.E desc[UR16][R6.64+0x200], R9 ;  /* 0x0002000906002986 */ /* 0x000fe2000c101910 */
[----:B------:R-:W-:-:S03]  /*1ddf0*/  FMUL R17, R40, UR21 ;  /* 0x0000001528117c20 */ /* 0x000fc60008400000 */
[----:B------:R-:W3:Y:S01]  /*1de00*/  LDL.LU R40, [R1+0x3f8] ;  /* 0x0003f80001287983 */ /* 0x000ee20000300800 */
[----:B--2---:R-:W-:-:S03]  /*1de10*/  FMUL R15, R39, UR21 ;  /* 0x00000015270f7c20 */ /* 0x004fc60008400000 */
[----:B------:R-:W2:Y:S04]  /*1de20*/  LDL.LU R39, [R1+0x3fc] ;  /* 0x0003fc0001277983 */ /* 0x000ea80000300800 */
[----:B------:R-:W2:Y:S04]  /*1de30*/  LDL.LU R44, [R1+0x400] ;  /* 0x00040000012c7983 */ /* 0x000ea80000300800 */
[----:B------:R5:W-:Y:S04]  /*1de40*/  @P5 STG.E desc[UR16][R10.64+0x220], R17 ;  /* 0x000220110a005986 */ /* 0x000be8000c101910 */
[----:B------:R-:W2:Y:S01]  /*1de50*/  LDL.LU R43, [R1+0x404] ;  /* 0x00040400012b7983 */ /* 0x000ea20000300800 */
[----:B----4-:R-:W-:-:S03]  /*1de60*/  FMUL R19, R42, UR21 ;  /* 0x000000152a137c20 */ /* 0x010fc60008400000 */
[----:B------:R-:W4:Y:S01]  /*1de70*/  LDL.LU R42, [R1+0x408] ;  /* 0x00040800012a7983 */ /* 0x000f220000300800 */
[----:B-----5:R-:W-:-:S03]  /*1de80*/  FMUL R17, R38, UR21 ;  /* 0x0000001526117c20 */ /* 0x020fc60008400000 */
[----:B------:R-:W5:Y:S01]  /*1de90*/  LDL.LU R38, [R1+0x40c] ;  /* 0x00040c0001267983 */ /* 0x000f620000300800 */
[C---:B------:R-:W-:Y:S02]  /*1dea0*/  ISETP.GT.AND P3, PT, R50.reuse, 0xc1, P0 ;  /* 0x000000c13200780c */ /* 0x040fe40000764270 */
[----:B------:R-:W-:Y:S01]  /*1deb0*/  ISETP.GT.AND P2, PT, R50, 0xc8, P1 ;  /* 0x000000c83200780c */ /* 0x000fe20000f44270 */
[----:B------:R-:W-:-:S04]  /*1dec0*/  IMAD.WIDE.U32 R2, R32, 0x1c, R6 ;  /* 0x0000001c20027825 */ /* 0x000fc800078e0006 */
[----:B---3--:R-:W-:Y:S02]  /*1ded0*/  FMUL R21, R41, UR21 ;  /* 0x0000001529157c20 */ /* 0x008fe40008400000 */
[----:B------:R-:W3:Y:S01]  /*1dee0*/  LDL.LU R41, [R1+0x410] ;  /* 0x0004100001297983 */ /* 0x000ee20000300800 */
[----:B------:R-:W-:Y:S02]  /*1def0*/  IADD3 R4, P6, R6, R24, RZ ;  /* 0x0000001806047210 */ /* 0x000fe40007fde0ff */
[----:B------:R-:W-:Y:S02]  /*1df00*/  IADD3 R13, R0, R3, RZ ;  /* 0x00000003000d7210 */ /* 0x000fe40007ffe0ff */
[----:B------:R-:W-:Y:S01]  /*1df10*/  MOV R12, R2 ;  /* 0x00000002000c7202 */ /* 0x000fe20000000f00 */
[----:B------:R-:W-:Y:S01]  /*1df20*/  IMAD.X R5, R7, 0x1, R33, P6 ;  /* 0x0000000107057824 */ /* 0x000fe200030e0621 */
[----:B------:R0:W-:Y:S04]  /*1df30*/  @P3 STG.E desc[UR16][R6.64+0x220], R15 ;  /* 0x0002200f06003986 */ /* 0x0001e8000c101910 */
[----:B------:R2:W-:Y:S01]  /*1df40*/  @P2 STG.E desc[UR16][R12.64+0x200], R19 ;  /* 0x000200130c002986 */ /* 0x0005e2000c101910 */
[----:B0-----:R-:W-:-:S03]  /*1df50*/  FMUL R7, R40, UR21 ;  /* 0x0000001528077c20 */ /* 0x001fc60008400000 */
[----:B------:R-:W3:Y:S01]  /*1df60*/  LDL.LU R40, [R1+0x414] ;  /* 0x0004140001287983 */ /* 0x000ee20000300800 */
[----:B--2---:R-:W-:-:S03]  /*1df70*/  FMUL R19, R39, UR21 ;  /* 0x0000001527137c20 */ /* 0x004fc60008400000 */
[----:B------:R-:W2:Y:S01]  /*1df80*/  LDL.LU R39, [R1+0x418] ;  /* 0x0004180001277983 */ /* 0x000ea20000300800 */
[----:B-----5:R-:W-:-:S03]  /*1df90*/  FMUL R23, R38, UR21 ;  /* 0x0000001526177c20 */ /* 0x020fc60008400000 */
[----:B------:R-:W5:Y:S01]  /*1dfa0*/  LDL.LU R38, [R1+0x41c] ;  /* 0x00041c0001267983 */ /* 0x000f620000300800 */
[C---:B------:R-:W-:Y:S02]  /*1dfb0*/  ISETP.GT.AND P5, PT, R50.reuse, 0xc9, P1 ;  /* 0x000000c93200780c */ /* 0x040fe40000fa4270 */
[C---:B------:R-:W-:Y:S02]  /*1dfc0*/  ISETP.GT.AND P3, PT, R50.reuse, 0xc8, P0 ;  /* 0x000000c83200780c */ /* 0x040fe40000764270 */
[----:B------:R-:W-:Y:S01]  /*1dfd0*/  ISETP.GT.AND P2, PT, R50, 0xc9, P0 ;  /* 0x000000c93200780c */ /* 0x000fe20000744270 */
[----:B------:R-:W-:-:S08]  /*1dfe0*/  IMAD.WIDE.U32 R2, R32, 0x1c, R4 ;  /* 0x0000001c20027825 */ /* 0x000fd000078e0004 */
[----:B------:R4:W-:Y:S01]  /*1dff0*/  @P5 STG.E desc[UR16][R4.64+0x200], R21 ;  /* 0x0002001504005986 */ /* 0x0009e2000c101910 */
[----:B------:R-:W-:Y:S02]  /*1e000*/  ISETP.GT.AND P5, PT, R50, 0xd0, P1 ;  /* 0x000000d03200780c */ /* 0x000fe40000fa4270 */
[----:B------:R-:W-:Y:S01]  /*1e010*/  IADD3 R11, R0, R3, RZ ;  /* 0x00000003000b7210 */ /* 0x000fe20007ffe0ff */
[----:B------:R0:W-:Y:S01]  /*1e020*/  @P3 STG.E desc[UR16][R12.64+0x220], R17 ;  /* 0x000220110c003986 */ /* 0x0001e2000c101910 */
[----:B------:R-:W-:Y:S02]  /*1e030*/  MOV R10, R2 ;  /* 0x00000002000a7202 */ /* 0x000fe40000000f00 */
[----:B------:R-:W-:Y:S01]  /*1e040*/  ISETP.GT.AND P3, PT, R50, 0xd1, P1 ;  /* 0x000000d13200780c */ /* 0x000fe20000f64270 */
[----:B------:R-:W-:Y:S01]  /*1e050*/  @P2 STG.E desc[UR16][R4.64+0x220], R7 ;  /* 0x0002200704002986 */ /* 0x000fe2000c101910 */
[----:B------:R-:W-:Y:S01]  /*1e060*/  IADD3 R8, P6, R4, R24, RZ ;  /* 0x0000001804087210 */ /* 0x000fe20007fde0ff */
[----:B----4-:R-:W-:Y:S01]  /*1e070*/  FMUL R21, R42, UR21 ;  /* 0x000000152a157c20 */ /* 0x010fe20008400000 */
[----:B0-----:R-:W-:Y:S01]  /*1e080*/  FMUL R13, R44, UR21 ;  /* 0x000000152c0d7c20 */ /* 0x001fe20008400000 */
[----:B------:R-:W-:Y:S01]  /*1e090*/  FMUL R17, R43, UR21 ;  /* 0x000000152b117c20 */ /* 0x000fe20008400000 */
[----:B------:R-:W4:Y:S04]  /*1e0a0*/  LDL.LU R44, [R1+0x420] ;  /* 0x00042000012c7983 */ /* 0x000f280000300800 */
[----:B------:R-:W4:Y:S01]  /*1e0b0*/  LDL.LU R43, [R1+0x424] ;  /* 0x00042400012b7983 */ /* 0x000f220000300800 */
[----:B------:R-:W-:-:S03]  /*1e0c0*/  ISETP.GT.AND P2, PT, R50, 0xd0, P0 ;  /* 0x000000d03200780c */ /* 0x000fc60000744270 */
[----:B------:R-:W4:Y:S04]  /*1e0d0*/  LDL.LU R42, [R1+0x428] ;  /* 0x00042800012a7983 */ /* 0x000f280000300800 */
[----:B------:R3:W-:Y:S01]  /*1e0e0*/  @P5 STG.E desc[UR16][R10.64+0x200], R19 ;  /* 0x000200130a005986 */ /* 0x0007e2000c101910 */
[----:B------:R-:W-:Y:S02]  /*1e0f0*/  IMAD.X R9, R5, 0x1, R33, P6 ;  /* 0x0000000105097824 */ /* 0x000fe400030e0621 */
[----:B---3--:R-:W-:Y:S02]  /*1e100*/  FMUL R19, R41, UR21 ;  /* 0x0000001529137c20 */ /* 0x008fe40008400000 */
[----:B------:R-:W3:Y:S01]  /*1e110*/  LDL.LU R41, [R1+0x42c] ;  /* 0x00042c0001297983 */ /* 0x000ee20000300800 */
[----:B--2---:R-:W-:-:S03]  /*1e120*/  FMUL R25, R39, UR21 ;  /* 0x0000001527197c20 */ /* 0x004fc60008400000 */
[----:B------:R0:W-:Y:S04]  /*1e130*/  @P3 STG.E desc[UR16][R8.64+0x200], R13 ;  /* 0x0002000d08003986 */ /* 0x0001e8000c101910 */
[----:B------:R5:W-:Y:S01]  /*1e140*/  @P2 STG.E desc[UR16][R10.64+0x220], R17 ;  /* 0x000220110a002986 */ /* 0x000be2000c101910 */
[----:B0-----:R-:W-:-:S03]  /*1e150*/  FMUL R13, R40, UR21 ;  /* 0x00000015280d7c20 */ /* 0x001fc60008400000 */
[----:B------:R-:W2:Y:S04]  /*1e160*/  LDL.LU R40, [R1+0x430] ;  /* 0x0004300001287983 */ /* 0x000ea80000300800 */
[----:B------:R-:W2:Y:S01]  /*1e170*/  LDL.LU R39, [R1+0x434] ;  /* 0x0004340001277983 */ /* 0x000ea20000300800 */
[----:B-----5:R-:W-:-:S03]  /*1e180*/  FMUL R11, R38, UR21 ;  /* 0x00000015260b7c20 */ /* 0x020fc60008400000 */
[----:B------:R-:W5:Y:S01]  /*1e190*/  LDL.LU R38, [R1+0x438] ;  /* 0x0004380001267983 */ /* 0x000f620000300800 */
[C---:B------:R-:W-:Y:S02]  /*1e1a0*/  ISETP.GT.AND P6, PT, R50.reuse, 0xd1, P0 ;  /* 0x000000d13200780c */ /* 0x040fe400007c4270 */
[----:B------:R-:W-:Y:S01]  /*1e1b0*/  ISETP.GT.AND P5, PT, R50, 0xd8, P1 ;  /* 0x000000d83200780c */ /* 0x000fe20000fa4270 */
[----:B------:R-:W-:Y:S01]  /*1e1c0*/  IMAD.WIDE.U32 R2, R32, 0x1c, R8 ;  /* 0x0000001c20027825 */ /* 0x000fe200078e0008 */
[----:B------:R-:W-:-:S03]  /*1e1d0*/  ISETP.GT.AND P3, PT, R50, 0xd9, P1 ;  /* 0x000000d93200780c */ /* 0x000fc60000f64270 */
[----:B------:R-:W-:Y:S01]  /*1e1e0*/  IMAD.MOV.U32 R14, RZ, RZ, R2 ;  /* 0x000000ffff0e7224 */ /* 0x000fe200078e0002 */
[----:B------:R-:W-:-:S05]  /*1e1f0*/  IADD3 R15, R0, R3, RZ ;  /* 0x00000003000f7210 */ /* 0x000fca0007ffe0ff */
[----:B------:R0:W-:Y:S01]  /*1e200*/  @P6 STG.E desc[UR16][R8.64+0x220], R21 ;  /* 0x0002201508006986 */ /* 0x0001e2000c101910 */
[----:B------:R-:W-:Y:S02]  /*1e210*/  IADD3 R2, P6, R8, R24, RZ ;  /* 0x0000001808027210 */ /* 0x000fe40007fde0ff */
[C---:B------:R-:W-:Y:S01]  /*1e220*/  ISETP.GT.AND P2, PT, R50.reuse, 0xd8, P0 ;  /* 0x000000d83200780c */ /* 0x040fe20000744270 */
[----:B------:R-:W-:Y:S01]  /*1e230*/  @P5 STG.E desc[UR16][R14.64+0x200], R23 ;  /* 0x000200170e005986 */ /* 0x000fe2000c101910 */
[----:B------:R-:W-:Y:S02]  /*1e240*/  IADD3.X R3, R9, R33, RZ, P6, !PT ;  /* 0x0000002109037210 */ /* 0x000fe400037fe4ff */
[----:B------:R-:W-:-:S03]  /*1e250*/  ISETP.GT.AND P5, PT, R50, 0xd9, P0 ;  /* 0x000000d93200780c */ /* 0x000fc600007a4270 */
[----:B------:R-:W-:Y:S01]  /*1e260*/  @P3 STG.E desc[UR16][R2.64+0x200], R19 ;  /* 0x0002001302003986 */ /* 0x000fe2000c101910 */
[----:B------:R-:W-:Y:S01]  /*1e270*/  ISETP.GT.AND P3, PT, R50, 0xe0, P1 ;  /* 0x000000e03200780c */ /* 0x000fe20000f64270 */
[----:B------:R-:W-:Y:S01]  /*1e280*/  IMAD.WIDE.U32 R4, R32, 0x1c, R2 ;  /* 0x0000001c20047825 */ /* 0x000fe200078e0002 */
[----:B------:R-:W-:-:S03]  /*1e290*/  IADD3 R6, P6, R2, R24, RZ ;  /* 0x0000001802067210 */ /* 0x000fc60007fde0ff */
[----:B------:R4:W-:Y:S01]  /*1e2a0*/  @P2 STG.E desc[UR16][R14.64+0x220], R13 ;  /* 0x0002200d0e002986 */ /* 0x0009e2000c101910 */
[----:B------:R-:W-:Y:S01]  /*1e2b0*/  IADD3.X R7, R3, R33, RZ, P6, !PT ;  /* 0x0000002103077210 */ /* 0x000fe200037fe4ff */
[----:B------:R-:W-:Y:S01]  /*1e2c0*/  IMAD.IADD R5, R0, 0x1, R5 ;  /* 0x0000000100057824 */ /* 0x000fe200078e0205 */
[C---:B------:R-:W-:Y:S01]  /*1e2d0*/  ISETP.GT.AND P6, PT, R50.reuse, 0xe1, P1 ;  /* 0x000000e13200780c */ /* 0x040fe20000fc4270 */
[----:B------:R1:W-:Y:S01]  /*1e2e0*/  @P5 STG.E desc[UR16][R2.64+0x220], R25 ;  /* 0x0002201902005986 */ /* 0x0003e2000c101910 */
[C---:B------:R-:W-:Y:S02]  /*1e2f0*/  ISETP.GT.AND P5, PT, R50.reuse, 0xe0, P0 ;  /* 0x000000e03200780c */ /* 0x040fe400007a4270 */
[C---:B------:R-:W-:Y:S01]  /*1e300*/  ISETP.GT.AND P2, PT, R50.reuse, 0xe1, P0 ;  /* 0x000000e13200780c */ /* 0x040fe20000744270 */
[----:B------:R2:W-:Y:S01]  /*1e310*/  @P3 STG.E desc[UR16][R4.64+0x200], R11 ;  /* 0x0002000b04003986 */ /* 0x0005e2000c101910 */
[----:B------:R-:W-:Y:S01]  /*1e320*/  ISETP.GT.AND P3, PT, R50, 0xe8, P1 ;  /* 0x000000e83200780c */ /* 0x000fe20000f64270 */
[----:B0-----:R-:W-:-:S04]  /*1e330*/  IMAD.WIDE.U32 R8, R32, 0x1c, R6 ;  /* 0x0000001c20087825 */ /* 0x001fc800078e0006 */
[----:B----4-:R-:W-:Y:S01]  /*1e340*/  FMUL R13, R44, UR21 ;  /* 0x000000152c0d7c20 */ /* 0x010fe20008400000 */
[----:B------:R-:W-:Y:S01]  /*1e350*/  FMUL R15, R43, UR21 ;  /* 0x000000152b0f7c20 */ /* 0x000fe20008400000 */
[----:B------:R-:W-:Y:S01]  /*1e360*/  FMUL R17, R42, UR21 ;  /* 0x000000152a117c20 */ /* 0x000fe20008400000 */
[----:B------:R-:W-:Y:S02]  /*1e370*/  IADD3 R9, R0, R9, RZ ;  /* 0x0000000900097210 */ /* 0x000fe40007ffe0ff */
[----:B------:R0:W-:Y:S04]  /*1e380*/  @P6 STG.E desc[UR16][R6.64+0x200], R13 ;  /* 0x0002000d06006986 */ /* 0x0001e8000c101910 */
[----:B------:R4:W-:Y:S01]  /*1e390*/  @P5 STG.E desc[UR16][R4.64+0x220], R15 ;  /* 0x0002200f04005986 */ /* 0x0009e2000c101910 */
[----:B------:R-:W-:-:S03]  /*1e3a0*/  ISETP.GT.AND P5, PT, R50, 0xe8, P0 ;  /* 0x000000e83200780c */ /* 0x000fc600007a4270 */
[----:B------:R4:W-:Y:S01]  /*1e3b0*/  @P2 STG.E desc[UR16][R6.64+0x220], R17 ;  /* 0x0002201106002986 */ /* 0x0009e2000c101910 */
[----:B---3--:R-:W-:Y:S01]  /*1e3c0*/  FMUL R19, R41, UR21 ;  /* 0x0000001529137c20 */ /* 0x008fe20008400000 */
[C---:B------:R-:W-:Y:S02]  /*1e3d0*/  ISETP.GT.AND P2, PT, R50.reuse, 0xe9, P1 ;  /* 0x000000e93200780c */ /* 0x040fe40000f44270 */
[----:B------:R-:W-:Y:S02]  /*1e3e0*/  ISETP.GT.AND P6, PT, R50, 0xe9, P0 ;  /* 0x000000e93200780c */ /* 0x000fe400007c4270 */
[----:B------:R-:W-:Y:S01]  /*1e3f0*/  @P3 STG.E desc[UR16][R8.64+0x200], R19 ;  /* 0x0002001308003986 */ /* 0x000fe2000c101910 */
[----:B-1----:R-:W-:-:S04]  /*1e400*/  IADD3 R2, P3, R6, R24, RZ ;  /* 0x0000001806027210 */ /* 0x002fc80007f7e0ff */
[----:B------:R-:W-:Y:S02]  /*1e410*/  IADD3.X R3, R7, R33, RZ, P3, !PT ;  /* 0x0000002107037210 */ /* 0x000fe40001ffe4ff */
[----:B------:R-:W-:Y:S01]  /*1e420*/  ISETP.GT.AND P3, PT, R50, 0xf0, P1 ;  /* 0x000000f03200780c */ /* 0x000fe20000f64270 */
[----:B--2---:R-:W-:Y:S01]  /*1e430*/  FMUL R11, R40, UR21 ;  /* 0x00000015280b7c20 */ /* 0x004fe20008400000 */
[----:B0-----:R-:W-:-:S04]  /*1e440*/  FMUL R13, R39, UR21 ;  /* 0x00000015270d7c20 */ /* 0x001fc80008400000 */
[----:B------:R-:W-:Y:S04]  /*1e450*/  @P2 STG.E desc[UR16][R2.64+0x200], R11 ;  /* 0x0002000b02002986 */ /* 0x000fe8000c101910 */
[----:B------:R0:W-:Y:S01]  /*1e460*/  @P5 STG.E desc[UR16][R8.64+0x220], R13 ;  /* 0x0002200d08005986 */ /* 0x0001e2000c101910 */
[----:B------:R-:W-:Y:S01]  /*1e470*/  ISETP.GT.AND P5, PT, R50, 0xf1, P1 ;  /* 0x000000f13200780c */ /* 0x000fe20000fa4270 */
[----:B----4-:R-:W-:Y:S01]  /*1e480*/  IMAD.WIDE.U32 R4, R32, 0x1c, R2 ;  /* 0x0000001c20047825 */ /* 0x010fe200078e0002 */
[----:B------:R-:W-:-:S03]  /*1e490*/  IADD3 R6, P2, R2, R24, RZ ;  /* 0x0000001802067210 */ /* 0x000fc60007f5e0ff */
[----:B------:R-:W-:Y:S01]  /*1e4a0*/  FMUL R15, R35, UR21 ;  /* 0x00000015230f7c20 */ /* 0x000fe20008400000 */
[----:B------:R-:W-:Y:S01]  /*1e4b0*/  FMUL R17, R34, UR21 ;  /* 0x0000001522117c20 */ /* 0x000fe20008400000 */
[----:B------:R-:W-:Y:S01]  /*1e4c0*/  IMAD.IADD R5, R0, 0x1, R5 ;  /* 0x0000000100057824 */ /* 0x000fe200078e0205 */
[----:B------:R-:W-:Y:S01]  /*1e4d0*/  IADD3.X R7, R3, R33, RZ, P2, !PT ;  /* 0x0000002103077210 */ /* 0x000fe200017fe4ff */
[----:B0-----:R-:W-:Y:S01]  /*1e4e0*/  FMUL R9, R31, UR21 ;  /* 0x000000151f097c20 */ /* 0x001fe20008400000 */
[----:B------:R-:W-:Y:S01]  /*1e4f0*/  IADD3 R24, P2, R6, R24, RZ ;  /* 0x0000001806187210 */ /* 0x000fe20007f5e0ff */
[----:B------:R-:W-:Y:S01]  /*1e500*/  FMUL R11, R30, UR21 ;  /* 0x000000151e0b7c20 */ /* 0x000fe20008400000 */
[----:B------:R-:W-:-:S03]  /*1e510*/  FMUL R13, R29, UR21 ;  /* 0x000000151d0d7c20 */ /* 0x000fc60008400000 */
[----:B------:R-:W-:Y:S02]  /*1e520*/  IMAD.X R25, R7, 0x1, R33, P2 ;  /* 0x0000000107197824 */ /* 0x000fe400010e0621 */
[----:B-----5:R-:W-:-:S05]  /*1e530*/  FMUL R21, R38, UR21 ;  /* 0x0000001526157c20 */ /* 0x020fca0008400000 */
[----:B------:R0:W-:Y:S01]  /*1e540*/  @P6 STG.E desc[UR16][R2.64+0x220], R21 ;  /* 0x0002201502006986 */ /* 0x0001e2000c101910 */
[----:B------:R-:W-:-:S03]  /*1e550*/  ISETP.GT.AND P6, PT, R50, 0xf0, P0 ;  /* 0x000000f03200780c */ /* 0x000fc600007c4270 */
[----:B------:R1:W-:Y:S01]  /*1e560*/  @P3 STG.E desc[UR16][R4.64+0x200], R15 ;  /* 0x0002000f04003986 */ /* 0x0003e2000c101910 */
[----:B------:R-:W-:-:S03]  /*1e570*/  ISETP.GT.AND P3, PT, R50, 0xf8, P1 ;  /* 0x000000f83200780c */ /* 0x000fc60000f64270 */
[----:B------:R-:W-:Y:S01]  /*1e580*/  @P5 STG.E desc[UR16][R6.64+0x200], R17 ;  /* 0x0002001106005986 */ /* 0x000fe2000c101910 */
[C---:B------:R-:W-:Y:S02]  /*1e590*/  ISETP.GT.AND P5, PT, R50.reuse, 0xf1, P0 ;  /* 0x000000f13200780c */ /* 0x040fe400007a4270 */
[----:B------:R-:W-:Y:S01]  /*1e5a0*/  ISETP.GT.AND P1, PT, R50, 0xf9, P1 ;  /* 0x000000f93200780c */ /* 0x000fe20000f24270 */
[----:B0-----:R-:W-:Y:S02]  /*1e5b0*/  IMAD.WIDE.U32 R2, R32, 0x1c, R6 ;  /* 0x0000001c20027825 */ /* 0x001fe400078e0006 */
[----:B------:R0:W-:Y:S01]  /*1e5c0*/  @P6 STG.E desc[UR16][R4.64+0x220], R9 ;  /* 0x0002200904006986 */ /* 0x0001e2000c101910 */
[C---:B------:R-:W-:Y:S02]  /*1e5d0*/  ISETP.GT.AND P6, PT, R50.reuse, 0xf8, P0 ;  /* 0x000000f83200780c */ /* 0x040fe400007c4270 */
[----:B------:R-:W-:Y:S02]  /*1e5e0*/  ISETP.GT.AND P0, PT, R50, 0xf9, P0 ;  /* 0x000000f93200780c */ /* 0x000fe40000704270 */
[----:B------:R-:W-:Y:S01]  /*1e5f0*/  IADD3 R3, R0, R3, RZ ;  /* 0x0000000300037210 */ /* 0x000fe20007ffe0ff */
[----:B-1----:R-:W-:-:S02]  /*1e600*/  FMUL R15, R26, UR21 ;  /* 0x000000151a0f7c20 */ /* 0x002fc40008400000 */
[----:B------:R1:W-:Y:S01]  /*1e610*/  @P5 STG.E desc[UR16][R6.64+0x220], R11 ;  /* 0x0002200b06005986 */ /* 0x0003e2000c101910 */
[----:B0-----:R-:W-:Y:S01]  /*1e620*/  FMUL R5, R28, UR21 ;  /* 0x000000151c057c20 */ /* 0x001fe20008400000 */
[----:B------:R-:W-:Y:S02]  /*1e630*/  FMUL R9, R27, UR21 ;  /* 0x000000151b097c20 */ /* 0x000fe40008400000 */
[----:B------:R1:W-:Y:S04]  /*1e640*/  @P3 STG.E desc[UR16][R2.64+0x200], R13 ;  /* 0x0002000d02003986 */ /* 0x0003e8000c101910 */
[----:B------:R1:W-:Y:S04]  /*1e650*/  @P1 STG.E desc[UR16][R24.64+0x200], R5 ;  /* 0x0002000518001986 */ /* 0x0003e8000c101910 */
[----:B------:R1:W-:Y:S04]  /*1e660*/  @P6 STG.E desc[UR16][R2.64+0x220], R9 ;  /* 0x0002200902006986 */ /* 0x0003e8000c101910 */
[----:B------:R1:W-:Y:S02]  /*1e670*/  @P0 STG.E desc[UR16][R24.64+0x220], R15 ;  /* 0x0002200f18000986 */ /* 0x0003e4000c101910 */
.L_x_408:
[----:B------:R-:W-:Y:S05]  /*1e680*/  BSYNC B0 ;  /* 0x0000000000007941 */ /* 0x000fea0003800000 */
.L_x_24:
[----:B01----:R-:W2:Y:S04]  /*1e690*/  LDL.LU R3, [R1+0x460] ;  /* 0x0004600001037983 */ /* 0x003ea80000300800 */
[----:B------:R-:W2:Y:S01]  /*1e6a0*/  LDL.LU R2, [R1+0x464] ;  /* 0x0004640001027983 */ /* 0x000ea20000300800 */
[----:B------:R-:W-:Y:S01]  /*1e6b0*/  ULDC UR6, c[0x0][0xc] ;  /* 0x0000030000067ab9 */ /* 0x000fe20000000800 */
[----:B------:R-:W-:Y:S01]  /*1e6c0*/  ULDC UR7, c[0x0][0x10] ;  /* 0x0000040000077ab9 */ /* 0x000fe20000000800 */
[----:B---3--:R-:W2:Y:S01]  /*1e6d0*/  LDC R5, c[0x0][0x14] ;  /* 0x00000500ff057b82 */ /* 0x008ea20000000800 */
[----:B------:R-:W-:Y:S01]  /*1e6e0*/  UIMAD.WIDE.U32 UR6, UR6, UR7, URZ ;  /* 0x00000007060672a5 */ /* 0x000fe2000f8e003f */
[----:B------:R0:W5:Y:S01]  /*1e6f0*/  LDL R24, [R1+0x4] ;  /* 0x0000040001187983 */ /* 0x0001620000100800 */
[----:B------:R-:W-:Y:S01]  /*1e700*/  UMOV UR14, 0xffffffff ;  /* 0xffffffff000e7882 */ /* 0x000fe20000000000 */
[----:B------:R-:W-:-:S03]  /*1e710*/  PRMT R0, RZ, 0x7610, R0 ;  /* 0x00007610ff007816 */ /* 0x000fc60000000000 */
[----:B--2---:R-:W-:-:S04]  /*1e720*/  IMAD.WIDE.U32 R2, R5, UR6, R2 ;  /* 0x0000000605027c25 */ /* 0x004fc8000f8e0002 */
[----:B------:R-:W-:Y:S01]  /*1e730*/  IMAD R5, R5, UR7, RZ ;  /* 0x0000000705057c24 */ /* 0x000fe2000f8e02ff */
[----:B------:R-:W-:Y:S01]  /*1e740*/  ULDC.64 UR6, c[0x0][0x750] ;  /* 0x0001d40000067ab9 */ /* 0x000fe20000000a00 */
[----:B------:R-:W-:Y:S02]  /*1e750*/  MOV R13, R2 ;  /* 0x00000002000d7202 */ /* 0x000fe40000000f00 */
[----:B------:R-:W-:Y:S01]  /*1e760*/  ISETP.GE.U32.AND P0, PT, R2, UR6, PT ;  /* 0x0000000602007c0c */ /* 0x000fe2000bf06070 */
[----:B------:R-:W-:Y:S01]  /*1e770*/  IMAD.MOV.U32 R2, RZ, RZ, -0x1 ;  /* 0xffffffffff027424 */ /* 0x000fe200078e00ff */
[----:B------:R-:W-:-:S04]  /*1e780*/  IADD3 R14, R3, R5, RZ ;  /* 0x00000005030e7210 */ /* 0x000fc80007ffe0ff */
[----:B------:R-:W-:Y:S01]  /*1e790*/  ISETP.GE.U32.AND.EX P0, PT, R14, UR7, PT, P0 ;  /* 0x000000070e007c0c */ /* 0x000fe2000bf06100 */
[----:B------:R0:W-:Y:S04]  /*1e7a0*/  STL [R1+0x460], R14 ;  /* 0x0004600e01007387 */ /* 0x0001e80000100800 */
[----:B------:R0:W-:Y:S04]  /*1e7b0*/  STL [R1+0x464], R13 ;  /* 0x0004640d01007387 */ /* 0x0001e80000100800 */
[----:B------:R0:W-:Y:S04]  /*1e7c0*/  STL [R1+0x468], R2 ;  /* 0x0004680201007387 */ /* 0x0001e80000100800 */
[----:B------:R-:W-:Y:S05]  /*1e7d0*/  @P0 BRA `(.L_x_409) ;  /* 0x0000000400780947 */ /* 0x000fea0003800000 */
[----:B------:R-:W1:Y:S01]  /*1e7e0*/  S2R R8, SR_CTAID.X ;  /* 0x0000000000087919 */ /* 0x000e620000002500 */
[----:B------:R-:W-:Y:S01]  /*1e7f0*/  ULDC.64 UR14, c[0x0][0x728] ;  /* 0x0001ca00000e7ab9 */ /* 0x000fe20000000a00 */
[----:B------:R-:W2:Y:S01]  /*1e800*/  LDC R9, c[0x0][0x144] ;  /* 0x00005100ff097b82 */ /* 0x000ea20000000800 */
[----:B------:R-:W-:Y:S01]  /*1e810*/  ULDC UR6, c[0x0][0x150] ;  /* 0x0000540000067ab9 */ /* 0x000fe20000000800 */
[----:B------:R-:W3:Y:S01]  /*1e820*/  S2R R11, SR_CTAID.Y ;  /* 0x00000000000b7919 */ /* 0x000ee20000002600 */
[----:B------:R-:W-:Y:S01]  /*1e830*/  ISETP.NE.U32.AND P0, PT, RZ, UR14, PT ;  /* 0x0000000eff007c0c */ /* 0x000fe2000bf05070 */
[----:B------:R-:W-:Y:S01]  /*1e840*/  ULDC UR19, c[0x0][0x730] ;  /* 0x0001cc0000137ab9 */ /* 0x000fe20000000800 */
[----:B------:R-:W-:Y:S02]  /*1e850*/  R2UR UR10, R13 ;  /* 0x000000000d0a72ca */ /* 0x000fe400000e0000 */
[----:B------:R-:W-:Y:S01]  /*1e860*/  ISETP.NE.AND.EX P0, PT, RZ, UR15, PT, P0 ;  /* 0x0000000fff007c0c */ /* 0x000fe2000bf05300 */
[----:B------:R-:W0:Y:S01]  /*1e870*/  LDC.64 R6, c[0x0][0x720] ;  /* 0x0001c800ff067b82 */ /* 0x000e220000000a00 */
[----:B------:R-:W-:-:S02]  /*1e880*/  R2UR UR11, R14 ;  /* 0x000000000e0b72ca */ /* 0x000fc400000e0000 */
[----:B-1----:R-:W-:-:S05]  /*1e890*/  I2FP.F32.U32 R0, R8 ;  /* 0x0000000800007245 */ /* 0x002fca0000201000 */
[----:B------:R-:W-:-:S06]  /*1e8a0*/  FMUL R0, R0, UR6 ;  /* 0x0000000600007c20 */ /* 0x000fcc0008400000 */
[----:B------:R-:W1:Y:S01]  /*1e8b0*/  F2I.U32.TRUNC.NTZ R0, R0 ;  /* 0x0000000000007305 */ /* 0x000e62000020f000 */
[----:B---3--:R-:W-:Y:S05]  /*1e8c0*/  @!P0 BRA `(.L_x_410) ;  /* 0x0000000000308947 */ /* 0x008fea0003800000 */
        /* <DEDUP_REMOVED lines=12> */
.L_x_410:
[----:B------:R-:W-:Y:S01]  /*1e990*/  USHF.R.U64 UR14, UR10, UR19, UR11 ;  /* 0x000000130a0e7299 */ /* 0x000fe2000800120b */
[----:B------:R-:W3:Y:S01]  /*1e9a0*/  LDC.64 R20, c[0x0][0x740] ;  /* 0x0001d000ff147b82 */ /* 0x000ee20000000a00 */
[----:B------:R-:W-:Y:S01]  /*1e9b0*/  USHF.R.U32.HI UR6, URZ, UR19, UR11 ;  /* 0x000000133f067299 */ /* 0x000fe2000801160b */
[----:B-1----:R-:W-:Y:S01]  /*1e9c0*/  IADD3 R10, -R0, RZ, RZ ;  /* 0x000000ff000a7210 */ /* 0x002fe20007ffe1ff */
[----:B0-----:R-:W-:Y:S02]  /*1e9d0*/  IMAD.MOV.U32 R2, RZ, RZ, R13 ;  /* 0x000000ffff027224 */ /* 0x001fe400078e000d */
[----:B------:R-:W-:Y:S02]  /*1e9e0*/  IADD3 R5, P0, RZ, -UR14, RZ ;  /* 0x8000000eff057c10 */ /* 0x000fe4000ff1e0ff */
[----:B--2---:R-:W-:Y:S01]  /*1e9f0*/  IMAD R17, R9, R10, R8 ;  /* 0x0000000a09117224 */ /* 0x004fe200078e0208 */
[----:B------:R-:W0:Y:S01]  /*1ea00*/  LDC R4, c[0x0][0x718] ;  /* 0x0001c600ff047b82 */ /* 0x000e220000000800 */
[----:B------:R-:W-:Y:S01]  /*1ea10*/  IADD3.X R3, RZ, ~UR6, RZ, P0, !PT ;  /* 0x80000006ff037c10 */ /* 0x000fe200087fe4ff */
[----:B------:R-:W-:-:S04]  /*1ea20*/  ULDC UR6, c[0x0][0x154] ;  /* 0x0000550000067ab9 */ /* 0x000fc80000000800 */
[----:B------:R-:W-:Y:S01]  /*1ea30*/  IMAD R0, R3, R6, RZ ;  /* 0x0000000603007224 */ /* 0x000fe200078e02ff */
[----:B------:R-:W-:Y:S01]  /*1ea40*/  MOV R3, R14 ;  /* 0x0000000e00037202 */ /* 0x000fe20000000f00 */
[----:B------:R-:W1:Y:S02]  /*1ea50*/  LDC R12, c[0x0][0x708] ;  /* 0x0001c200ff0c7b82 */ /* 0x000e640000000800 */
[----:B------:R-:W-:-:S06]  /*1ea60*/  IMAD.WIDE.U32 R2, R5, R6, R2 ;  /* 0x0000000605027225 */ /* 0x000fcc00078e0002 */
[----:B------:R-:W2:Y:S01]  /*1ea70*/  LDC R16, c[0x0][0x758] ;  /* 0x0001d600ff107b82 */ /* 0x000ea20000000800 */
[----:B------:R-:W-:Y:S01]  /*1ea80*/  IMAD R5, R5, R7, R0 ;  /* 0x0000000705057224 */ /* 0x000fe200078e0200 */
[----:B------:R-:W-:Y:S02]  /*1ea90*/  I2FP.F32.U32 R0, R11 ;  /* 0x0000000b00007245 */ /* 0x000fe40000201000 */
[----:B---3--:R-:W-:Y:S02]  /*1eaa0*/  ISETP.NE.U32.AND P0, PT, R20, RZ, PT ;  /* 0x000000ff1400720c */ /* 0x008fe40003f05070 */
[----:B------:R-:W-:Y:S01]  /*1eab0*/  IADD3 R3, R3, R5, RZ ;  /* 0x0000000503037210 */ /* 0x000fe20007ffe0ff */
[----:B------:R-:W-:Y:S01]  /*1eac0*/  FMUL R0, R0, UR6 ;  /* 0x0000000600007c20 */ /* 0x000fe20008400000 */
[----:B------:R-:W3:Y:S01]  /*1ead0*/  LDC R14, c[0x0][0x148] ;  /* 0x00005200ff0e7b82 */ /* 0x000ee20000000800 */
[----:B------:R-:W-:Y:S01]  /*1eae0*/  ISETP.NE.AND.EX P0, PT, R21, RZ, PT, P0 ;  /* 0x000000ff1500720c */ /* 0x000fe20003f05300 */
[----:B------:R-:W-:Y:S01]  /*1eaf0*/  IMAD.MOV.U32 R5, RZ, RZ, -0x1 ;  /* 0xffffffffff057424 */ /* 0x000fe200078e00ff */
[-CC-:B0-----:R-:W-:Y:S01]  /*1eb00*/  SHF.R.U64 R10, R2, R4.reuse, R3.reuse ;  /* 0x00000004020a7219 */ /* 0x181fe20000001203 */
[----:B------:R0:W0:Y:S01]  /*1eb10*/  F2I.U32.TRUNC.NTZ R13, R0 ;  /* 0x00000000000d7305 */ /* 0x000022000020f000 */
[----:B------:R-:W-:-:S02]  /*1eb20*/  SHF.R.U32.HI R3, RZ, R4, R3 ;  /* 0x00000004ff037219 */ /* 0x000fc40000011603 */
[----:B------:R-:W-:Y:S01]  /*1eb30*/  MOV R7, 0x1 ;  /* 0x0000000100077802 */ /* 0x000fe20000000f00 */
[----:B------:R-:W0:Y:S01]  /*1eb40*/  LDC R15, c[0x0][0x700] ;  /* 0x0001c000ff0f7b82 */ /* 0x000e220000000800 */
[-CC-:B-1----:R-:W-:Y:S02]  /*1eb50*/  SHF.R.U64 R8, R10, R12.reuse, R3.reuse ;  /* 0x0000000c0a087219 */ /* 0x182fe40000001203 */
[----:B------:R-:W-:-:S05]  /*1eb60*/  SHF.R.U32.HI R3, RZ, R12, R3 ;  /* 0x0000000cff037219 */ /* 0x000fca0000011603 */
[----:B------:R-:W1:Y:S01]  /*1eb70*/  LDC R18, c[0x0][0x748] ;  /* 0x0001d200ff127b82 */ /* 0x000e620000000800 */
[-C--:B--2---:R-:W-:Y:S02]  /*1eb80*/  SHF.L.U32 R5, R5, R16.reuse, RZ ;  /* 0x0000001005057219 */ /* 0x084fe400000006ff */
[-CC-:B------:R-:W-:Y:S02]  /*1eb90*/  SHF.R.U64 R12, R8, R16.reuse, R3.reuse ;  /* 0x00000010080c7219 */ /* 0x180fe40000001203 */
[-C--:B------:R-:W-:Y:S02]  /*1eba0*/  SHF.R.U32.HI R3, RZ, R16.reuse, R3 ;  /* 0x00000010ff037219 */ /* 0x080fe40000011603 */
[----:B------:R-:W-:Y:S01]  /*1ebb0*/  SHF.L.U32 R16, R7, R16, RZ ;  /* 0x0000001007107219 */ /* 0x000fe200000006ff */
[----:B------:R-:W2:Y:S01]  /*1ebc0*/  LDC R22, c[0x0][0x738] ;  /* 0x0001ce00ff167b82 */ /* 0x000ea20000000800 */
[----:B------:R-:W-:Y:S02]  /*1ebd0*/  LOP3.LUT R19, RZ, R5, RZ, 0x33, !PT ;  /* 0x00000005ff137212 */ /* 0x000fe400078e33ff */
[----:B------:R-:W-:-:S05]  /*1ebe0*/  MOV R2, R12 ;  /* 0x0000000c00027202 */ /* 0x000fca0000000f00 */
[----:B------:R-:W0:Y:S01]  /*1ebf0*/  LDC R23, c[0x0][0x710] ;  /* 0x0001c400ff177b82 */ /* 0x000e220000000800 */
[----:B------:R-:W-:Y:S05]  /*1ec00*/  @!P0 BRA `(.L_x_411) ;  /* 0x0000000000288947 */ /* 0x000fea0003800000 */
[----:B------:R-:W4:Y:S02]  /*1ec10*/  LDC R7, c[0x0][0x74c] ;  /* 0x0001d300ff077b82 */ /* 0x000f240000000800 */
[----:B----4-:R-:W-:-:S05]  /*1ec20*/  IADD3 R7, P0, R12, R7, RZ ;  /* 0x000000070c077210 */ /* 0x010fca0007f1e0ff */
[----:B------:R-:W-:-:S04]  /*1ec30*/  IMAD.X R9, RZ, RZ, R3, P0 ;  /* 0x000000ffff097224 */ /* 0x000fc800000e0603 */
[----:B------:R-:W-:-:S04]  /*1ec40*/  IMAD.WIDE.U32 R2, R9, R20, RZ ;  /* 0x0000001409027225 */ /* 0x000fc800078e00ff */
[----:B------:R-:W-:-:S04]  /*1ec50*/  IMAD.WIDE.U32 R4, P0, R7, R21, R2 ;  /* 0x0000001507047225 */ /* 0x000fc80007800002 */
[----:B------:R-:W-:Y:S01]  /*1ec60*/  IMAD.WIDE.U32 R2, R7, R20, RZ ;  /* 0x0000001407027225 */ /* 0x000fe200078e00ff */
[----:B------:R-:W-:Y:S02]  /*1ec70*/  IADD3.X R7, RZ, RZ, RZ, P0, !PT ;  /* 0x000000ffff077210 */ /* 0x000fe400007fe4ff */
[----:B------:R-:W-:Y:S02]  /*1ec80*/  MOV R6, R5 ;  /* 0x0000000500067202 */ /* 0x000fe40000000f00 */
[----:B------:R-:W-:-:S05]  /*1ec90*/  IADD3 RZ, P0, R3, R4, RZ ;  /* 0x0000000403ff7210 */ /* 0x000fca0007f1e0ff */
[----:B------:R-:W-:-:S08]  /*1eca0*/  IMAD.WIDE.U32.X R2, R9, R21, R6, P0 ;  /* 0x0000001509027225 */ /* 0x000fd000000e0406 */
.L_x_411:
[----:B01----:R-:W-:Y:S01]  /*1ecb0*/  SHF.R.U64 R0, R2, R18, R3 ;  /* 0x0000001202007219 */ /* 0x003fe20000001203 */
[----:B------:R-:W-:Y:S01]  /*1ecc0*/  IMAD.MOV R13, RZ, RZ, -R13 ;  /* 0x000000ffff0d7224 */ /* 0x000fe200078e0a0d */
[----:B------:R-:W-:Y:S01]  /*1ecd0*/  LOP3.LUT R5, R8, R19, RZ, 0xc0, !PT ;  /* 0x0000001308057212 */ /* 0x000fe200078ec0ff */
[----:B------:R-:W-:Y:S01]  /*1ece0*/  IMAD.MOV.U32 R4, RZ, RZ, 0x1 ;  /* 0x00000001ff047424 */ /* 0x000fe200078e00ff */
[----:B------:R-:W-:Y:S01]  /*1ecf0*/  IADD3 R7, R15, -0x1, RZ ;  /* 0xffffffff0f077810 */ /* 0x000fe20007ffe0ff */
[----:B---3--:R-:W-:Y:S01]  /*1ed00*/  @P4 IMAD R17, R14, R13, R11 ;  /* 0x0000000d0e114224 */ /* 0x008fe200078e020b */
[----:B------:R-:W-:Y:S01]  /*1ed10*/  IADD3 R3, -R0, RZ, RZ ;  /* 0x000000ff00037210 */ /* 0x000fe20007ffe1ff */
[----:B------:R-:W-:Y:S01]  /*1ed20*/  IMAD R2, R16, R0, R5 ;  /* 0x0000000010027224 */ /* 0x000fe200078e0205 */
[----:B------:R-:W-:-:S03]  /*1ed30*/  LOP3.LUT R5, R10, R7, RZ, 0xc0, !PT ;  /* 0x000000070a057212 */ /* 0x000fc600078ec0ff */
[----:B--2---:R-:W-:Y:S02]  /*1ed40*/  IMAD R0, R3, R22, R12 ;  /* 0x0000001603007224 */ /* 0x004fe400078e020c */
[----:B------:R-:W-:Y:S02]  /*1ed50*/  IMAD R2, R2, R23, R17 ;  /* 0x0000001702027224 */ /* 0x000fe400078e0211 */
[----:B------:R-:W-:Y:S01]  /*1ed60*/  IMAD R3, R0, R15, R5 ;  /* 0x0000000f00037224 */ /* 0x000fe200078e0205 */
[----:B------:R-:W-:-:S04]  /*1ed70*/  PRMT R0, R4, 0x7610, R0 ;  /* 0x0000761004007816 */ /* 0x000fc80000000000 */
[----:B------:R-:W-:Y:S02]  /*1ed80*/  SEL R4, R3, R2, !P4 ;  /* 0x0000000203047207 */ /* 0x000fe40006000000 */
[----:B-----5:R-:W-:-:S03]  /*1ed90*/  SEL R24, R2, R3, !P4 ;  /* 0x0000000302187207 */ /* 0x020fc60006000000 */
[----:B------:R1:W-:Y:S04]  /*1eda0*/  STL [R1+0x468], R4 ;  /* 0x0004680401007387 */ /* 0x0003e80000100800 */
[----:B------:R1:W-:Y:S02]  /*1edb0*/  STL [R1+0x4], R24 ;  /* 0x0000041801007387 */ /* 0x0003e40000100800 */
.L_x_409:
[----:B------:R-:W-:Y:S02]  /*1edc0*/  LOP3.LUT P0, RZ, R0, 0xff, RZ, 0xc0, !PT ;  /* 0x000000ff00ff7812 */ /* 0x000fe4000780c0ff */
[----:B-----5:R-:W-:-:S05]  /*1edd0*/  MOV R0, R24 ;  /* 0x0000001800007202 */ /* 0x020fca0000000f00 */
[----:B------:R2:W-:Y:S06]  /*1ede0*/  STL [R1+0x46c], R0 ;  /* 0x00046c0001007387 */ /* 0x0005ec0000100800 */
[----:B------:R-:W-:Y:S05]  /*1edf0*/  @P0 BRA `(.L_x_412) ;  /* 0xfffffe2000c40947 */ /* 0x000fea000383ffff */
[----:B------:R-:W-:Y:S05]  /*1ee00*/  EXIT ;  /* 0x000000000000794d */ /* 0x000fea0003800000 */
.L_x_4:
[----:B------:R-:W2:Y:S01]  /*1ee10*/  LDL R18, [R1+0x464] ;  /* 0x0004640001127983 */ /* 0x000ea20000100800 */
[----:B------:R-:W-:-:S03]  /*1ee20*/  ULDC.64 UR4, c[0x0][0x750] ;  /* 0x0001d40000047ab9 */ /* 0x000fc60000000a00 */
[----:B------:R-:W3:Y:S01]  /*1ee30*/  LDL R19, [R1+0x460] ;  /* 0x0004600001137983 */ /* 0x000ee20000100800 */
[----:B------:R-:W-:Y:S01]  /*1ee40*/  PRMT R0, RZ, 0x7610, R0 ;  /* 0x00007610ff007816 */ /* 0x000fe20000000000 */
[----:B------:R-:W-:Y:S01]  /*1ee50*/  IMAD.MOV.U32 R4, RZ, RZ, -0x1 ;  /* 0xffffffffff047424 */ /* 0x000fe200078e00ff */
[----:B------:R-:W-:Y:S02]  /*1ee60*/  MOV R5, 0xffffffff ;  /* 0xffffffff00057802 */ /* 0x000fe40000000f00 */
[----:B------:R-:W-:Y:S02]  /*1ee70*/  MOV R10, 0xffffffff ;  /* 0xffffffff000a7802 */ /* 0x000fe40000000f00 */
[----:B--2---:R-:W-:-:S04]  /*1ee80*/  ISETP.GE.U32.AND P0, PT, R18, UR4, PT ;  /* 0x0000000412007c0c */ /* 0x004fc8000bf06070 */
[----:B---3--:R-:W-:-:S13]  /*1ee90*/  ISETP.GE.U32.AND.EX P0, PT, R19, UR5, PT, P0 ;  /* 0x0000000513007c0c */ /* 0x008fda000bf06100 */
[----:B------:R-:W-:Y:S05]  /*1eea0*/  @P0 BRA `(.L_x_413) ;  /* 0x0000000400600947 */ /* 0x000fea0003800000 */
[----:B------:R-:W0:Y:S01]  /*1eeb0*/  LDC.64 R12, c[0x0][0x728] ;  /* 0x0001ca00ff0c7b82 */ /* 0x000e220000000a00 */
[----:B------:R-:W-:Y:S01]  /*1eec0*/  MOV R8, R18 ;  /* 0x0000001200087202 */ /* 0x000fe20000000f00 */
[----:B------:R-:W-:-:S06]  /*1eed0*/  IMAD.MOV.U32 R9, RZ, RZ, R19 ;  /* 0x000000ffff097224 */ /* 0x000fcc00078e0013 */
[----:B------:R-:W1:Y:S08]  /*1eee0*/  LDC R14, c[0x0][0x730] ;  /* 0x0001cc00ff0e7b82 */ /* 0x000e700000000800 */
[----:B------:R-:W2:Y:S01]  /*1eef0*/  LDC.64 R16, c[0x0][0x720] ;  /* 0x0001c800ff107b82 */ /* 0x000ea20000000a00 */
[----:B0-----:R-:W-:-:S04]  /*1ef00*/  ISETP.NE.U32.AND P0, PT, R12, RZ, PT ;  /* 0x000000ff0c00720c */ /* 0x001fc80003f05070 */
[----:B------:R-:W-:-:S13]  /*1ef10*/  ISETP.NE.AND.EX P0, PT, R13, RZ, PT, P0 ;  /* 0x000000ff0d00720c */ /* 0x000fda0003f05300 */
[----:B-12---:R-:W-:Y:S05]  /*1ef20*/  @!P0 BRA `(.L_x_414) ;  /* 0x0000000000288947 */ /* 0x006fea0003800000 */
[----:B------:R-:W0:Y:S02]  /*1ef30*/  LDC R0, c[0x0][0x734] ;  /* 0x0001cd00ff007b82 */ /* 0x000e240000000800 */
[----:B0-----:R-:W-:-:S04]  /*1ef40*/  IADD3 R9, P0, R18, R0, RZ ;  /* 0x0000000012097210 */ /* 0x001fc80007f1e0ff */
[----:B------:R-:W-:-:S05]  /*1ef50*/  IADD3.X R15, RZ, R19, RZ, P0, !PT ;  /* 0x00000013ff0f7210 */ /* 0x000fca00007fe4ff */
[----:B------:R-:W-:-:S04]  /*1ef60*/  IMAD.WIDE.U32 R4, R15, R12, RZ ;  /* 0x0000000c0f047225 */ /* 0x000fc800078e00ff */
[----:B------:R-:W-:-:S04]  /*1ef70*/  IMAD.WIDE.U32 R6, P0, R9, R13, R4 ;  /* 0x0000000d09067225 */ /* 0x000fc80007800004 */
[----:B------:R-:W-:Y:S01]  /*1ef80*/  IMAD.WIDE.U32 R4, R9, R12, RZ ;  /* 0x0000000c09047225 */ /* 0x000fe200078e00ff */
[----:B------:R-:W-:-:S03]  /*1ef90*/  IADD3.X R9, RZ, RZ, RZ, P0, !PT ;  /* 0x000000ffff097210 */ /* 0x000fc600007fe4ff */
[----:B------:R-:W-:Y:S01]  /*1efa0*/  IMAD.MOV.U32 R8, RZ, RZ, R7 ;  /* 0x000000ffff087224 */ /* 0x000fe200078e0007 */
[----:B------:R-:W-:-:S05]  /*1efb0*/  IADD3 RZ, P0, R5, R6, RZ ;  /* 0x0000000605ff7210 */ /* 0x000fca0007f1e0ff */
[----:B------:R-:W-:-:S08]  /*1efc0*/  IMAD.WIDE.U32.X R8, R15, R13, R8, P0 ;  /* 0x0000000d0f087225 */ /* 0x000fd000000e0408 */
.L_x_414:
[--C-:B------:R-:W-:Y:S01]  /*1efd0*/  SHF.R.U64 R10, R8, R14, R9.reuse ;  /* 0x0000000e080a7219 */ /* 0x100fe20000001209 */
[----:B------:R-:W0:Y:S01]  /*1efe0*/  LDC R6, c[0x0][0x718] ;  /* 0x0001c600ff067b82 */ /* 0x000e220000000800 */
[----:B------:R-:W-:Y:S01]  /*1eff0*/  I2FP.F32.U32 R8, R2 ;  /* 0x0000000200087245 */ /* 0x000fe20000201000 */
[----:B------:R-:W-:Y:S01]  /*1f000*/  ULDC UR4, c[0x0][0x150] ;  /* 0x0000540000047ab9 */ /* 0x000fe20000000800 */
[----:B------:R-:W-:Y:S01]  /*1f010*/  SHF.R.U32.HI R0, RZ, R14, R9 ;  /* 0x0000000eff007219 */ /* 0x000fe20000011609 */
[----:B------:R-:W-:Y:S01]  /*1f020*/  IMAD.MOV.U32 R5, RZ, RZ, R19 ;  /* 0x000000ffff057224 */ /* 0x000fe200078e0013 */
[----:B------:R-:W-:Y:S01]  /*1f030*/  IADD3 R3, P0, RZ, -R10, RZ ;  /* 0x8000000aff037210 */ /* 0x000fe20007f1e0ff */
[----:B------:R-:W-:Y:S01]  /*1f040*/  FMUL R9, R8, UR4 ;  /* 0x0000000408097c20 */ /* 0x000fe20008400000 */
[----:B------:R-:W-:Y:S01]  /*1f050*/  MOV R4, R18 ;  /* 0x0000001200047202 */ /* 0x000fe20000000f00 */
[----:B------:R-:W1:Y:S01]  /*1f060*/  LDC.64 R20, c[0x0][0x740] ;  /* 0x0001d000ff147b82 */ /* 0x000e620000000a00 */
[----:B------:R-:W-:Y:S01]  /*1f070*/  IADD3.X R7, RZ, ~R0, RZ, P0, !PT ;  /* 0x80000000ff077210 */ /* 0x000fe200007fe4ff */
[----:B------:R-:W-:-:S02]  /*1f080*/  ULDC UR4, c[0x0][0x154] ;  /* 0x0000550000047ab9 */ /* 0x000fc40000000800 */
[----:B------:R-:W2:Y:S01]  /*1f090*/  F2I.U32.TRUNC.NTZ R9, R9 ;  /* 0x0000000900097305 */ /* 0x000ea2000020f000 */
[----:B------:R-:W-:-:S03]  /*1f0a0*/  IMAD.WIDE.U32 R4, R3, R16, R4 ;  /* 0x0000001003047225 */ /* 0x000fc600078e0004 */
[----:B------:R-:W3:Y:S01]  /*1f0b0*/  LDC R13, c[0x0][0x144] ;  /* 0x00005100ff0d7b82 */ /* 0x000ee20000000800 */
[----:B------:R-:W-:-:S04]  /*1f0c0*/  IMAD R0, R7, R16, RZ ;  /* 0x0000001007007224 */ /* 0x000fc800078e02ff */
[----:B------:R-:W-:-:S03]  /*1f0d0*/  IMAD R3, R3, R17, R0 ;  /* 0x0000001103037224 */ /* 0x000fc600078e0200 */
[----:B------:R-:W4:Y:S02]  /*1f0e0*/  LDC R12, c[0x0][0x708] ;  /* 0x0001c200ff0c7b82 */ /* 0x000f240000000800 */
[----:B------:R-:W-:Y:S02]  /*1f0f0*/  IADD3 R3, R5, R3, RZ ;  /* 0x0000000305037210 */ /* 0x000fe40007ffe0ff */
[----:B--2---:R-:W-:Y:S02]  /*1f100*/  IADD3 R0, -R9, RZ, RZ ;  /* 0x000000ff09007210 */ /* 0x004fe40007ffe1ff */
[----:B0-----:R-:W-:Y:S02]  /*1f110*/  SHF.R.U64 R8, R4, R6, R3 ;  /* 0x0000000604087219 */ /* 0x001fe40000001203 */
[----:B------:R-:W0:Y:S01]  /*1f120*/  LDC R7, c[0x0][0x758] ;  /* 0x0001d600ff077b82 */ /* 0x000e220000000800 */
[----:B------:R-:W-:Y:S02]  /*1f130*/  I2FP.F32.U32 R4, R11 ;  /* 0x0000000b00047245 */ /* 0x000fe40000201000 */
[----:B-1----:R-:W-:-:S02]  /*1f140*/  ISETP.NE.U32.AND P0, PT, R20, RZ, PT ;  /* 0x000000ff1400720c */ /* 0x002fc40003f05070 */
[----:B------:R-:W-:Y:S01]  /*1f150*/  SHF.R.U32.HI R3, RZ, R6, R3 ;  /* 0x00000006ff037219 */ /* 0x000fe20000011603 */
[----:B------:R-:W-:Y:S01]  /*1f160*/  FMUL R4, R4, UR4 ;  /* 0x0000000404047c20 */ /* 0x000fe20008400000 */
[----:B------:R-:W-:Y:S01]  /*1f170*/  ISETP.NE.AND.EX P0, PT, R21, RZ, PT, P0 ;  /* 0x000000ff1500720c */ /* 0x000fe20003f05300 */
[----:B------:R-:W1:Y:S01]  /*1f180*/  LDC R14, c[0x0][0x148] ;  /* 0x00005200ff0e7b82 */ /* 0x000e620000000800 */
[----:B---3--:R-:W-:Y:S01]  /*1f190*/  IMAD R18, R13, R0, R2 ;  /* 0x000000000d127224 */ /* 0x008fe200078e0202 */
[----:B------:R-:W-:Y:S01]  /*1f1a0*/  MOV R2, 0x1 ;  /* 0x0000000100027802 */ /* 0x000fe20000000f00 */
[----:B------:R-:W-:-:S05]  /*1f1b0*/  IMAD.MOV.U32 R6, RZ, RZ, -0x1 ;  /* 0xffffffffff067424 */ /* 0x000fca00078e00ff */
[----:B------:R-:W2:Y:S01]  /*1f1c0*/  LDC R16, c[0x0][0x700] ;  /* 0x0001c000ff107b82 */ /* 0x000ea20000000800 */
[-CC-:B----4-:R-:W-:Y:S02]  /*1f1d0*/  SHF.R.U64 R13, R8, R12.reuse, R3.reuse ;  /* 0x0000000c080d7219 */ /* 0x190fe40000001203 */
[----:B------:R-:W-:Y:S02]  /*1f1e0*/  SHF.R.U32.HI R0, RZ, R12, R3 ;  /* 0x0000000cff007219 */ /* 0x000fe40000011603 */
[----:B------:R3:W4:Y:S03]  /*1f1f0*/  F2I.U32.TRUNC.NTZ R12, R4 ;  /* 0x00000004000c7305 */ /* 0x000726000020f000 */
[----:B------:R-:W1:Y:S01]  /*1f200*/  LDC R17, c[0x0][0x748] ;  /* 0x0001d200ff117b82 */ /* 0x000e620000000800 */
[-C--:B0-----:R-:W-:Y:S02]  /*1f210*/  SHF.L.U32 R6, R6, R7.reuse, RZ ;  /* 0x0000000706067219 */ /* 0x081fe400000006ff */
[----:B------:R-:W-:-:S02]  /*1f220*/  SHF.R.U64 R15, R13, R7, R0 ;  /* 0x000000070d0f7219 */ /* 0x000fc40000001200 */
[-C--:B------:R-:W-:Y:S02]  /*1f230*/  SHF.L.U32 R22, R2, R7.reuse, RZ ;  /* 0x0000000702167219 */ /* 0x080fe400000006ff */
[----:B------:R-:W-:Y:S01]  /*1f240*/  SHF.R.U32.HI R3, RZ, R7, R0 ;  /* 0x00000007ff037219 */ /* 0x000fe20000011600 */
[----:B------:R-:W0:Y:S01]  /*1f250*/  LDC R19, c[0x0][0x738] ;  /* 0x0001ce00ff137b82 */ /* 0x000e220000000800 */
[----:B------:R-:W-:Y:S02]  /*1f260*/  LOP3.LUT R24, RZ, R6, RZ, 0x33, !PT ;  /* 0x00000006ff187212 */ /* 0x000fe400078e33ff */
[----:B------:R-:W-:-:S05]  /*1f270*/  MOV R2, R15 ;  /* 0x0000000f00027202 */ /* 0x000fca0000000f00 */
[----:B------:R-:W0:Y:S01]  /*1f280*/  LDC R23, c[0x0][0x710] ;  /* 0x0001c400ff177b82 */ /* 0x000e220000000800 */
[----:B---34-:R-:W-:Y:S05]  /*1f290*/  @!P0 BRA `(.L_x_415) ;  /* 0x0000000000288947 */ /* 0x018fea0003800000 */
[----:B------:R-:W3:Y:S02]  /*1f2a0*/  LDC R0, c[0x0][0x74c] ;  /* 0x0001d300ff007b82 */ /* 0x000ee40000000800 */
[----:B---3--:R-:W-:-:S05]  /*1f2b0*/  IADD3 R7, P0, R15, R0, RZ ;  /* 0x000000000f077210 */ /* 0x008fca0007f1e0ff */
        /* <DEDUP_REMOVED lines=8> */
.L_x_415:
[----:B-1----:R-:W-:Y:S01]  /*1f340*/  SHF.R.U64 R3, R2, R17, R3 ;  /* 0x0000001102037219 */ /* 0x002fe20000001203 */
[----:B------:R-:W-:Y:S01]  /*1f350*/  IMAD.MOV R12, RZ, RZ, -R12 ;  /* 0x000000ffff0c7224 */ /* 0x000fe200078e0a0c */
[----:B------:R-:W-:Y:S01]  /*1f360*/  LOP3.LUT R0, R13, R24, RZ, 0xc0, !PT ;  /* 0x000000180d007212 */ /* 0x000fe200078ec0ff */
[----:B------:R-:W-:Y:S01]  /*1f370*/  IMAD.MOV.U32 R4, RZ, RZ, 0x1 ;  /* 0x00000001ff047424 */ /* 0x000fe200078e00ff */
[----:B--2---:R-:W-:Y:S01]  /*1f380*/  IADD3 R7, R16, -0x1, RZ ;  /* 0xffffffff10077810 */ /* 0x004fe20007ffe0ff */
[----:B------:R-:W-:Y:S01]  /*1f390*/  @P4 IMAD R18, R14, R12, R11 ;  /* 0x0000000c0e124224 */ /* 0x000fe200078e020b */
[----:B------:R-:W-:Y:S01]  /*1f3a0*/  IADD3 R2, -R3, RZ, RZ ;  /* 0x000000ff03027210 */ /* 0x000fe20007ffe1ff */
[----:B------:R-:W-:Y:S01]  /*1f3b0*/  IMAD R5, R22, R3, R0 ;  /* 0x0000000316057224 */ /* 0x000fe200078e0200 */
[----:B------:R-:W-:-:S03]  /*1f3c0*/  LOP3.LUT R3, R8, R7, RZ, 0xc0, !PT ;  /* 0x0000000708037212 */ /* 0x000fc600078ec0ff */
[----:B0-----:R-:W-:Y:S02]  /*1f3d0*/  IMAD R0, R2, R19, R15 ;  /* 0x0000001302007224 */ /* 0x001fe400078e020f */
[----:B------:R-:W-:Y:S02]  /*1f3e0*/  IMAD R5, R5, R23, R18 ;  /* 0x0000001705057224 */ /* 0x000fe400078e0212 */
[----:B------:R-:W-:Y:S01]  /*1f3f0*/  IMAD R2, R0, R16, R3 ;  /* 0x0000001000027224 */ /* 0x000fe200078e0203 */
[----:B------:R-:W-:-:S04]  /*1f400*/  PRMT R0, R4, 0x7610, R0 ;  /* 0x0000761004007816 */ /* 0x000fc80000000000 */
[----:B------:R-:W-:Y:S02]  /*1f410*/  SEL R4, R2, R5, !P4 ;  /* 0x0000000502047207 */ /* 0x000fe40006000000 */
[----:B------:R-:W-:-:S07]  /*1f420*/  SEL R5, R5, R2, !P4 ;  /* 0x0000000205057207 */ /* 0x000fce0006000000 */
.L_x_413:
[----:B------:R-:W-:-:S08]  /*1f430*/  NOP ;  /* 0x0000000000007918 */ /* 0x000fd00000000000 */
[----:B------:R-:W0:-:S00]  /*1f440*/  USETMAXREG.DEALLOC.CTAPOOL 0x18 ;  /* 0x00000018000079c8 */ /* 0x000e0000080e0500 */
[----:B------:R-:W-:-:S13]  /*1f450*/  ISETP.NE.AND P0, PT, RZ, UR8, PT ;  /* 0x00000008ff007c0c */ /* 0x000fda000bf05270 */
[----:B------:R-:W-:Y:S05]  /*1f460*/  @P0 EXIT ;  /* 0x000000000000094d */ /* 0x000fea0003800000 */
[----:B0-----:R-:W-:Y:S02]  /*1f470*/  LOP3.LUT P0, RZ, R0, 0xff, RZ, 0xc0, !PT ;  /* 0x000000ff00ff7812 */ /* 0x001fe4000780c0ff */
[----:B------:R-:W-:Y:S02]  /*1f480*/  MOV R0, 0x1 ;  /* 0x0000000100007802 */ /* 0x000fe40000000f00 */
[----:B------:R-:W-:-:S09]  /*1f490*/  MOV R6, RZ ;  /* 0x000000ff00067202 */ /* 0x000fd20000000f00 */
[----:B------:R-:W-:Y:S05]  /*1f4a0*/  @!P0 BRA `(.L_x_416) ;  /* 0x0000000c00888947 */ /* 0x000fea0003800000 */
[----:B------:R-:W0:Y:S01]  /*1f4b0*/  LDC R0, c[0x0][0x28c] ;  /* 0x0000a300ff007b82 */ /* 0x000e220000000800 */
[----:B------:R-:W1:Y:S01]  /*1f4c0*/  S2R R2, SR_TID.X ;  /* 0x0000000000027919 */ /* 0x000e620000002100 */
[----:B------:R-:W-:Y:S01]  /*1f4d0*/  ULDC UR5, c[0x0][0x758] ;  /* 0x0001d60000057ab9 */ /* 0x000fe20000000800 */
[----:B------:R-:W-:Y:S01]  /*1f4e0*/  UMOV UR7, 0xffffffff ;  /* 0xffffffff00077882 */ /* 0x000fe20000000000 */
[----:B------:R-:W-:Y:S01]  /*1f4f0*/  ULDC UR6, c[0x0][0xc] ;  /* 0x0000030000067ab9 */ /* 0x000fe20000000800 */
[----:B------:R-:W-:Y:S01]  /*1f500*/  USHF.L.U32 UR9, UR7, UR5, URZ ;  /* 0x0000000507097299 */ /* 0x000fe2000800063f */
[----:B------:R-:W-:Y:S01]  /*1f510*/  BSSY B0, `(.L_x_416) ;  /* 0x00000db000007945 */ /* 0x000fe20003800000 */
[----:B------:R-:W-:Y:S01]  /*1f520*/  UMOV UR8, 0x1 ;  /* 0x0000000100087882 */ /* 0x000fe20000000000 */
[----:B------:R-:W-:Y:S01]  /*1f530*/  ULDC UR7, c[0x0][0x10] ;  /* 0x0000040000077ab9 */ /* 0x000fe20000000800 */
[----:B------:R-:W-:Y:S01]  /*1f540*/  USHF.L.U32 UR5, UR8, UR5, URZ ;  /* 0x0000000508057299 */ /* 0x000fe2000800063f */
[----:B------:R-:W-:Y:S01]  /*1f550*/  MOV R9, 0x1 ;  /* 0x0000000100097802 */ /* 0x000fe20000000f00 */
[----:B------:R-:W-:Y:S01]  /*1f560*/  UIMAD.WIDE.U32 UR6, UR6, UR7, URZ ;  /* 0x00000007060672a5 */ /* 0x000fe2000f8e003f */
[----:B------:R-:W-:Y:S01]  /*1f570*/  IMAD.MOV.U32 R6, RZ, RZ, RZ ;  /* 0x000000ffff067224 */ /* 0x000fe200078e00ff */
[----:B------:R-:W-:Y:S01]  /*1f580*/  ULDC UR8, c[0x0][0x14] ;  /* 0x0000050000087ab9 */ /* 0x000fe20000000800 */
[----:B------:R-:W-:Y:S01]  /*1f590*/  ULDC UR4, c[0x0][0x700] ;  /* 0x0001c00000047ab9 */ /* 0x000fe20000000800 */
[----:B------:R-:W-:-:S02]  /*1f5a0*/  UIMAD.WIDE.U32 UR32, UR6, UR8, URZ ;  /* 0x00000008062072a5 */ /* 0x000fc4000f8e003f */
[----:B------:R-:W-:Y:S02]  /*1f5b0*/  UIMAD UR7, UR7, UR8, URZ ;  /* 0x00000008070772a4 */ /* 0x000fe4000f8e023f */
[----:B------:R-:W-:Y:S02]  /*1f5c0*/  ULOP3.LUT UR21, UR13, 0x2, URZ, 0xfc, !UPT ;  /* 0x000000020d157892 */ /* 0x000fe4000f8efc3f */
[----:B------:R-:W-:Y:S02]  /*1f5d0*/  UIADD3 UR4, UR4, -0x1, URZ ;  /* 0xffffffff04047890 */ /* 0x000fe4000fffe03f */
[----:B------:R-:W-:Y:S01]  /*1f5e0*/  ULOP3.LUT UR6, URZ, UR9, URZ, 0x33, !UPT ;  /* 0x000000093f067292 */ /* 0x000fe2000f8e333f */
[----:B0-----:R-:W-:Y:S01]  /*1f5f0*/  VIADD R0, R0, 0x3f ;  /* 0x0000003f00007836 */ /* 0x001fe20000000000 */
[----:B------:R-:W-:Y:S01]  /*1f600*/  UIADD3 UR7, UR33, UR7, URZ ;  /* 0x0000000721077290 */ /* 0x000fe2000fffe03f */
[----:B------:R-:W-:-:S03]  /*1f610*/  ULDC.64 UR34, c[0x0][0x198] ;  /* 0x0000660000227ab9 */ /* 0x000fc60000000a00 */
[----:B------:R-:W-:-:S04]  /*1f620*/  SHF.R.S32.HI R3, RZ, 0x1f, R0 ;  /* 0x0000001fff037819 */ /* 0x000fc80000011400 */
[----:B------:R-:W-:Y:S02]  /*1f630*/  LEA.HI R3, R3, R0, RZ, 0x6 ;  /* 0x0000000003037211 */ /* 0x000fe400078f30ff */
[C---:B-1----:R-:W-:Y:S02]  /*1f640*/  LOP3.LUT P3, RZ, R2.reuse, 0x7f, RZ, 0xc0, !PT ;  /* 0x0000007f02ff7812 */ /* 0x042fe4000786c0ff */
[----:B------:R-:W-:Y:S02]  /*1f650*/  LOP3.LUT P0, RZ, R2, 0x1f, RZ, 0xc0, !PT ;  /* 0x0000001f02ff7812 */ /* 0x000fe4000780c0ff */
[----:B------:R-:W-:Y:S02]  /*1f660*/  SHF.R.S32.HI R7, RZ, 0x6, R3 ;  /* 0x00000006ff077819 */ /* 0x000fe40000011403 */
[----:B------:R-:W-:Y:S02]  /*1f670*/  PLOP3.LUT P0, PT, P0, P3, PT, 0x8a, 0x0 ;  /* 0x000000000000781c */ /* 0x000fe40000707172 */
[----:B------:R-:W-:-:S02]  /*1f680*/  MOV R0, 0x1 ;  /* 0x0000000100007802 */ /* 0x000fc40000000f00 */
[----:B------:R-:W-:-:S09]  /*1f690*/  IADD3 R14, R7, 0x1, RZ ;  /* 0x00000001070e7810 */ /* 0x000fd20007ffe0ff */
.L_x_428:
[----:B------:R-:W-:-:S03]  /*1f6a0*/  UMOV UR8, 0xffffffff ;  /* 0xffffffff00087882 */ /* 0x000fc60000000000 */
[----:B------:R-:W-:Y:S05]  /*1f6b0*/  BRA.DIV UR8, `(.L_x_417) ;  /* 0x0000001208787947 */ /* 0x000fea000b800000 */
[----:B------:R-:W-:-:S13]  /*1f6c0*/  ELECT P1, URZ, PT ;  /* 0x00000000003f782f */ /* 0x000fda0003820000 */
.L_x_443:
[----:B------:R-:W0:Y:S01]  /*1f6d0*/  LDC R2, c[0x0][0x28c] ;  /* 0x0000a300ff027b82 */ /* 0x000e220000000800 */
[----:B------:R-:W-:Y:S01]  /*1f6e0*/  BSSY B1, `(.L_x_418) ;  /* 0x0000046000017945 */ /* 0x000fe20003800000 */
[----:B0-----:R-:W-:-:S13]  /*1f6f0*/  ISETP.LT.OR P1, PT, R2, 0x1, !P1 ;  /* 0x000000010200780c */ /* 0x001fda0004f21670 */
[----:B------:R-:W-:Y:S05]  /*1f700*/  @P1 BRA `(.L_x_419) ;  /* 0x00000004000c1947 */ /* 0x000fea0003800000 */
[----:B------:R-:W-:Y:S01]  /*1f710*/  SHF.L.U32 R2, R5, 0x8, RZ ;  /* 0x0000000805027819 */ /* 0x000fe200000006ff */
[----:B------:R-:W-:Y:S01]  /*1f720*/  IMAD.SHL.U32 R5, R4, 0x100, RZ ;  /* 0x0000010004057824 */ /* 0x000fe200078e00ff */
[----:B------:R-:W-:Y:S01]  /*1f730*/  MOV R16, RZ ;  /* 0x000000ff00107202 */ /* 0x000fe20000000f00 */
[----:B------:R-:W-:Y:S01]  /*1f740*/  IMAD.MOV.U32 R4, RZ, RZ, R14 ;  /* 0x000000ffff047224 */ /* 0x000fe200078e000e */
[----:B------:R-:W-:Y:S01]  /*1f750*/  MOV R15, RZ ;  /* 0x000000ff000f7202 */ /* 0x000fe20000000f00 */
[----:B------:R-:W-:Y:S01]  /*1f760*/  IMAD.MOV.U32 R13, RZ, RZ, RZ ;  /* 0x000000ffff0d7224 */ /* 0x000fe200078e00ff */
[----:B------:R-:W-:Y:S02]  /*1f770*/  MOV R3, R0 ;  /* 0x0000000000037202 */ /* 0x000fe40000000f00 */
[----:B------:R-:W-:-:S07]  /*1f780*/  MOV R8, R6 ;  /* 0x0000000600087202 */ /* 0x000fce0000000f00 */
.L_x_423:
[----:B------:R-:W0:Y:S01]  /*1f790*/  S2R R12, SR_CgaCtaId ;  /* 0x00000000000c7919 */ /* 0x000e220000008800 */
[----:B------:R-:W-:-:S04]  /*1f7a0*/  MOV R11, 0x400 ;  /* 0x00000400000b7802 */ /* 0x000fc80000000f00 */
[----:B0-----:R-:W-:Y:S02]  /*1f7b0*/  LEA R11, R12, R11, 0x18 ;  /* 0x0000000b0c0b7211 */ /* 0x001fe400078ec0ff */
[----:B------:R-:W-:Y:S02]  /*1f7c0*/  SHF.L.U32 R12, R3, 0x1f, RZ ;  /* 0x0000001f030c7819 */ /* 0x000fe400000006ff */
[----:B------:R-:W-:-:S04]  /*1f7d0*/  LEA R17, R8, R11, 0x3 ;  /* 0x0000000b08117211 */ /* 0x000fc800078e18ff */
[----:B------:R-:W0:Y:S02]  /*1f7e0*/  SYNCS.PHASECHK.TRANS64.TRYWAIT P1, [R17+URZ+0x40], R12 ;  /* 0x0000400c110075a7 */ /* 0x000e24000802017f */
[----:B0-----:R-:W-:Y:S05]  /*1f7f0*/  @!P1 BRA `(.L_x_420) ;  /* 0x0000001000489947 */ /* 0x001fea0003800000 */
.L_x_444:
[----:B0-----:R-:W0:Y:S01]  /*1f800*/  @!P3 LDC R12, c[0x0][0x640] ;  /* 0x00019000ff0cbb82 */ /* 0x001e220000000800 */
[----:B------:R-:W-:-:S04]  /*1f810*/  UPRMT UR8, UR21, 0x9910, URZ ;  /* 0x0000991015087896 */ /* 0x000fc8000800003f */
[----:B------:R-:W-:-:S06]  /*1f820*/  UISETP.NE.AND UP0, UPT, UR8, 0x2, UPT ;  /* 0x000000020800788c */ /* 0x000fcc000bf05270 */
[----:B------:R-:W-:Y:S01]  /*1f830*/  PLOP3.LUT P1, PT, PT, PT, UP0, 0x80, 0x0 ;  /* 0x000000000000781c */ /* 0x000fe20003f2f008 */
[----:B0-----:R0:W-:-:S12]  /*1f840*/  @!P3 SYNCS.ARRIVE.TRANS64 RZ, [R17+URZ], R12 ;  /* 0x0000000c11ffb9a7 */ /* 0x0011d8000800003f */
[----:B------:R-:W-:Y:S05]  /*1f850*/  @P1 BRA `(.L_x_421) ;  /* 0x0000000000041947 */ /* 0x000fea0003800000 */
[----:B------:R-:W-:Y:S01]  /*1f860*/  BPT.TRAP 0x1 ;  /* 0x000000040000795c */ /* 0x000fe20000300000 */
.L_x_421:
[----:B------:R-:W-:Y:S05]  /*1f870*/  @P0 BRA `(.L_x_422) ;  /* 0x0000000000040947 */ /* 0x000fea0003800000 */
[----:B------:R-:W-:Y:S01]  /*1f880*/  BPT.TRAP 0x1 ;  /* 0x000000040000795c */ /* 0x000fe20000300000 */
.L_x_422:
[-C--:B0-----:R-:W-:Y:S01]  /*1f890*/  LEA R12, R8, R11.reuse, 0xd ;  /* 0x0000000b080c7211 */ /* 0x081fe200078e68ff */
[----:B------:R-:W-:Y:S01]  /*1f8a0*/  VIADD R4, R4, 0xffffffff ;  /* 0xffffffff04047836 */ /* 0x000fe20000000000 */
[----:B------:R-:W-:Y:S01]  /*1f8b0*/  R2UR UR25, R17 ;  /* 0x00000000111972ca */ /* 0x000fe200000e0000 */
[----:B------:R-:W-:Y:S01]  /*1f8c0*/  UIADD3 UR14, UP0, UR34, 0xf0, URZ ;  /* 0x000000f0220e7890 */ /* 0x000fe2000ff1e03f */
[----:B------:R-:W-:Y:S01]  /*1f8d0*/  R2UR UR24, R12 ;  /* 0x000000000c1872ca */ /* 0x000fe200000e0000 */
[C---:B------:R-:W-:Y:S01]  /*1f8e0*/  IMAD R12, R8.reuse, 0x800, R11 ;  /* 0x00000800080c7824 */ /* 0x040fe200078e020b */
[----:B------:R-:W-:Y:S01]  /*1f8f0*/  LEA R11, R8, R11, 0xe ;  /* 0x0000000b080b7211 */ /* 0x000fe200078e70ff */
[----:B------:R-:W-:Y:S01]  /*1f900*/  UIADD3 UR22, UP1, UR34, 0x1f0, URZ ;  /* 0x000001f022167890 */ /* 0x000fe2000ff3e03f */
[----:B------:R-:W-:Y:S01]  /*1f910*/  R2UR UR28, R10 ;  /* 0x000000000a1c72ca */ /* 0x000fe200000e0000 */
[----:B------:R-:W-:Y:S01]  /*1f920*/  UIADD3 UR36, UP2, UR34, 0x2f0, URZ ;  /* 0x000002f022247890 */ /* 0x000fe2000ff5e03f */
[----:B------:R-:W-:Y:S01]  /*1f930*/  R2UR UR16, R12 ;  /* 0x000000000c1072ca */ /* 0x000fe200000e0000 */
[----:B------:R-:W-:Y:S01]  /*1f940*/  UIADD3.X UR15, URZ, UR35, URZ, UP0, !UPT ;  /* 0x000000233f0f7290 */ /* 0x000fe200087fe43f */
[----:B------:R-:W-:Y:S01]  /*1f950*/  R2UR UR8, R11 ;  /* 0x000000000b0872ca */ /* 0x000fe200000e0000 */
[----:B------:R-:W-:Y:S01]  /*1f960*/  UIADD3.X UR23, URZ, UR35, URZ, UP1, !UPT ;  /* 0x000000233f177290 */ /* 0x000fe20008ffe43f */
[----:B------:R-:W-:Y:S01]  /*1f970*/  R2UR UR27, R2 ;  /* 0x00000000021b72ca */ /* 0x000fe200000e0000 */
[----:B------:R-:W-:Y:S01]  /*1f980*/  UIADD3.X UR37, URZ, UR35, URZ, UP2, !UPT ;  /* 0x000000233f257290 */ /* 0x000fe200097fe43f */
[----:B------:R-:W-:Y:S01]  /*1f990*/  R2UR UR26, R15 ;  /* 0x000000000f1a72ca */ /* 0x000fe200000e0000 */
[----:B------:R-:W-:Y:S01]  /*1f9a0*/  UIADD3 UR24, UR24, 0x180, URZ ;  /* 0x0000018018187890 */ /* 0x000fe2000fffe03f */
[----:B------:R-:W-:Y:S01]  /*1f9b0*/  R2UR UR19, R13 ;  /* 0x000000000d1372ca */ /* 0x000fe200000e0000 */
[----:B------:R-:W-:Y:S01]  /*1f9c0*/  UMOV UR30, 0x0 ;  /* 0x00000000001e7882 */ /* 0x000fe20000000000 */
[----:B------:R-:W-:Y:S01]  /*1f9d0*/  R2UR UR10, R16 ;  /* 0x00000000100a72ca */ /* 0x000fe200000e0000 */
[----:B------:R-:W-:Y:S01]  /*1f9e0*/  UMOV UR31, 0x10000000 ;  /* 0x10000000001f7882 */ /* 0x000fe20000000000 */
[----:B------:R-:W-:Y:S01]  /*1f9f0*/  R2UR UR11, R5 ;  /* 0x00000000050b72ca */ /* 0x000fe200000e0000 */
[----:B------:R-:W-:Y:S01]  /*1fa00*/  UIADD3 UR16, UR16, 0x30180, URZ ;  /* 0x0003018010107890 */ /* 0x000fe2000fffe03f */
[----:B------:R-:W-:Y:S01]  /*1fa10*/  ISETP.GT.AND P2, PT, R4, 0x1, PT ;  /* 0x000000010400780c */ /* 0x000fe20003f44270 */
[----:B------:R-:W-:Y:S01]  /*1fa20*/  UIADD3 UR8, UR8, 0x10180, URZ ;  /* 0x0001018008087890 */ /* 0x000fe2000fffe03f */
[----:B------:R-:W-:Y:S01]  /*1fa30*/  IADD3 R8, R8, 0x1, RZ ;  /* 0x0000000108087810 */ /* 0x000fe20007ffe0ff */
[----:B------:R-:W-:Y:S01]  /*1fa40*/  UMOV UR17, UR25 ;  /* 0x0000001900117c82 */ /* 0x000fe20008000000 */
[----:B------:R-:W-:Y:S01]  /*1fa50*/  UMOV UR20, UR28 ;  /* 0x0000001c00147c82 */ /* 0x000fe20008000000 */
[----:B------:R-:W-:Y:S01]  /*1fa60*/  UMOV UR18, UR27 ;  /* 0x0000001b00127c82 */ /* 0x000fe20008000000 */
[----:B------:R-:W-:Y:S01]  /*1fa70*/  ISETP.NE.AND P1, PT, R8, 0x8, PT ;  /* 0x000000080800780c */ /* 0x000fe20003f25270 */
[----:B------:R0:W-:Y:S01]  /*1fa80*/  UTMALDG.3D [UR24], [UR14], desc[UR30] ;  /* 0x00001e180e0075b4 */ /* 0x0001e20008011000 */
[----:B------:R-:W-:Y:S01]  /*1fa90*/  UMOV UR9, UR25 ;  /* 0x0000001900097c82 */ /* 0x000fe20008000000 */
[----:B------:R-:W-:Y:S01]  /*1faa0*/  UMOV UR12, UR28 ;  /* 0x0000001c000c7c82 */ /* 0x000fe20008000000 */
[----:B------:R-:W-:Y:S01]  /*1fab0*/  SEL R12, RZ, 0x1, P1 ;  /* 0x00000001ff0c7807 */ /* 0x000fe20000800000 */
[----:B------:R-:W-:Y:S01]  /*1fac0*/  VIADD R16, R16, 0x40 ;  /* 0x0000004010107836 */ /* 0x000fe20000000000 */
[----:B------:R-:W-:-:S02]  /*1fad0*/  IADD3 R13, R13, 0x1, RZ ;  /* 0x000000010d0d7810 */ /* 0x000fc40007ffe0ff */
[----:B------:R-:W-:Y:S01]  /*1fae0*/  LOP3.LUT R3, R3, R12, RZ, 0x3c, !PT ;  /* 0x0000000c03037212 */ /* 0x000fe200078e3cff */
[----:B------:R0:W-:Y:S01]  /*1faf0*/  UTMALDG.3D [UR16], [UR22], desc[UR30] ;  /* 0x00001e10160075b4 */ /* 0x0001e20008011000 */
[----:B------:R-:W-:Y:S02]  /*1fb00*/  IADD3 R15, R15, 0x20, RZ ;  /* 0x000000200f0f7810 */ /* 0x000fe40007ffe0ff */
[----:B------:R-:W-:Y:S01]  /*1fb10*/  SEL R8, R8, RZ, P1 ;  /* 0x000000ff08087207 */ /* 0x000fe20000800000 */
[----:B------:R0:W-:Y:S02]  /*1fb20*/  UTMALDG.3D [UR8], [UR36], desc[UR30] ;  /* 0x00001e08240075b4 */ /* 0x0001e40008011000 */
[----:B0-----:R-:W-:Y:S05]  /*1fb30*/  @P2 BRA `(.L_x_423) ;  /* 0xfffffffc00142947 */ /* 0x001fea000383ffff */
.L_x_419:
[----:B------:R-:W-:Y:S05]  /*1fb40*/  BSYNC B1 ;  /* 0x0000000000017941 */ /* 0x000fea0003800000 */
.L_x_418:
[----:B------:R-:W2:Y:S01]  /*1fb50*/  LDL.LU R18, [R1+0x460] ;  /* 0x0004600001127983 */ /* 0x000ea20000300800 */
[----:B------:R-:W-:Y:S01]  /*1fb60*/  LOP3.LUT P5, RZ, R9, 0xff, RZ, 0xc0, !PT ;  /* 0x000000ff09ff7812 */ /* 0x000fe200078ac0ff */
[----:B------:R-:W-:Y:S02]  /*1fb70*/  ULDC.64 UR8, c[0x0][0x750] ;  /* 0x0001d40000087ab9 */ /* 0x000fe40000000a00 */
[----:B------:R-:W3:Y:S01]  /*1fb80*/  LDL.LU R17, [R1+0x464] ;  /* 0x0004640001117983 */ /* 0x000ee20000300800 */
[----:B------:R-:W-:Y:S01]  /*1fb90*/  IADD3 R6, R7, R6, RZ ;  /* 0x0000000607067210 */ /* 0x000fe20007ffe0ff */
[----:B------:R-:W-:Y:S01]  /*1fba0*/  BSSY B1, `(.L_x_424) ;  /* 0x000006f000017945 */ /* 0x000fe20003800000 */
[----:B------:R-:W-:Y:S01]  /*1fbb0*/  MOV R5, 0xffffffff ;  /* 0xffffffff00057802 */ /* 0x000fe20000000f00 */
[----:B------:R-:W-:Y:S01]  /*1fbc0*/  IMAD.MOV.U32 R4, RZ, RZ, -0x1 ;  /* 0xffffffffff047424 */ /* 0x000fe200078e00ff */
[----:B------:R-:W-:Y:S02]  /*1fbd0*/  SHF.R.U32.HI R2, RZ, 0x3, R6 ;  /* 0x00000003ff027819 */ /* 0x000fe40000011606 */
[----:B------:R-:W-:-:S02]  /*1fbe0*/  ISETP.GT.U32.AND P1, PT, R6, 0x7, PT ;  /* 0x000000070600780c */ /* 0x000fc40003f24070 */
[----:B------:R-:W-:Y:S01]  /*1fbf0*/  LOP3.LUT R2, R2, 0x1, RZ, 0xc0, !PT ;  /* 0x0000000102027812 */ /* 0x000fe200078ec0ff */
[----:B------:R-:W0:Y:S01]  /*1fc00*/  @P5 S2R R3, SR_CgaCtaId ;  /* 0x0000000000035919 */ /* 0x000e220000008800 */
[C---:B------:R-:W-:Y:S02]  /*1fc10*/  ISETP.LT.U32.AND P1, PT, R7.reuse, 0x8, P1 ;  /* 0x000000080700780c */ /* 0x040fe40000f21070 */
[----:B------:R-:W-:Y:S02]  /*1fc20*/  ISETP.NE.U32.AND P2, PT, R2, 0x1, PT ;  /* 0x000000010200780c */ /* 0x000fe40003f45070 */
[----:B------:R-:W-:Y:S02]  /*1fc30*/  @P5 MOV R2, 0x400 ;  /* 0x0000040000025802 */ /* 0x000fe40000000f00 */
[----:B------:R-:W-:Y:S02]  /*1fc40*/  ISETP.GT.U32.AND P2, PT, R7, 0x7, !P2 ;  /* 0x000000070700780c */ /* 0x000fe40005744070 */
[----:B------:R-:W-:-:S02]  /*1fc50*/  LOP3.LUT R6, R6, 0x7, RZ, 0xc0, !PT ;  /* 0x0000000706067812 */ /* 0x000fc400078ec0ff */
[----:B------:R-:W-:Y:S02]  /*1fc60*/  MOV R10, 0xffffffff ;  /* 0xffffffff000a7802 */ /* 0x000fe40000000f00 */
[----:B------:R-:W-:Y:S02]  /*1fc70*/  PRMT R9, RZ, 0x7610, R9 ;  /* 0x00007610ff097816 */ /* 0x000fe40000000009 */
[----:B0-----:R-:W-:Y:S02]  /*1fc80*/  @P5 LEA R2, R3, R2, 0x18 ;  /* 0x0000000203025211 */ /* 0x001fe400078ec0ff */
[----:B------:R-:W-:Y:S02]  /*1fc90*/  SEL R3, RZ, 0x1, !P1 ;  /* 0x00000001ff037807 */ /* 0x000fe40004800000 */
[----:B------:R0:W-:Y:S02]  /*1fca0*/  @P5 SYNCS.ARRIVE.TRANS64.A1T0 RZ, [R2+URZ+0x98], RZ ;  /* 0x000098ff02ff59a7 */ /* 0x0001e4000810003f */
[----:B0-----:R-:W-:-:S04]  /*1fcb0*/  SEL R2, RZ, 0x1, !P2 ;  /* 0x00000001ff027807 */ /* 0x001fc80005000000 */
[----:B------:R-:W-:Y:S02]  /*1fcc0*/  LOP3.LUT R0, R2, R0, R3, 0x96, !PT ;  /* 0x0000000002007212 */ /* 0x000fe400078e9603 */
[----:B------:R-:W-:Y:S02]  /*1fcd0*/  PRMT R2, RZ, 0x7610, R2 ;  /* 0x00007610ff027816 */ /* 0x000fe40000000002 */
[----:B---3--:R-:W-:-:S04]  /*1fce0*/  IADD3 R17, P1, R17, UR32, RZ ;  /* 0x0000002011117c10 */ /* 0x008fc8000ff3e0ff */
[----:B--2---:R-:W-:Y:S01]  /*1fcf0*/  IADD3.X R18, R18, UR7, RZ, P1, !PT ;  /* 0x0000000712127c10 */ /* 0x004fe20008ffe4ff */
[----:B------:R0:W-:Y:S01]  /*1fd00*/  STL [R1+0x464], R17 ;  /* 0x0004641101007387 */ /* 0x0001e20000100800 */
[----:B------:R-:W-:-:S03]  /*1fd10*/  ISETP.GE.U32.AND P1, PT, R17, UR8, PT ;  /* 0x0000000811007c0c */ /* 0x000fc6000bf26070 */
[----:B------:R0:W-:Y:S01]  /*1fd20*/  STL [R1+0x460], R18 ;  /* 0x0004601201007387 */ /* 0x0001e20000100800 */
[----:B------:R-:W-:-:S13]  /*1fd30*/  ISETP.GE.U32.AND.EX P1, PT, R18, UR9, PT, P1 ;  /* 0x0000000912007c0c */ /* 0x000fda000bf26110 */
[----:B0-----:R-:W-:Y:S05]  /*1fd40*/  @P1 BRA `(.L_x_425) ;  /* 0x0000000400501947 */ /* 0x001fea0003800000 */
[----:B------:R-:W0:Y:S01]  /*1fd50*/  S2R R8, SR_CTAID.X ;  /* 0x0000000000087919 */ /* 0x000e220000002500 */
[----:B------:R-:W-:Y:S01]  /*1fd60*/  ULDC UR8, c[0x0][0x150] ;  /* 0x0000540000087ab9 */ /* 0x000fe20000000800 */
[----:B------:R-:W1:Y:S01]  /*1fd70*/  LDC R3, c[0x0][0x144] ;  /* 0x00005100ff037b82 */ /* 0x000e620000000800 */
[----:B------:R-:W-:Y:S01]  /*1fd80*/  ULDC UR11, c[0x0][0x730] ;  /* 0x0001cc00000b7ab9 */ /* 0x000fe20000000800 */
[----:B------:R-:W2:Y:S06]  /*1fd90*/  S2R R5, SR_CTAID.Y ;  /* 0x0000000000057919 */ /* 0x000eac0000002600 */
[----:B------:R-:W3:Y:S01]  /*1fda0*/  LDC R12, c[0x0][0x148] ;  /* 0x00005200ff0c7b82 */ /* 0x000ee20000000800 */
[----:B0-----:R-:W-:-:S02]  /*1fdb0*/  I2FP.F32.U32 R2, R8 ;  /* 0x0000000800027245 */ /* 0x001fc40000201000 */
[----:B--2---:R-:W-:-:S03]  /*1fdc0*/  I2FP.F32.U32 R4, R5 ;  /* 0x0000000500047245 */ /* 0x004fc60000201000 */
[----:B------:R-:W-:Y:S01]  /*1fdd0*/  FMUL R2, R2, UR8 ;  /* 0x0000000802027c20 */ /* 0x000fe20008400000 */
[----:B------:R-:W-:Y:S02]  /*1fde0*/  ULDC UR8, c[0x0][0x154] ;  /* 0x0000550000087ab9 */ /* 0x000fe40000000800 */
[----:B------:R-:W-:Y:S01]  /*1fdf0*/  FMUL R10, R4, UR8 ;  /* 0x00000008040a7c20 */ /* 0x000fe20008400000 */
[----:B------:R-:W-:Y:S02]  /*1fe00*/  ULDC.64 UR8, c[0x0][0x728] ;  /* 0x0001ca0000087ab9 */ /* 0x000fe40000000a00 */
[----:B------:R-:W0:Y:S01]  /*1fe10*/  F2I.U32.TRUNC.NTZ R2, R2 ;  /* 0x0000000200027305 */ /* 0x000e22000020f000 */
[----:B------:R-:W-:-:S04]  /*1fe20*/  ISETP.NE.U32.AND P1, PT, RZ, UR8, PT ;  /* 0x00000008ff007c0c */ /* 0x000fc8000bf25070 */
[----:B------:R-:W-:-:S03]  /*1fe30*/  ISETP.NE.AND.EX P1, PT, RZ, UR9, PT, P1 ;  /* 0x00000009ff007c0c */ /* 0x000fc6000bf25310 */
[----:B------:R-:W2:Y:S01]  /*1fe40*/  F2I.U32.TRUNC.NTZ R10, R10 ;  /* 0x0000000a000a7305 */ /* 0x000ea2000020f000 */
[----:B0-----:R-:W-:Y:S02]  /*1fe50*/  IADD3 R4, -R2, RZ, RZ ;  /* 0x000000ff02047210 */ /* 0x001fe40007ffe1ff */
[----:B------:R-:W-:-:S03]  /*1fe60*/  MOV R2, R17 ;  /* 0x0000001100027202 */ /* 0x000fc60000000f00 */
[----:B-1----:R-:W-:Y:S02]  /*1fe70*/  IMAD R8, R3, R4, R8 ;  /* 0x0000000403087224 */ /* 0x002fe400078e0208 */
[----:B--2---:R-:W-:-:S04]  /*1fe80*/  IMAD.MOV R3, RZ, RZ, -R10 ;  /* 0x000000ffff037224 */ /* 0x004fc800078e0a0a */
[----:B---3--:R-:W-:Y:S01]  /*1fe90*/  @P4 IMAD R8, R12, R3, R5 ;  /* 0x000000030c084224 */ /* 0x008fe200078e0205 */
[----:B------:R-:W-:Y:S01]  /*1fea0*/  MOV R3, R18 ;  /* 0x0000001200037202 */ /* 0x000fe20000000f00 */
[----:B------:R-:W-:Y:S06]  /*1feb0*/  @!P1 BRA `(.L_x_426) ;  /* 0x0000000000289947 */ /* 0x000fec0003800000 */
[----:B------:R-:W-:Y:S02]  /*1fec0*/  ULDC UR10, c[0x0][0x734] ;  /* 0x0001cd00000a7ab9 */ /* 0x000fe40000000800 */
[----:B------:R-:W-:-:S05]  /*1fed0*/  IADD3 R3, P1, R17, UR10, RZ ;  /* 0x0000000a11037c10 */ /* 0x000fca000ff3e0ff */
[----:B------:R-:W-:-:S04]  /*1fee0*/  IMAD.X R11, RZ, RZ, R18, P1 ;  /* 0x000000ffff0b7224 */ /* 0x000fc800008e0612 */
[----:B------:R-:W-:-:S04]  /*1fef0*/  IMAD.WIDE.U32 R4, R11, UR8, RZ ;  /* 0x000000080b047c25 */ /* 0x000fc8000f8e00ff */
[----:B------:R-:W-:-:S04]  /*1ff00*/  IMAD.WIDE.U32 R4, P1, R3, UR9, R4 ;  /* 0x0000000903047c25 */ /* 0x000fc8000f820004 */
[----:B------:R-:W-:Y:S01]  /*1ff10*/  IMAD.WIDE.U32 R2, R3, UR8, RZ ;  /* 0x0000000803027c25 */ /* 0x000fe2000f8e00ff */
[----:B------:R-:W-:-:S04]  /*1ff20*/  MOV R2, R5 ;  /* 0x0000000500027202 */ /* 0x000fc80000000f00 */
[----:B------:R-:W-:Y:S02]  /*1ff30*/  IADD3 RZ, P2, R3, R4, RZ ;  /* 0x0000000403ff7210 */ /* 0x000fe40007f5e0ff */
[----:B------:R-:W-:-:S03]  /*1ff40*/  IADD3.X R3, RZ, RZ, RZ, P1, !PT ;  /* 0x000000ffff037210 */ /* 0x000fc60000ffe4ff */
[----:B------:R-:W-:-:S08]  /*1ff50*/  IMAD.WIDE.U32.X R2, R11, UR9, R2, P2 ;  /* 0x000000090b027c25 */ /* 0x000fd000090e0402 */
.L_x_426:
[--C-:B------:R-:W-:Y:S01]  /*1ff60*/  SHF.R.U64 R10, R2, UR11, R3.reuse ;  /* 0x0000000b020a7c19 */ /* 0x100fe20008001203 */
[----:B------:R-:W-:Y:S01]  /*1ff70*/  ULDC.64 UR8, c[0x0][0x720] ;  /* 0x0001c80000087ab9 */ /* 0x000fe20000000a00 */
[----:B------:R-:W-:Y:S01]  /*1ff80*/  SHF.R.U32.HI R2, RZ, UR11, R3 ;  /* 0x0000000bff027c19 */ /* 0x000fe20008011603 */
[----:B------:R-:W-:Y:S01]  /*1ff90*/  ULDC.64 UR10, c[0x0][0x740] ;  /* 0x0001d000000a7ab9 */ /* 0x000fe20000000a00 */
[----:B------:R-:W-:Y:S02]  /*1ffa0*/  IADD3 R11, P1, RZ, -R10, RZ ;  /* 0x8000000aff0b7210 */ /* 0x000fe40007f3e0ff */
[----:B------:R-:W-:-:S03]  /*1ffb0*/  MOV R3, R18 ;  /* 0x0000001200037202 */ /* 0x000fc60000000f00 */
[----:B------:R-:W-:Y:S01]  /*1ffc0*/  IMAD.X R2, RZ, RZ, ~R2, P1 ;  /* 0x000000ffff027224 */ /* 0x000fe200008e0e02 */
[----:B------:R-:W-:-:S03]  /*1ffd0*/  ISETP.NE.U32.AND P1, PT, RZ, UR10, PT ;  /* 0x0000000aff007c0c */ /* 0x000fc6000bf25070 */
[----:B------:R-:W-:Y:S01]  /*1ffe0*/  IMAD R2, R2, UR8, RZ ;  /* 0x0000000802027c24 */ /* 0x000fe2000f8e02ff */
[----:B------:R-:W-:-:S03]  /*1fff0*/  ISETP.NE.AND.EX P1, PT, RZ, UR11, PT, P1 ;  /* 0x0000000bff007c0c */ /* 0x000fc6000bf25310 */
[----:B------:R-:W-:Y:S01]  /*20000*/  IMAD R5, R11, UR9, R2 ;  /* 0x000000090b057c24 */ /* 0x000fe2000f8e0202 */
[----:B------:R-:W-:-:S05]  /*20010*/  MOV R2, R17 ;  /* 0x0000001100027202 */ /* 0x000fca0000000f00 */
[----:B------:R-:W-:Y:S01]  /*20020*/  IMAD.WIDE.U32 R2, R11, UR8, R2 ;  /* 0x000000080b027c25 */ /* 0x000fe2000f8e0002 */
[----:B------:R-:W-:-:S03]  /*20030*/  ULDC UR8, c[0x0][0x718] ;  /* 0x0001c60000087ab9 */ /* 0x000fc60000000800 */
[----:B------:R-:W-:-:S05]  /*20040*/  IMAD.IADD R3, R3, 0x1, R5 ;  /* 0x0000000103037824 */ /* 0x000fca00078e0205 */
[--C-:B------:R-:W-:Y:S02]  /*20050*/  SHF.R.U64 R11, R2, UR8, R3.reuse ;  /* 0x00000008020b7c19 */ /* 0x100fe40008001203 */
[----:B------:R-:W-:Y:S01]  /*20060*/  SHF.R.U32.HI R2, RZ, UR8, R3 ;  /* 0x00000008ff027c19 */ /* 0x000fe20008011603 */
[----:B------:R-:W-:-:S03]  /*20070*/  ULDC UR8, c[0x0][0x708] ;  /* 0x0001c20000087ab9 */ /* 0x000fc60000000800 */
[--C-:B------:R-:W-:Y:S02]  /*20080*/  SHF.R.U64 R12, R11, UR8, R2.reuse ;  /* 0x000000080b0c7c19 */ /* 0x100fe40008001202 */
[----:B------:R-:W-:Y:S01]  /*20090*/  SHF.R.U32.HI R3, RZ, UR8, R2 ;  /* 0x00000008ff037c19 */ /* 0x000fe20008011602 */
[----:B------:R-:W-:-:S03]  /*200a0*/  ULDC UR8, c[0x0][0x758] ;  /* 0x0001d60000087ab9 */ /* 0x000fc60000000800 */
[--C-:B------:R-:W-:Y:S02]  /*200b0*/  SHF.R.U64 R13, R12, UR8, R3.reuse ;  /* 0x000000080c0d7c19 */ /* 0x100fe40008001203 */
[----:B------:R-:W-:Y:S02]  /*200c0*/  SHF.R.U32.HI R15, RZ, UR8, R3 ;  /* 0x00000008ff0f7c19 */ /* 0x000fe40008011603 */
[----:B------:R-:W-:Y:S02]  /*200d0*/  MOV R2, R13 ;  /* 0x0000000d00027202 */ /* 0x000fe40000000f00 */
        /* <DEDUP_REMOVED lines=12> */
.L_x_427:
[----:B------:R-:W-:Y:S01]  /*201a0*/  ULDC UR8, c[0x0][0x748] ;  /* 0x0001d20000087ab9 */ /* 0x000fe20000000800 */
[----:B------:R-:W-:Y:S02]  /*201b0*/  LOP3.LUT R12, R12, UR6, RZ, 0xc0, !PT ;  /* 0x000000060c0c7c12 */ /* 0x000fe4000f8ec0ff */
[----:B------:R-:W-:Y:S01]  /*201c0*/  SHF.R.U64 R3, R2, UR8, R3 ;  /* 0x0000000802037c19 */ /* 0x000fe20008001203 */
[----:B------:R-:W-:-:S04]  /*201d0*/  ULDC UR8, c[0x0][0x738] ;  /* 0x0001ce0000087ab9 */ /* 0x000fc80000000800 */
[----:B------:R-:W-:Y:S02]  /*201e0*/  IMAD.MOV R2, RZ, RZ, -R3 ;  /* 0x000000ffff027224 */ /* 0x000fe400078e0a03 */
[----:B------:R-:W-:Y:S02]  /*201f0*/  IMAD R5, R3, UR5, R12 ;  /* 0x0000000503057c24 */ /* 0x000fe4000f8e020c */
[----:B------:R-:W-:Y:S01]  /*20200*/  IMAD R13, R2, UR8, R13 ;  /* 0x00000008020d7c24 */ /* 0x000fe2000f8e020d */
[----:B------:R-:W-:Y:S01]  /*20210*/  ULDC UR8, c[0x0][0x710] ;  /* 0x0001c40000087ab9 */ /* 0x000fe20000000800 */
[----:B------:R-:W-:Y:S01]  /*20220*/  LOP3.LUT R2, R11, UR4, RZ, 0xc0, !PT ;  /* 0x000000040b027c12 */ /* 0x000fe2000f8ec0ff */
[----:B------:R-:W-:Y:S01]  /*20230*/  IMAD R8, R5, UR8, R8 ;  /* 0x0000000805087c24 */ /* 0x000fe2000f8e0208 */
[----:B------:R-:W-:-:S03]  /*20240*/  ULDC UR8, c[0x0][0x700] ;  /* 0x0001c00000087ab9 */ /* 0x000fc60000000800 */
[----:B------:R-:W-:Y:S01]  /*20250*/  IMAD R13, R13, UR8, R2 ;  /* 0x000000080d0d7c24 */ /* 0x000fe2000f8e0202 */
[----:B------:R-:W-:-:S04]  /*20260*/  MOV R2, 0x1 ;  /* 0x0000000100027802 */ /* 0x000fc80000000f00 */
[----:B------:R-:W-:Y:S02]  /*20270*/  SEL R4, R13, R8, !P4 ;  /* 0x000000080d047207 */ /* 0x000fe40006000000 */
[----:B------:R-:W-:-:S07]  /*20280*/  SEL R5, R8, R13, !P4 ;  /* 0x0000000d08057207 */ /* 0x000fce0006000000 */
.L_x_425:
[----:B------:R-:W-:Y:S05]  /*20290*/  BSYNC B1 ;  /* 0x0000000000017941 */ /* 0x000fea0003800000 */
.L_x_424:
[----:B------:R-:W-:-:S13]  /*202a0*/  LOP3.LUT P1, RZ, R2, 0xff, RZ, 0xc0, !PT ;  /* 0x000000ff02ff7812 */ /* 0x000fda000782c0ff */
[----:B------:R-:W-:Y:S05]  /*202b0*/  @P1 BRA `(.L_x_428) ;  /* 0xfffffff000f81947 */ /* 0x000fea000383ffff */
[----:B------:R-:W-:Y:S05]  /*202c0*/  BSYNC B0 ;  /* 0x0000000000007941 */ /* 0x000fea0003800000 */
.L_x_416:
[----:B------:R-:W-:-:S03]  /*202d0*/  UMOV UR8, 0xffffffff ;  /* 0xffffffff00087882 */ /* 0x000fc60000000000 */
[----:B------:R-:W-:Y:S05]  /*202e0*/  BRA.DIV UR8, `(.L_x_429) ;  /* 0x0000000608a07947 */ /* 0x000fea000b800000 */
[----:B------:R-:W-:-:S13]  /*202f0*/  ELECT P0, URZ, PT ;  /* 0x00000000003f782f */ /* 0x000fda0003800000 */
.L_x_447:
[----:B------:R-:W-:Y:S04]  /*20300*/  BSSY B0, `(.L_x_430) ;  /* 0x0000050000007945 */ /* 0x000fe80003800000 */
[----:B------:R-:W-:Y:S05]  /*20310*/  @!P0 BRA `(.L_x_431) ;  /* 0x0000000400388947 */ /* 0x000fea0003800000 */
[----:B------:R-:W-:-:S04]  /*20320*/  ULOP3.LUT UR8, UR13, 0x2, URZ, 0xfc, !UPT ;  /* 0x000000020d087892 */ /* 0x000fc8000f8efc3f */
[----:B------:R-:W-:-:S06]  /*20330*/  UISETP.NE.AND UP0, UPT, UR8, 0x3, UPT ;  /* 0x000000030800788c */ /* 0x000fcc000bf05270 */
[----:B------:R-:W-:-:S13]  /*20340*/  PLOP3.LUT P0, PT, PT, PT, UP0, 0x80, 0x0 ;  /* 0x000000000000781c */ /* 0x000fda0003f0f008 */
[----:B------:R-:W-:Y:S05]  /*20350*/  @!P0 BRA `(.L_x_432) ;  /* 0x0000000000048947 */ /* 0x000fea0003800000 */
[----:B------:R-:W-:Y:S01]  /*20360*/  BPT.TRAP 0x1 ;  /* 0x000000040000795c */ /* 0x000fe20000300000 */
.L_x_432:
[----:B------:R-:W0:Y:S01]  /*20370*/  S2R R3, SR_CgaCtaId ;  /* 0x0000000000037919 */ /* 0x000e220000008800 */
[----:B------:R-:W-:-:S04]  /*20380*/  MOV R2, 0x400 ;  /* 0x0000040000027802 */ /* 0x000fc80000000f00 */
[----:B0-----:R-:W-:Y:S02]  /*20390*/  LEA R3, R3, R2, 0x18 ;  /* 0x0000000203037211 */ /* 0x001fe400078ec0ff */
[----:B------:R-:W-:Y:S02]  /*203a0*/  SHF.L.U32 R2, R0, 0x1f, RZ ;  /* 0x0000001f00027819 */ /* 0x000fe400000006ff */
[----:B------:R-:W-:-:S05]  /*203b0*/  IADD3 R3, R3, 0x40, RZ ;  /* 0x0000004003037810 */ /* 0x000fca0007ffe0ff */
[----:B------:R-:W-:-:S04]  /*203c0*/  IMAD R5, R6, 0x8, R3 ;  /* 0x0000000806057824 */ /* 0x000fc800078e0203 */
[----:B------:R-:W0:Y:S02]  /*203d0*/  SYNCS.PHASECHK.TRANS64.TRYWAIT P0, [R5+URZ], R2 ;  /* 0x00000002050075a7 */ /* 0x000e24000800017f */
[----:B0-----:R-:W-:Y:S05]  /*203e0*/  @!P0 BRA `(.L_x_433) ;  /* 0x0000000400848947 */ /* 0x001fea0003800000 */
.L_x_448:
[----:B------:R-:W-:-:S04]  /*203f0*/  IADD3 R6, R6, 0x1, RZ ;  /* 0x0000000106067810 */ /* 0x000fc80007ffe0ff */
[----:B------:R-:W-:-:S04]  /*20400*/  ISETP.NE.AND P0, PT, R6, 0x8, PT ;  /* 0x000000080600780c */ /* 0x000fc80003f05270 */
[----:B0-----:R-:W-:Y:S02]  /*20410*/  SEL R5, RZ, 0x1, P0 ;  /* 0x00000001ff057807 */ /* 0x001fe40000000000 */
[----:B------:R-:W-:Y:S02]  /*20420*/  SEL R6, R6, RZ, P0 ;  /* 0x000000ff06067207 */ /* 0x000fe40000000000 */
[----:B------:R-:W-:Y:S02]  /*20430*/  LOP3.LUT R5, R0, R5, RZ, 0x3c, !PT ;  /* 0x0000000500057212 */ /* 0x000fe400078e3cff */
[----:B------:R-:W-:Y:S02]  /*20440*/  LEA R7, R6, R3, 0x3 ;  /* 0x0000000306077211 */ /* 0x000fe400078e18ff */
[----:B------:R-:W-:-:S04]  /*20450*/  SHF.L.U32 R0, R5, 0x1f, RZ ;  /* 0x0000001f05007819 */ /* 0x000fc800000006ff */
[----:B------:R-:W0:Y:S02]  /*20460*/  SYNCS.PHASECHK.TRANS64.TRYWAIT P0, [R7+URZ], R0 ;  /* 0x00000000070075a7 */ /* 0x000e24000800017f */
[----:B0-----:R-:W-:Y:S05]  /*20470*/  @!P0 BRA `(.L_x_434) ;  /* 0x0000000400748947 */ /* 0x001fea0003800000 */
.L_x_449:
[----:B0-----:R-:W-:-:S05]  /*20480*/  VIADD R0, R6, 0x1 ;  /* 0x0000000106007836 */ /* 0x001fca0000000000 */
[----:B------:R-:W-:-:S04]  /*20490*/  ISETP.NE.AND P0, PT, R0, 0x8, PT ;  /* 0x000000080000780c */ /* 0x000fc80003f05270 */
[----:B------:R-:W-:Y:S02]  /*204a0*/  SEL R2, RZ, 0x1, P0 ;  /* 0x00000001ff027807 */ /* 0x000fe40000000000 */
[----:B------:R-:W-:Y:S02]  /*204b0*/  SEL R4, R0, RZ, P0 ;  /* 0x000000ff00047207 */ /* 0x000fe40000000000 */
[----:B------:R-:W-:Y:S02]  /*204c0*/  LOP3.LUT R5, R5, R2, RZ, 0x3c, !PT ;  /* 0x0000000205057212 */ /* 0x000fe400078e3cff */
[----:B------:R-:W-:Y:S02]  /*204d0*/  LEA R7, R4, R3, 0x3 ;  /* 0x0000000304077211 */ /* 0x000fe400078e18ff */
[----:B------:R-:W-:-:S04]  /*204e0*/  SHF.L.U32 R0, R5, 0x1f, RZ ;  /* 0x0000001f05007819 */ /* 0x000fc800000006ff */
[----:B------:R-:W0:Y:S02]  /*204f0*/  SYNCS.PHASECHK.TRANS64.TRYWAIT P0, [R7+URZ], R0 ;  /* 0x00000000070075a7 */ /* 0x000e24000800017f */
[----:B0-----:R-:W-:Y:S05]  /*20500*/  @!P0 BRA `(.L_x_435) ;  /* 0x0000000400648947 */ /* 0x001fea0003800000 */
.L_x_450:
[----:B0-----:R-:W-:-:S04]  /*20510*/  IADD3 R0, R4, 0x1, RZ ;  /* 0x0000000104007810 */ /* 0x001fc80007ffe0ff */
[----:B------:R-:W-:-:S04]  /*20520*/  ISETP.NE.AND P0, PT, R0, 0x8, PT ;  /* 0x000000080000780c */ /* 0x000fc80003f05270 */
[----:B------:R-:W-:Y:S02]  /*20530*/  SEL R2, RZ, 0x1, P0 ;  /* 0x00000001ff027807 */ /* 0x000fe40000000000 */
[----:B------:R-:W-:Y:S02]  /*20540*/  SEL R4, R0, RZ, P0 ;  /* 0x000000ff00047207 */ /* 0x000fe40000000000 */
[----:B------:R-:W-:-:S03]  /*20550*/  LOP3.LUT R5, R5, R2, RZ, 0x3c, !PT ;  /* 0x0000000205057212 */ /* 0x000fc600078e3cff */
[----:B------:R-:W-:Y:S01]  /*20560*/  IMAD R7, R4, 0x8, R3 ;  /* 0x0000000804077824 */ /* 0x000fe200078e0203 */
[----:B------:R-:W-:-:S04]  /*20570*/  SHF.L.U32 R0, R5, 0x1f, RZ ;  /* 0x0000001f05007819 */ /* 0x000fc800000006ff */
[----:B------:R-:W0:Y:S02]  /*20580*/  SYNCS.PHASECHK.TRANS64.TRYWAIT P0, [R7+URZ], R0 ;  /* 0x00000000070075a7 */ /* 0x000e24000800017f */
[----:B0-----:R-:W-:Y:S05]  /*20590*/  @!P0 BRA `(.L_x_436) ;  /* 0x0000000400548947 */ /* 0x001fea0003800000 */
.L_x_451:
[----:B0-----:R-:W-:-:S04]  /*205a0*/  IADD3 R0, R4, 0x1, RZ ;  /* 0x0000000104007810 */ /* 0x001fc80007ffe0ff */
        /* <DEDUP_REMOVED lines=8> */
.L_x_452:
        /* <DEDUP_REMOVED lines=9> */
.L_x_453:
        /* <DEDUP_REMOVED lines=9> */
.L_x_454:
[----:B0-----:R-:W-:-:S04]  /*20750*/  IADD3 R0, R4, 0x1, RZ ;  /* 0x0000000104007810 */ /* 0x001fc80007ffe0ff */
[----:B------:R-:W-:-:S04]  /*20760*/  ISETP.NE.AND P0, PT, R0, 0x8, PT ;  /* 0x000000080000780c */ /* 0x000fc80003f05270 */
[----:B------:R-:W-:Y:S02]  /*20770*/  SEL R2, RZ, 0x1, P0 ;  /* 0x00000001ff027807 */ /* 0x000fe40000000000 */
[----:B------:R-:W-:Y:S02]  /*20780*/  SEL R0, R0, RZ, P0 ;  /* 0x000000ff00007207 */ /* 0x000fe40000000000 */
[----:B------:R-:W-:Y:S02]  /*20790*/  LOP3.LUT R2, R5, R2, RZ, 0x3c, !PT ;  /* 0x0000000205027212 */ /* 0x000fe400078e3cff */
[----:B------:R-:W-:Y:S02]  /*207a0*/  LEA R3, R0, R3, 0x3 ;  /* 0x0000000300037211 */ /* 0x000fe400078e18ff */
[----:B------:R-:W-:-:S07]  /*207b0*/  SHF.L.U32 R0, R2, 0x1f, RZ ;  /* 0x0000001f02007819 */ /* 0x000fce00000006ff */
.L_x_440:
[----:B0-----:R0:W1:Y:S02]  /*207c0*/  SYNCS.PHASECHK.TRANS64.TRYWAIT P0, [R3+URZ], R0 ;  /* 0x00000000030075a7 */ /* 0x001064000800017f */
[----:B-1----:R-:W-:Y:S05]  /*207d0*/  @!P0 NANOSLEEP.SYNCS 0x989680 ;  /* 0x009896800000895d */ /* 0x002fea0003900000 */
[----:B------:R-:W1:Y:S02]  /*207e0*/  @!P0 SYNCS.PHASECHK.TRANS64 P0, [R3+URZ], R0 ;  /* 0x00000000030085a7 */ /* 0x000e64000800007f */
[----:B-1----:R-:W-:Y:S05]  /*207f0*/  @!P0 BRA `(.L_x_440) ;  /* 0xfffffffc00f08947 */ /* 0x002fea000383ffff */
.L_x_431:
[----:B------:R-:W-:Y:S05]  /*20800*/  BSYNC B0 ;  /* 0x0000000000007941 */ /* 0x000fea0003800000 */
.L_x_430:
[----:B------:R-:W-:Y:S05]  /*20810*/  EXIT ;  /* 0x000000000000794d */ /* 0x000fea0003800000 */
.L_x_18:
[----:B-----5:R2:W-:Y:S02]  /*20820*/  STL [R1+0x470], R0 ;  /* 0x0004700001007387 */ /* 0x0205e40000100800 */
[----:B--2---:R-:W-:-:S04]  /*20830*/  IMAD.U32 R0, RZ, RZ, UR8 ;  /* 0x00000008ff007e24 */ /* 0x004fc8000f8e00ff */
[----:B------:R2:W3:Y:S03]  /*20840*/  SYNCS.PHASECHK.TRANS64.TRYWAIT P0, [R0+URZ], R2 ;  /* 0x00000002000075a7 */ /* 0x0004e6000800017f */
[----:B---3--:R-:W-:Y:S05]  /*20850*/  @!P0 NANOSLEEP.SYNCS 0x989680 ;  /* 0x009896800000895d */ /* 0x008fea0003900000 */
[----:B------:R2:W3:Y:S02]  /*20860*/  @!P0 SYNCS.PHASECHK.TRANS64 P0, [R0+URZ], R2 ;  /* 0x00000002000085a7 */ /* 0x0004e4000800007f */
[----:B--2---:R2:W5:Y:S02]  /*20870*/  LDL.LU R0, [R1+0x470] ;  /* 0x0004700001007983 */ /* 0x0045640000300800 */
[----:B--23--:R-:W-:Y:S05]  /*20880*/  @!P0 BRA `(.L_x_18) ;  /* 0xfffffffc00e48947 */ /* 0x00cfea000383ffff */
[----:B------:R-:W-:Y:S05]  /*20890*/  BRA `(.L_x_17) ;  /* 0xfffffe24003c7947 */ /* 0x000fea000383ffff */
.L_x_417:
[----:B------:R-:W-:Y:S01]  /*208a0*/  BSSY B1, `(.L_x_441) ;  /* 0x0000006000017945 */ /* 0x000fe20003800000 */
[----:B------:R-:W-:-:S07]  /*208b0*/  MOV R2, 0xffffffff ;  /* 0xffffffff00027802 */ /* 0x000fce0000000f00 */
[----:B------:R-:W-:Y:S05]  /*208c0*/  WARPSYNC.COLLECTIVE R2, `(.L_x_442) ;  /* 0x00000000020c7348 */ /* 0x000fea0003c00000 */
[----:B------:R-:W-:Y:S02]  /*208d0*/  ELECT P1, UR62, PT ;  /* 0x00000000003e782f */ /* 0x000fe40003820000 */
[----:B------:R-:W-:Y:S01]  /*208e0*/  MOV R2, UR62 ;  /* 0x0000003e00027c02 */ /* 0x000fe20008000f00 */
[----:B------:R-:W-:Y:S10]  /*208f0*/  ENDCOLLECTIVE ;  /* 0x000000000000791b */ /* 0x000ff40003800000 */
.L_x_442:
[----:B------:R-:W-:Y:S05]  /*20900*/  BSYNC B1 ;  /* 0x0000000000017941 */ /* 0x000fea0003800000 */
.L_x_441:
[----:B------:R-:W-:Y:S05]  /*20910*/  BRA `(.L_x_443) ;  /* 0xffffffec006c7947 */ /* 0x000fea000383ffff */
.L_x_420:
[----:B0-----:R0:W1:Y:S02]  /*20920*/  SYNCS.PHASECHK.TRANS64.TRYWAIT P1, [R17+URZ+0x40], R12 ;  /* 0x0000400c110075a7 */ /* 0x001064000802017f */
[----:B-1----:R-:W-:Y:S05]  /*20930*/  @!P1 NANOSLEEP.SYNCS 0x989680 ;  /* 0x009896800000995d */ /* 0x002fea0003900000 */
[----:B------:R-:W1:Y:S02]  /*20940*/  @!P1 SYNCS.PHASECHK.TRANS64 P1, [R17+URZ+0x40], R12 ;  /* 0x0000400c110095a7 */ /* 0x000e64000802007f */
[----:B-1----:R-:W-:Y:S05]  /*20950*/  @!P1 BRA `(.L_x_420) ;  /* 0xfffffffc00f09947 */ /* 0x002fea000383ffff */
[----:B------:R-:W-:Y:S05]  /*20960*/  BRA `(.L_x_444) ;  /* 0xffffffec00a47947 */ /* 0x000fea000383ffff */
.L_x_429:
[----:B------:R-:W-:Y:S01]  /*20970*/  BSSY B0, `(.L_x_445) ;  /* 0x0000006000007945 */ /* 0x000fe20003800000 */
[----:B------:R-:W-:-:S07]  /*20980*/  MOV R2, 0xffffffff ;  /* 0xffffffff00027802 */ /* 0x000fce0000000f00 */
[----:B------:R-:W-:Y:S05]  /*20990*/  WARPSYNC.COLLECTIVE R2, `(.L_x_446) ;  /* 0x00000000020c7348 */ /* 0x000fea0003c00000 */
[----:B------:R-:W-:Y:S02]  /*209a0*/  ELECT P1, UR62, PT ;  /* 0x00000000003e782f */ /* 0x000fe40003820000 */
[----:B------:R-:W-:Y:S01]  /*209b0*/  MOV R2, UR62 ;  /* 0x0000003e00027c02 */ /* 0x000fe20008000f00 */
[----:B------:R-:W-:Y:S10]  /*209c0*/  ENDCOLLECTIVE ;  /* 0x000000000000791b */ /* 0x000ff40003800000 */
.L_x_446:
[----:B------:R-:W-:Y:S05]  /*209d0*/  BSYNC B0 ;  /* 0x0000000000007941 */ /* 0x000fea0003800000 */
.L_x_445:
[----:B------:R-:W-:Y:S01]  /*209e0*/  PLOP3.LUT P0, PT, P1, PT, PT, 0x80, 0x0 ;  /* 0x000000000000781c */ /* 0x000fe20000f0f070 */
[----:B------:R-:W-:-:S12]  /*209f0*/  BRA `(.L_x_447) ;  /* 0xfffffff800407947 */ /* 0x000fd8000383ffff */
.L_x_433:
[----:B0-----:R0:W1:Y:S02]  /*20a00*/  SYNCS.PHASECHK.TRANS64.TRYWAIT P0, [R5+URZ], R2 ;  /* 0x00000002050075a7 */ /* 0x001064000800017f */
[----:B-1----:R-:W-:Y:S05]  /*20a10*/  @!P0 NANOSLEEP.SYNCS 0x989680 ;  /* 0x009896800000895d */ /* 0x002fea0003900000 */
[----:B------:R-:W1:Y:S02]  /*20a20*/  @!P0 SYNCS.PHASECHK.TRANS64 P0, [R5+URZ], R2 ;  /* 0x00000002050085a7 */ /* 0x000e64000800007f */
[----:B-1----:R-:W-:Y:S05]  /*20a30*/  @!P0 BRA `(.L_x_433) ;  /* 0xfffffffc00f08947 */ /* 0x002fea000383ffff */
[----:B------:R-:W-:Y:S05]  /*20a40*/  BRA `(.L_x_448) ;  /* 0xfffffff800687947 */ /* 0x000fea000383ffff */
.L_x_434:
[----:B0-----:R0:W1:Y:S02]  /*20a50*/  SYNCS.PHASECHK.TRANS64.TRYWAIT P0, [R7+URZ], R0 ;  /* 0x00000000070075a7 */ /* 0x001064000800017f */
[----:B-1----:R-:W-:Y:S05]  /*20a60*/  @!P0 NANOSLEEP.SYNCS 0x989680 ;  /* 0x009896800000895d */ /* 0x002fea0003900000 */
[----:B------:R-:W1:Y:S02]  /*20a70*/  @!P0 SYNCS.PHASECHK.TRANS64 P0, [R7+URZ], R0 ;  /* 0x00000000070085a7 */ /* 0x000e64000800007f */
[----:B-1----:R-:W-:Y:S05]  /*20a80*/  @!P0 BRA `(.L_x_434) ;  /* 0xfffffffc00f08947 */ /* 0x002fea000383ffff */
[----:B------:R-:W-:Y:S05]  /*20a90*/  BRA `(.L_x_449) ;  /* 0xfffffff800787947 */ /* 0x000fea000383ffff */
.L_x_435:
[----:B0-----:R0:W1:Y:S02]  /*20aa0*/  SYNCS.PHASECHK.TRANS64.TRYWAIT P0, [R7+URZ], R0 ;  /* 0x00000000070075a7 */ /* 0x001064000800017f */
[----:B-1----:R-:W-:Y:S05]  /*20ab0*/  @!P0 NANOSLEEP.SYNCS 0x989680 ;  /* 0x009896800000895d */ /* 0x002fea0003900000 */
[----:B------:R-:W1:Y:S02]  /*20ac0*/  @!P0 SYNCS.PHASECHK.TRANS64 P0, [R7+URZ], R0 ;  /* 0x00000000070085a7 */ /* 0x000e64000800007f */
[----:B-1----:R-:W-:Y:S05]  /*20ad0*/  @!P0 BRA `(.L_x_435) ;  /* 0xfffffffc00f08947 */ /* 0x002fea000383ffff */
[----:B------:R-:W-:Y:S05]  /*20ae0*/  BRA `(.L_x_450) ;  /* 0xfffffff800887947 */ /* 0x000fea000383ffff */
.L_x_436:
[----:B0-----:R0:W1:Y:S02]  /*20af0*/  SYNCS.PHASECHK.TRANS64.TRYWAIT P0, [R7+URZ], R0 ;  /* 0x00000000070075a7 */ /* 0x001064000800017f */
[----:B-1----:R-:W-:Y:S05]  /*20b00*/  @!P0 NANOSLEEP.SYNCS 0x989680 ;  /* 0x009896800000895d */ /* 0x002fea0003900000 */
[----:B------:R-:W1:Y:S02]  /*20b10*/  @!P0 SYNCS.PHASECHK.TRANS64 P0, [R7+URZ], R0 ;  /* 0x00000000070085a7 */ /* 0x000e64000800007f */
[----:B-1----:R-:W-:Y:S05]  /*20b20*/  @!P0 BRA `(.L_x_436) ;  /* 0xfffffffc00f08947 */ /* 0x002fea000383ffff */
[----:B------:R-:W-:Y:S05]  /*20b30*/  BRA `(.L_x_451) ;  /* 0xfffffff800987947 */ /* 0x000fea000383ffff */
.L_x_437:
[----:B0-----:R0:W1:Y:S02]  /*20b40*/  SYNCS.PHASECHK.TRANS64.TRYWAIT P0, [R7+URZ], R0 ;  /* 0x00000000070075a7 */ /* 0x001064000800017f */
[----:B-1----:R-:W-:Y:S05]  /*20b50*/  @!P0 NANOSLEEP.SYNCS 0x989680 ;  /* 0x009896800000895d */ /* 0x002fea0003900000 */
[----:B------:R-:W1:Y:S02]  /*20b60*/  @!P0 SYNCS.PHASECHK.TRANS64 P0, [R7+URZ], R0 ;  /* 0x00000000070085a7 */ /* 0x000e64000800007f */
[----:B-1----:R-:W-:Y:S05]  /*20b70*/  @!P0 BRA `(.L_x_437) ;  /* 0xfffffffc00f08947 */ /* 0x002fea000383ffff */
[----:B------:R-:W-:Y:S05]  /*20b80*/  BRA `(.L_x_452) ;  /* 0xfffffff800a87947 */ /* 0x000fea000383ffff */
.L_x_438:
[----:B0-----:R0:W1:Y:S02]  /*20b90*/  SYNCS.PHASECHK.TRANS64.TRYWAIT P0, [R7+URZ], R0 ;  /* 0x00000000070075a7 */ /* 0x001064000800017f */
[----:B-1----:R-:W-:Y:S05]  /*20ba0*/  @!P0 NANOSLEEP.SYNCS 0x989680 ;  /* 0x009896800000895d */ /* 0x002fea0003900000 */
[----:B------:R-:W1:Y:S02]  /*20bb0*/  @!P0 SYNCS.PHASECHK.TRANS64 P0, [R7+URZ], R0 ;  /* 0x00000000070085a7 */ /* 0x000e64000800007f */
[----:B-1----:R-:W-:Y:S05]  /*20bc0*/  @!P0 BRA `(.L_x_438) ;  /* 0xfffffffc00f08947 */ /* 0x002fea000383ffff */
[----:B------:R-:W-:Y:S05]  /*20bd0*/  BRA `(.L_x_453) ;  /* 0xfffffff800b87947 */ /* 0x000fea000383ffff */
.L_x_439:
[----:B0-----:R0:W1:Y:S02]  /*20be0*/  SYNCS.PHASECHK.TRANS64.TRYWAIT P0, [R7+URZ], R0 ;  /* 0x00000000070075a7 */ /* 0x001064000800017f */
[----:B-1----:R-:W-:Y:S05]  /*20bf0*/  @!P0 NANOSLEEP.SYNCS 0x989680 ;  /* 0x009896800000895d */ /* 0x002fea0003900000 */
[----:B------:R-:W1:Y:S02]  /*20c00*/  @!P0 SYNCS.PHASECHK.TRANS64 P0, [R7+URZ], R0 ;  /* 0x00000000070085a7 */ /* 0x000e64000800007f */
[----:B-1----:R-:W-:Y:S05]  /*20c10*/  @!P0 BRA `(.L_x_439) ;  /* 0xfffffffc00f08947 */ /* 0x002fea000383ffff */
[----:B------:R-:W-:Y:S05]  /*20c20*/  BRA `(.L_x_454) ;  /* 0xfffffff800c87947 */ /* 0x000fea000383ffff */
.L_x_455:
[----:B------:R-:W-:-:S00]  /*20c30*/  BRA `(.L_x_455) ;  /* 0xfffffffc00fc7947 */ /* 0x000fc0000383ffff */
[----:B------:R-:W-:-:S00]  /*20c40*/  NOP ;  /* 0x0000000000007918 */ /* 0x000fc00000000000 */
        /* <DEDUP_REMOVED lines=11> */
.L_x_456:


//--------------------- .nv.shared._ZN7cutlass13device_kernelINS_4gemm6kernel13GemmUniversalIN4cute5tupleIJiiiiEEENS1_10collective13CollectiveMmaINS1_43MainloopSm90TmaGmmaWarpSpecializedSparseFP8ILi8ENS5_IJNS4_1CILi1EEESB_SB_EEENS1_35KernelTmaWarpSpecializedCooperativeEEENS5_IJNSA_ILi256EEESF_NSA_ILi64EEEEEENS_12float_e4m3_tENS5_IJNS4_6LayoutINS5_IJiNS5_IJNSA_ILi2EEEiEEEiEEENS5_IJlNS5_IJSB_SK_EEElEEEEENSJ_INS5_IJNS5_IJSG_iEEESQ_iEEENS5_IJNS5_IJSG_NSA_ILi4096EEEEEENS5_IJSB_lEEElEEEEEEEESI_NS5_IJlSB_lEEENS4_8TiledMMAINS4_8MMA_AtomIJNS4_4SM904GMMA6SPARSE32GMMA_64x256x64_F32E4M3E4M3_SS_TNILNS12_7ScaleInE1ELS15_1ELNS12_9SparseSelE0EEEEEENSJ_INS5_IJSK_SB_SB_EEENS5_IJSB_NSA_ILi0EEES1A_EEEEENS5_IJNS4_10UnderscoreES1D_S1D_EEEEENS4_13SM90_TMA_LOADENS4_14ComposedLayoutINS4_7SwizzleILi1ELi4ELi3EEENS4_25smem_sparse_ptr_flag_bitsILi2ELi8EEENSJ_INS5_IJNS5_IJSB_NSA_ILi8EEEEEENS5_IJSK_NSA_ILi32EEEEEEEEENS5_IJNS5_IJS1A_SG_EEESN_EEEEEEEvNS4_8identityES1G_NS1H_INS1I_ILi2ELi4ELi3EEENS4_18smem_ptr_flag_bitsILi8EEENSJ_INS5_IJS1M_SG_EEENS5_IJSG_SB_EEEEEEEvS1V_EENS_8epilogue10collective6detail29Sm90TmaWarpSpecializedAdapterINS25_15DefaultEpilogueIfNS5_IJSB_llEEES29_NS24_6thread17LinearCombinationIfLi1EffLNS2A_9ScaleType4KindE0ELNS_15FloatRoundStyleE2EfEENS1_15EpilogueDefaultEEEEEvvEEEEvNT_6ParamsE --------------------------
	.section	.nv.shared._ZN7cutlass13device_kernelINS_4gemm6kernel13GemmUniversalIN4cute5tupleIJiiiiEEENS1_10collective13CollectiveMmaINS1_43MainloopSm90TmaGmmaWarpSpecializedSparseFP8ILi8ENS5_IJNS4_1CILi1EEESB_SB_EEENS1_35KernelTmaWarpSpecializedCooperativeEEENS5_IJNSA_ILi256EEESF_NSA_ILi64EEEEEENS_12float_e4m3_tENS5_IJNS4_6LayoutINS5_IJiNS5_IJNSA_ILi2EEEiEEEiEEENS5_IJlNS5_IJSB_SK_EEElEEEEENSJ_INS5_IJNS5_IJSG_iEEESQ_iEEENS5_IJNS5_IJSG_NSA_ILi4096EEEEEENS5_IJSB_lEEElEEEEEEEESI_NS5_IJlSB_lEEENS4_8TiledMMAINS4_8MMA_AtomIJNS4_4SM904GMMA6SPARSE32GMMA_64x256x64_F32E4M3E4M3_SS_TNILNS12_7ScaleInE1ELS15_1ELNS12_9SparseSelE0EEEEEENSJ_INS5_IJSK_SB_SB_EEENS5_IJSB_NSA_ILi0EEES1A_EEEEENS5_IJNS4_10UnderscoreES1D_S1D_EEEEENS4_13SM90_TMA_LOADENS4_14ComposedLayoutINS4_7SwizzleILi1ELi4ELi3EEENS4_25smem_sparse_ptr_flag_bitsILi2ELi8EEENSJ_INS5_IJNS5_IJSB_NSA_ILi8EEEEEENS5_IJSK_NSA_ILi32EEEEEEEEENS5_IJNS5_IJS1A_SG_EEESN_EEEEEEEvNS4_8identityES1G_NS1H_INS1I_ILi2ELi4ELi3EEENS4_18smem_ptr_flag_bitsILi8EEENSJ_INS5_IJS1M_SG_EEENS5_IJSG_SB_EEEEEEEvS1V_EENS_8epilogue10collective6detail29Sm90TmaWarpSpecializedAdapterINS25_15DefaultEpilogueIfNS5_IJSB_llEEES29_NS24_6thread17LinearCombinationIfLi1EffLNS2A_9ScaleType4KindE0ELNS_15FloatRoundStyleE2EfEENS1_15EpilogueDefaultEEEEEvvEEEEvNT_6ParamsE,"aw",@nobits
	.sectionflags	@""
	.align	16
	.zero		1024


//--------------------- .nv.shared.reserved.0     --------------------------
	.section	.nv.shared.reserved.0,"aw",@nobits
	.weak		__nv_reservedSMEM_offset_0_alias
	.size		__nv_reservedSMEM_offset_0_alias, 0, 0
	.other		__nv_reservedSMEM_offset_0_alias,@"STO_CUDA_RESERVED_SHARED STV_DEFAULT"
__nv_reservedSMEM_offset_0_alias:
	.zero		0


//--------------------- .nv.global                --------------------------
	.section	.nv.global,"aw",@nobits
.nv.global:
	.type		_ZN39_INTERNAL_5694b626_4_k_cu_87c0d1bb_27884cute1_E,@object
	.size		_ZN39_INTERNAL_5694b626_4_k_cu_87c0d1bb_27884cute1_E,(_ZN39_INTERNAL_5694b626_4_k_cu_87c0d1bb_27884cuda3std3__45__cpo6cbeginE - _ZN39_INTERNAL_5694b626_4_k_cu_87c0d1bb_27884cute1_E)
_ZN39_INTERNAL_5694b626_4_k_cu_87c0d1bb_27884cute1_E:
	.zero		1
	.type		_ZN39_INTERNAL_5694b626_4_k_cu_87c0d1bb_27884cuda3std3__45__cpo6cbeginE,@object
	.size		_ZN39_INTERNAL_5694b626_4_k_cu_87c0d1bb_27884cuda3std3__45__cpo6cbeginE,(_ZN39_INTERNAL_5694b626_4_k_cu_87c0d1bb_27884cuda3std3__48in_placeE - _ZN39_INTERNAL_5694b626_4_k_cu_87c0d1bb_27884cuda3std3__45__cpo6cbeginE)
_ZN39_INTERNAL_5694b626_4_k_cu_87c0d1bb_27884cuda3std3__45__cpo6cbeginE:
	.zero		1
	.type		_ZN39_INTERNAL_5694b626_4_k_cu_87c0d1bb_27884cuda3std3__48in_placeE,@object
	.size		_ZN39_INTERNAL_5694b626_4_k_cu_87c0d1bb_27884cuda3std3__48in_placeE,(_ZN39_INTERNAL_5694b626_4_k_cu_87c0d1bb_27884cuda3std6ranges3__45__cpo9iter_moveE - _ZN39_INTERNAL_5694b626_4_k_cu_87c0d1bb_27884cuda3std3__48in_placeE)
_ZN39_INTERNAL_5694b626_4_k_cu_87c0d1bb_27884cuda3std3__48in_placeE:
	.zero		1
	.type		_ZN39_INTERNAL_5694b626_4_k_cu_87c0d1bb_27884cuda3std6ranges3__45__cpo9iter_moveE,@object
	.size		_ZN39_INTERNAL_5694b626_4_k_cu_87c0d1bb_27884cuda3std6ranges3__45__cpo9iter_moveE,(_ZN39_INTERNAL_5694b626_4_k_cu_87c0d1bb_27884cuda3std3__45__cpo5beginE - _ZN39_INTERNAL_5694b626_4_k_cu_87c0d1bb_27884cuda3std6ranges3__45__cpo9iter_moveE)
_ZN39_INTERNAL_5694b626_4_k_cu_87c0d1bb_27884cuda3std6ranges3__45__cpo9iter_moveE:
	.zero		1
	.type		_ZN39_INTERNAL_5694b626_4_k_cu_87c0d1bb_27884cuda3std3__45__cpo5beginE,@object
	.size		_ZN39_INTERNAL_5694b626_4_k_cu_87c0d1bb_27884cuda3std3__45__cpo5beginE,(_ZN39_INTERNAL_5694b626_4_k_cu_87c0d1bb_27884cuda3std3__441_GLOBAL__N__5694b626_4_k_cu_87c0d1bb_27886ignoreE - _ZN39_INTERNAL_5694b626_4_k_cu_87c0d1bb_27884cuda3std3__45__cpo5beginE)
_ZN39_INTERNAL_5694b626_4_k_cu_87c0d1bb_27884cuda3std3__45__cpo5beginE:
	.zero		1
	.type		_ZN39_INTERNAL_5694b626_4_k_cu_87c0d1bb_27884cuda3std3__441_GLOBAL__N__5694b626_4_k_cu_87c0d1bb_27886ignoreE,@object
	.size		_ZN39_INTERNAL_5694b626_4_k_cu_87c0d1bb_27884cuda3std3__441_GLOBAL__N__5694b626_4_k_cu_87c0d1bb_27886ignoreE,(_ZN39_INTERNAL_5694b626_4_k_cu_87c0d1bb_27884cute7productE - _ZN39_INTERNAL_5694b626_4_k_cu_87c0d1bb_27884cuda3std3__441_GLOBAL__N__5694b626_4_k_cu_87c0d1bb_27886ignoreE)
_ZN39_INTERNAL_5694b626_4_k_cu_87c0d1bb_27884cuda3std3__441_GLOBAL__N__5694b626_4_k_cu_87c0d1bb_27886ignoreE:
	.zero		1
	.type		_ZN39_INTERNAL_5694b626_4_k_cu_87c0d1bb_27884cute7productE,@object
	.size		_ZN39_INTERNAL_5694b626_4_k_cu_87c0d1bb_27884cute7productE,(_ZN39_INTERNAL_5694b626_4_k_cu_87c0d1bb_27884cuda3std3__45__cpo3endE - _ZN39_INTERNAL_5694b626_4_k_cu_87c0d1bb_27884cute7productE)
_ZN39_INTERNAL_5694b626_4_k_cu_87c0d1bb_27884cute7productE:
	.zero		1
	.type		_ZN39_INTERNAL_5694b626_4_k_cu_87c0d1bb_27884cuda3std3__45__cpo3endE,@object
	.size		_ZN39_INTERNAL_5694b626_4_k_cu_87c0d1bb_27884cuda3std3__45__cpo3endE,(_ZN39_INTERNAL_5694b626_4_k_cu_87c0d1bb_27884cuda3std3__419piecewise_constructE - _ZN39_INTERNAL_5694b626_4_k_cu_87c0d1bb_27884cuda3std3__45__cpo3endE)
_ZN39_INTERNAL_5694b626_4_k_cu_87c0d1bb_27884cuda3std3__45__cpo3endE:
	.zero		1
	.type		_ZN39_INTERNAL_5694b626_4_k_cu_87c0d1bb_27884cuda3std3__419piecewise_constructE,@object
	.size		_ZN39_INTERNAL_5694b626_4_k_cu_87c0d1bb_27884cuda3std3__419piecewise_constructE,(_ZN39_INTERNAL_5694b626_4_k_cu_87c0d1bb_27884cuda3std3__45__cpo4cendE - _ZN39_INTERNAL_5694b626_4_k_cu_87c0d1bb_27884cuda3std3__419piecewise_constructE)
_ZN39_INTERNAL_5694b626_4_k_cu_87c0d1bb_27884cuda3std3__419piecewise_constructE:
	.zero		1
	.type		_ZN39_INTERNAL_5694b626_4_k_cu_87c0d1bb_27884cuda3std3__45__cpo4cendE,@object
	.size		_ZN39_INTERNAL_5694b626_4_k_cu_87c0d1bb_27884cuda3std3__45__cpo4cendE,(_ZN39_INTERNAL_5694b626_4_k_cu_87c0d1bb_27884cuda3std6ranges3__45__cpo4swapE - _ZN39_INTERNAL_5694b626_4_k_cu_87c0d1bb_27884cuda3std3__45__cpo4cendE)
_ZN39_INTERNAL_5694b626_4_k_cu_87c0d1bb_27884cuda3std3__45__cpo4cendE:
	.zero		1
	.type		_ZN39_INTERNAL_5694b626_4_k_cu_87c0d1bb_27884cuda3std6ranges3__45__cpo4swapE,@object
	.size		_ZN39_INTERNAL_5694b626_4_k_cu_87c0d1bb_27884cuda3std6ranges3__45__cpo4swapE,(.L_7 - _ZN39_INTERNAL_5694b626_4_k_cu_87c0d1bb_27884cuda3std6ranges3__45__cpo4swapE)
_ZN39_INTERNAL_5694b626_4_k_cu_87c0d1bb_27884cuda3std6ranges3__45__cpo4swapE:
	.zero		1
.L_7:


//--------------------- .nv.constant0._ZN7cutlass13device_kernelINS_4gemm6kernel13GemmUniversalIN4cute5tupleIJiiiiEEENS1_10collective13CollectiveMmaINS1_43MainloopSm90TmaGmmaWarpSpecializedSparseFP8ILi8ENS5_IJNS4_1CILi1EEESB_SB_EEENS1_35KernelTmaWarpSpecializedCooperativeEEENS5_IJNSA_ILi256EEESF_NSA_ILi64EEEEEENS_12float_e4m3_tENS5_IJNS4_6LayoutINS5_IJiNS5_IJNSA_ILi2EEEiEEEiEEENS5_IJlNS5_IJSB_SK_EEElEEEEENSJ_INS5_IJNS5_IJSG_iEEESQ_iEEENS5_IJNS5_IJSG_NSA_ILi4096EEEEEENS5_IJSB_lEEElEEEEEEEESI_NS5_IJlSB_lEEENS4_8TiledMMAINS4_8MMA_AtomIJNS4_4SM904GMMA6SPARSE32GMMA_64x256x64_F32E4M3E4M3_SS_TNILNS12_7ScaleInE1ELS15_1ELNS12_9SparseSelE0EEEEEENSJ_INS5_IJSK_SB_SB_EEENS5_IJSB_NSA_ILi0EEES1A_EEEEENS5_IJNS4_10UnderscoreES1D_S1D_EEEEENS4_13SM90_TMA_LOADENS4_14ComposedLayoutINS4_7SwizzleILi1ELi4ELi3EEENS4_25smem_sparse_ptr_flag_bitsILi2ELi8EEENSJ_INS5_IJNS5_IJSB_NSA_ILi8EEEEEENS5_IJSK_NSA_ILi32EEEEEEEEENS5_IJNS5_IJS1A_SG_EEESN_EEEEEEEvNS4_8identityES1G_NS1H_INS1I_ILi2ELi4ELi3EEENS4_18smem_ptr_flag_bitsILi8EEENSJ_INS5_IJS1M_SG_EEENS5_IJSG_SB_EEEEEEEvS1V_EENS_8epilogue10collective6detail29Sm90TmaWarpSpecializedAdapterINS25_15DefaultEpilogueIfNS5_IJSB_llEEES29_NS24_6thread17LinearCombinationIfLi1EffLNS2A_9ScaleType4KindE0ELNS_15FloatRoundStyleE2EfEENS1_15EpilogueDefaultEEEEEvvEEEEvNT_6ParamsE --------------------------
	.section	.nv.constant0._ZN7cutlass13device_kernelINS_4gemm6kernel13GemmUniversalIN4cute5tupleIJiiiiEEENS1_10collective13CollectiveMmaINS1_43MainloopSm90TmaGmmaWarpSpecializedSparseFP8ILi8ENS5_IJNS4_1CILi1EEESB_SB_EEENS1_35KernelTmaWarpSpecializedCooperativeEEENS5_IJNSA_ILi256EEESF_NSA_ILi64EEEEEENS_12float_e4m3_tENS5_IJNS4_6LayoutINS5_IJiNS5_IJNSA_ILi2EEEiEEEiEEENS5_IJlNS5_IJSB_SK_EEElEEEEENSJ_INS5_IJNS5_IJSG_iEEESQ_iEEENS5_IJNS5_IJSG_NSA_ILi4096EEEEEENS5_IJSB_lEEElEEEEEEEESI_NS5_IJlSB_lEEENS4_8TiledMMAINS4_8MMA_AtomIJNS4_4SM904GMMA6SPARSE32GMMA_64x256x64_F32E4M3E4M3_SS_TNILNS12_7ScaleInE1ELS15_1ELNS12_9SparseSelE0EEEEEENSJ_INS5_IJSK_SB_SB_EEENS5_IJSB_NSA_ILi0EEES1A_EEEEENS5_IJNS4_10UnderscoreES1D_S1D_EEEEENS4_13SM90_TMA_LOADENS4_14ComposedLayoutINS4_7SwizzleILi1ELi4ELi3EEENS4_25smem_sparse_ptr_flag_bitsILi2ELi8EEENSJ_INS5_IJNS5_IJSB_NSA_ILi8EEEEEENS5_IJSK_NSA_ILi32EEEEEEEEENS5_IJNS5_IJS1A_SG_EEESN_EEEEEEEvNS4_8identityES1G_NS1H_INS1I_ILi2ELi4ELi3EEENS4_18smem_ptr_flag_bitsILi8EEENSJ_INS5_IJS1M_SG_EEENS5_IJSG_SB_EEEEEEEvS1V_EENS_8epilogue10collective6detail29Sm90TmaWarpSpecializedAdapterINS25_15DefaultEpilogueIfNS5_IJSB_llEEES29_NS24_6thread17LinearCombinationIfLi1EffLNS2A_9ScaleType4KindE0ELNS_15FloatRoundStyleE2EfEENS1_15EpilogueDefaultEEEEEvvEEEEvNT_6ParamsE,"a",@progbits
	.sectionflags	@""
	.align	4
.nv.constant0._ZN7cutlass13device_kernelINS_4gemm6kernel13GemmUniversalIN4cute5tupleIJiiiiEEENS1_10collective13CollectiveMmaINS1_43MainloopSm90TmaGmmaWarpSpecializedSparseFP8ILi8ENS5_IJNS4_1CILi1EEESB_SB_EEENS1_35KernelTmaWarpSpecializedCooperativeEEENS5_IJNSA_ILi256EEESF_NSA_ILi64EEEEEENS_12float_e4m3_tENS5_IJNS4_6LayoutINS5_IJiNS5_IJNSA_ILi2EEEiEEEiEEENS5_IJlNS5_IJSB_SK_EEElEEEEENSJ_INS5_IJNS5_IJSG_iEEESQ_iEEENS5_IJNS5_IJSG_NSA_ILi4096EEEEEENS5_IJSB_lEEElEEEEEEEESI_NS5_IJlSB_lEEENS4_8TiledMMAINS4_8MMA_AtomIJNS4_4SM904GMMA6SPARSE32GMMA_64x256x64_F32E4M3E4M3_SS_TNILNS12_7ScaleInE1ELS15_1ELNS12_9SparseSelE0EEEEEENSJ_INS5_IJSK_SB_SB_EEENS5_IJSB_NSA_ILi0EEES1A_EEEEENS5_IJNS4_10UnderscoreES1D_S1D_EEEEENS4_13SM90_TMA_LOADENS4_14ComposedLayoutINS4_7SwizzleILi1ELi4ELi3EEENS4_25smem_sparse_ptr_flag_bitsILi2ELi8EEENSJ_INS5_IJNS5_IJSB_NSA_ILi8EEEEEENS5_IJSK_NSA_ILi32EEEEEEEEENS5_IJNS5_IJS1A_SG_EEESN_EEEEEEEvNS4_8identityES1G_NS1H_INS1I_ILi2ELi4ELi3EEENS4_18smem_ptr_flag_bitsILi8EEENSJ_INS5_IJS1M_SG_EEENS5_IJSG_SB_EEEEEEEvS1V_EENS_8epilogue10collective6detail29Sm90TmaWarpSpecializedAdapterINS25_15DefaultEpilogueIfNS5_IJSB_llEEES29_NS24_6thread17LinearCombinationIfLi1EffLNS2A_9ScaleType4KindE0ELNS_15FloatRoundStyleE2EfEENS1_15EpilogueDefaultEEEEEvvEEEEvNT_6ParamsE:
	.zero		1920


//--------------------- SYMBOLS --------------------------

	.type		.nv.reservedSmem.offset0,@object
	.size		.nv.reservedSmem.offset0,0x4
